//
// Generated by NVIDIA NVVM Compiler
//
// Compiler Build ID: CL-36424714
// Cuda compilation tools, release 13.0, V13.0.88
// Based on NVVM 20.0.0
//

.version 9.0
.target sm_100
.address_size 64

	// .globl	_Z17computeHistKernelPjiPiii
// _ZZN3cub18CUB_300001_SM_10006detail10radix_sort31DeviceRadixSortSingleTileKernelINS1_5radix10policy_hubIjNS0_8NullTypeEyE10Policy1000ELNS0_9SortOrderE0EjS6_yNS1_21identity_decomposer_tEEEvPKT1_PSB_PKT2_PSF_T3_iiT4_E12temp_storage has been demoted
// _ZZN3cub18CUB_300001_SM_10006detail10radix_sort30DeviceRadixSortHistogramKernelINS1_5radix10policy_hubIjNS0_8NullTypeEyE10Policy1000ELNS0_9SortOrderE0EjyNS1_21identity_decomposer_tEEEvPT2_PKT1_SB_iiT3_E12temp_storage has been demoted
// _ZZN3cub18CUB_300001_SM_10006detail10radix_sort33DeviceRadixSortExclusiveSumKernelINS1_5radix10policy_hubIjNS0_8NullTypeEyE10Policy1000EyEEvPT0_E12temp_storage has been demoted
// _ZZN3cub18CUB_300001_SM_10006detail10radix_sort29DeviceRadixSortOnesweepKernelINS1_5radix10policy_hubIjNS0_8NullTypeEyE10Policy1000ELNS0_9SortOrderE0EjS6_yiiNS1_21identity_decomposer_tEEEvPT5_SC_PT3_PKSD_PT1_PKSH_PT2_PKSL_T4_iiT6_E1s has been demoted
.global .align 1 .b8 _ZN34_INTERNAL_868e390a_4_k_cu_a12557464cuda3std3__45__cpo5beginE[1];
.global .align 1 .b8 _ZN34_INTERNAL_868e390a_4_k_cu_a12557464cuda3std3__45__cpo3endE[1];
.global .align 1 .b8 _ZN34_INTERNAL_868e390a_4_k_cu_a12557464cuda3std3__45__cpo6cbeginE[1];
.global .align 1 .b8 _ZN34_INTERNAL_868e390a_4_k_cu_a12557464cuda3std3__45__cpo4cendE[1];
.global .align 1 .b8 _ZN34_INTERNAL_868e390a_4_k_cu_a12557464cuda3std3__45__cpo6rbeginE[1];
.global .align 1 .b8 _ZN34_INTERNAL_868e390a_4_k_cu_a12557464cuda3std3__45__cpo4rendE[1];
.global .align 1 .b8 _ZN34_INTERNAL_868e390a_4_k_cu_a12557464cuda3std3__45__cpo7crbeginE[1];
.global .align 1 .b8 _ZN34_INTERNAL_868e390a_4_k_cu_a12557464cuda3std3__45__cpo5crendE[1];
.global .align 1 .b8 _ZN34_INTERNAL_868e390a_4_k_cu_a12557464cuda3std3__436_GLOBAL__N__868e390a_4_k_cu_a12557466ignoreE[1];
.global .align 1 .b8 _ZN34_INTERNAL_868e390a_4_k_cu_a12557464cuda3std3__419piecewise_constructE[1];
.global .align 1 .b8 _ZN34_INTERNAL_868e390a_4_k_cu_a12557464cuda3std3__48in_placeE[1];
.global .align 1 .b8 _ZN34_INTERNAL_868e390a_4_k_cu_a12557464cuda3std3__420unreachable_sentinelE[1];
.global .align 1 .b8 _ZN34_INTERNAL_868e390a_4_k_cu_a12557464cuda3std3__47nulloptE[1];
.global .align 1 .b8 _ZN34_INTERNAL_868e390a_4_k_cu_a12557464cuda3std3__48unexpectE[1];
.global .align 1 .b8 _ZN34_INTERNAL_868e390a_4_k_cu_a12557464cuda3std6ranges3__45__cpo4swapE[1];
.global .align 1 .b8 _ZN34_INTERNAL_868e390a_4_k_cu_a12557464cuda3std6ranges3__45__cpo9iter_moveE[1];
.global .align 1 .b8 _ZN34_INTERNAL_868e390a_4_k_cu_a12557464cuda3std6ranges3__45__cpo5beginE[1];
.global .align 1 .b8 _ZN34_INTERNAL_868e390a_4_k_cu_a12557464cuda3std6ranges3__45__cpo3endE[1];
.global .align 1 .b8 _ZN34_INTERNAL_868e390a_4_k_cu_a12557464cuda3std6ranges3__45__cpo6cbeginE[1];
.global .align 1 .b8 _ZN34_INTERNAL_868e390a_4_k_cu_a12557464cuda3std6ranges3__45__cpo4cendE[1];
.global .align 1 .b8 _ZN34_INTERNAL_868e390a_4_k_cu_a12557464cuda3std6ranges3__45__cpo7advanceE[1];
.global .align 1 .b8 _ZN34_INTERNAL_868e390a_4_k_cu_a12557464cuda3std6ranges3__45__cpo9iter_swapE[1];
.global .align 1 .b8 _ZN34_INTERNAL_868e390a_4_k_cu_a12557464cuda3std6ranges3__45__cpo4nextE[1];
.global .align 1 .b8 _ZN34_INTERNAL_868e390a_4_k_cu_a12557464cuda3std6ranges3__45__cpo4prevE[1];
.global .align 1 .b8 _ZN34_INTERNAL_868e390a_4_k_cu_a12557464cuda3std6ranges3__45__cpo4dataE[1];
.global .align 1 .b8 _ZN34_INTERNAL_868e390a_4_k_cu_a12557464cuda3std6ranges3__45__cpo5cdataE[1];
.global .align 1 .b8 _ZN34_INTERNAL_868e390a_4_k_cu_a12557464cuda3std6ranges3__45__cpo4sizeE[1];
.global .align 1 .b8 _ZN34_INTERNAL_868e390a_4_k_cu_a12557464cuda3std6ranges3__45__cpo5ssizeE[1];
.global .align 1 .b8 _ZN34_INTERNAL_868e390a_4_k_cu_a12557464cuda3std6ranges3__45__cpo8distanceE[1];
.global .align 1 .b8 _ZN34_INTERNAL_868e390a_4_k_cu_a12557466thrust24THRUST_300001_SM_1000_NS8cuda_cub3parE[1];
.global .align 1 .b8 _ZN34_INTERNAL_868e390a_4_k_cu_a12557466thrust24THRUST_300001_SM_1000_NS8cuda_cub10par_nosyncE[1];
.global .align 1 .b8 _ZN34_INTERNAL_868e390a_4_k_cu_a12557466thrust24THRUST_300001_SM_1000_NS6system6detail10sequential3seqE[1];
.global .align 1 .b8 _ZN34_INTERNAL_868e390a_4_k_cu_a12557466thrust24THRUST_300001_SM_1000_NS6system3cpp3parE[1];
.global .align 1 .b8 _ZN34_INTERNAL_868e390a_4_k_cu_a12557466thrust24THRUST_300001_SM_1000_NS12placeholders2_1E[1];
.global .align 1 .b8 _ZN34_INTERNAL_868e390a_4_k_cu_a12557466thrust24THRUST_300001_SM_1000_NS12placeholders2_2E[1];
.global .align 1 .b8 _ZN34_INTERNAL_868e390a_4_k_cu_a12557466thrust24THRUST_300001_SM_1000_NS12placeholders2_3E[1];
.global .align 1 .b8 _ZN34_INTERNAL_868e390a_4_k_cu_a12557466thrust24THRUST_300001_SM_1000_NS12placeholders2_4E[1];
.global .align 1 .b8 _ZN34_INTERNAL_868e390a_4_k_cu_a12557466thrust24THRUST_300001_SM_1000_NS12placeholders2_5E[1];
.global .align 1 .b8 _ZN34_INTERNAL_868e390a_4_k_cu_a12557466thrust24THRUST_300001_SM_1000_NS12placeholders2_6E[1];
.global .align 1 .b8 _ZN34_INTERNAL_868e390a_4_k_cu_a12557466thrust24THRUST_300001_SM_1000_NS12placeholders2_7E[1];
.global .align 1 .b8 _ZN34_INTERNAL_868e390a_4_k_cu_a12557466thrust24THRUST_300001_SM_1000_NS12placeholders2_8E[1];
.global .align 1 .b8 _ZN34_INTERNAL_868e390a_4_k_cu_a12557466thrust24THRUST_300001_SM_1000_NS12placeholders2_9E[1];
.global .align 1 .b8 _ZN34_INTERNAL_868e390a_4_k_cu_a12557466thrust24THRUST_300001_SM_1000_NS12placeholders3_10E[1];
.global .align 1 .b8 _ZN34_INTERNAL_868e390a_4_k_cu_a12557466thrust24THRUST_300001_SM_1000_NS3seqE[1];
.global .align 1 .b8 _ZN34_INTERNAL_868e390a_4_k_cu_a12557466thrust24THRUST_300001_SM_1000_NS6deviceE[1];
.extern .shared .align 16 .b8 s_bin[];
.extern .shared .align 16 .b8 s_data[];

.visible .entry _Z17computeHistKernelPjiPiii(
	.param .u64 .ptr .align 1 _Z17computeHistKernelPjiPiii_param_0,
	.param .u32 _Z17computeHistKernelPjiPiii_param_1,
	.param .u64 .ptr .align 1 _Z17computeHistKernelPjiPiii_param_2,
	.param .u32 _Z17computeHistKernelPjiPiii_param_3,
	.param .u32 _Z17computeHistKernelPjiPiii_param_4
)
{
	.reg .pred 	%p<48>;
	.reg .b32 	%r<250>;
	.reg .b64 	%rd<37>;

	ld.param.u64 	%rd2, [_Z17computeHistKernelPjiPiii_param_0];
	ld.param.u32 	%r100, [_Z17computeHistKernelPjiPiii_param_1];
	ld.param.u64 	%rd3, [_Z17computeHistKernelPjiPiii_param_2];
	ld.param.u32 	%r101, [_Z17computeHistKernelPjiPiii_param_3];
	ld.param.u32 	%r102, [_Z17computeHistKernelPjiPiii_param_4];
	cvta.to.global.u64 	%rd1, %rd3;
	mov.u32 	%r103, %ctaid.x;
	mov.u32 	%r1, %ntid.x;
	mov.u32 	%r2, %tid.x;
	mad.lo.s32 	%r3, %r103, %r1, %r2;
	add.s32 	%r4, %r101, -1;
	div.u32 	%r5, %r4, %r1;
	add.s32 	%r6, %r5, 1;
	setp.gt.u32 	%p1, %r5, 2147483646;
	@%p1 bra 	$L__BB0_41;
	and.b32  	%r7, %r6, 7;
	setp.lt.u32 	%p2, %r5, 7;
	mov.b32 	%r235, 0;
	@%p2 bra 	$L__BB0_20;
	and.b32  	%r235, %r6, -8;
	neg.s32 	%r233, %r235;
	add.s32 	%r106, %r2, %r1;
	shl.b32 	%r10, %r106, 2;
	shl.b32 	%r11, %r1, 5;
	shl.b32 	%r12, %r1, 3;
	shl.b32 	%r13, %r2, 2;
	add.s32 	%r14, %r12, %r13;
	mad.lo.s32 	%r15, %r1, 12, %r13;
	shl.b32 	%r107, %r1, 4;
	add.s32 	%r16, %r107, %r13;
	mad.lo.s32 	%r17, %r1, 20, %r13;
	mad.lo.s32 	%r18, %r1, 24, %r13;
	mad.lo.s32 	%r19, %r1, 28, %r13;
	mov.u32 	%r232, s_bin;
	mov.u32 	%r231, %r2;
$L__BB0_3:
	.pragma "nounroll";
	setp.ge.s32 	%p3, %r231, %r101;
	@%p3 bra 	$L__BB0_5;
	add.s32 	%r108, %r232, %r13;
	mov.b32 	%r109, 0;
	st.shared.u32 	[%r108], %r109;
$L__BB0_5:
	add.s32 	%r23, %r1, %r231;
	setp.ge.s32 	%p4, %r23, %r101;
	@%p4 bra 	$L__BB0_7;
	add.s32 	%r110, %r232, %r10;
	mov.b32 	%r111, 0;
	st.shared.u32 	[%r110], %r111;
$L__BB0_7:
	add.s32 	%r24, %r1, %r23;
	setp.ge.s32 	%p5, %r24, %r101;
	@%p5 bra 	$L__BB0_9;
	add.s32 	%r112, %r232, %r14;
	mov.b32 	%r113, 0;
	st.shared.u32 	[%r112], %r113;
$L__BB0_9:
	add.s32 	%r25, %r1, %r24;
	setp.ge.s32 	%p6, %r25, %r101;
	@%p6 bra 	$L__BB0_11;
	add.s32 	%r114, %r232, %r15;
	mov.b32 	%r115, 0;
	st.shared.u32 	[%r114], %r115;
$L__BB0_11:
	add.s32 	%r26, %r1, %r25;
	setp.ge.s32 	%p7, %r26, %r101;
	@%p7 bra 	$L__BB0_13;
	add.s32 	%r116, %r232, %r16;
	mov.b32 	%r117, 0;
	st.shared.u32 	[%r116], %r117;
$L__BB0_13:
	add.s32 	%r27, %r1, %r26;
	setp.ge.s32 	%p8, %r27, %r101;
	@%p8 bra 	$L__BB0_15;
	add.s32 	%r118, %r232, %r17;
	mov.b32 	%r119, 0;
	st.shared.u32 	[%r118], %r119;
$L__BB0_15:
	add.s32 	%r28, %r1, %r27;
	setp.ge.s32 	%p9, %r28, %r101;
	@%p9 bra 	$L__BB0_17;
	add.s32 	%r120, %r232, %r18;
	mov.b32 	%r121, 0;
	st.shared.u32 	[%r120], %r121;
$L__BB0_17:
	add.s32 	%r122, %r1, %r28;
	setp.ge.s32 	%p10, %r122, %r101;
	@%p10 bra 	$L__BB0_19;
	add.s32 	%r123, %r232, %r19;
	mov.b32 	%r124, 0;
	st.shared.u32 	[%r123], %r124;
$L__BB0_19:
	add.s32 	%r233, %r233, 8;
	add.s32 	%r232, %r232, %r11;
	add.s32 	%r231, %r231, %r12;
	setp.ne.s32 	%p11, %r233, 0;
	@%p11 bra 	$L__BB0_3;
$L__BB0_20:
	setp.eq.s32 	%p12, %r7, 0;
	@%p12 bra 	$L__BB0_41;
	setp.lt.u32 	%p13, %r7, 4;
	@%p13 bra 	$L__BB0_31;
	mad.lo.s32 	%r33, %r235, %r1, %r2;
	setp.ge.s32 	%p14, %r33, %r101;
	@%p14 bra 	$L__BB0_24;
	shl.b32 	%r125, %r33, 2;
	mov.u32 	%r126, s_bin;
	add.s32 	%r127, %r126, %r125;
	mov.b32 	%r128, 0;
	st.shared.u32 	[%r127], %r128;
$L__BB0_24:
	add.s32 	%r34, %r33, %r1;
	setp.ge.s32 	%p15, %r34, %r101;
	@%p15 bra 	$L__BB0_26;
	shl.b32 	%r129, %r34, 2;
	mov.u32 	%r130, s_bin;
	add.s32 	%r131, %r130, %r129;
	mov.b32 	%r132, 0;
	st.shared.u32 	[%r131], %r132;
$L__BB0_26:
	add.s32 	%r35, %r34, %r1;
	setp.ge.s32 	%p16, %r35, %r101;
	@%p16 bra 	$L__BB0_28;
	shl.b32 	%r133, %r35, 2;
	mov.u32 	%r134, s_bin;
	add.s32 	%r135, %r134, %r133;
	mov.b32 	%r136, 0;
	st.shared.u32 	[%r135], %r136;
$L__BB0_28:
	add.s32 	%r36, %r35, %r1;
	setp.ge.s32 	%p17, %r36, %r101;
	@%p17 bra 	$L__BB0_30;
	shl.b32 	%r137, %r36, 2;
	mov.u32 	%r138, s_bin;
	add.s32 	%r139, %r138, %r137;
	mov.b32 	%r140, 0;
	st.shared.u32 	[%r139], %r140;
$L__BB0_30:
	add.s32 	%r235, %r235, 4;
$L__BB0_31:
	and.b32  	%r141, %r6, 3;
	setp.eq.s32 	%p18, %r141, 0;
	@%p18 bra 	$L__BB0_41;
	setp.eq.s32 	%p19, %r141, 1;
	@%p19 bra 	$L__BB0_38;
	mad.lo.s32 	%r39, %r235, %r1, %r2;
	setp.ge.s32 	%p20, %r39, %r101;
	@%p20 bra 	$L__BB0_35;
	shl.b32 	%r142, %r39, 2;
	mov.u32 	%r143, s_bin;
	add.s32 	%r144, %r143, %r142;
	mov.b32 	%r145, 0;
	st.shared.u32 	[%r144], %r145;
$L__BB0_35:
	add.s32 	%r40, %r39, %r1;
	setp.ge.s32 	%p21, %r40, %r101;
	@%p21 bra 	$L__BB0_37;
	shl.b32 	%r146, %r40, 2;
	mov.u32 	%r147, s_bin;
	add.s32 	%r148, %r147, %r146;
	mov.b32 	%r149, 0;
	st.shared.u32 	[%r148], %r149;
$L__BB0_37:
	add.s32 	%r235, %r235, 2;
$L__BB0_38:
	and.b32  	%r150, %r5, 1;
	setp.eq.b32 	%p22, %r150, 1;
	@%p22 bra 	$L__BB0_41;
	mad.lo.s32 	%r43, %r235, %r1, %r2;
	setp.ge.s32 	%p23, %r43, %r101;
	@%p23 bra 	$L__BB0_41;
	shl.b32 	%r151, %r43, 2;
	mov.u32 	%r152, s_bin;
	add.s32 	%r153, %r152, %r151;
	mov.b32 	%r154, 0;
	st.shared.u32 	[%r153], %r154;
$L__BB0_41:
	bar.sync 	0;
	setp.ge.s32 	%p24, %r3, %r100;
	@%p24 bra 	$L__BB0_43;
	cvta.to.global.u64 	%rd4, %rd2;
	mul.wide.s32 	%rd5, %r3, 4;
	add.s64 	%rd6, %rd4, %rd5;
	ld.global.u32 	%r155, [%rd6];
	shr.u32 	%r156, %r155, %r102;
	and.b32  	%r157, %r156, %r4;
	shl.b32 	%r158, %r157, 2;
	mov.u32 	%r159, s_bin;
	add.s32 	%r160, %r159, %r158;
	atom.shared.add.u32 	%r161, [%r160], 1;
$L__BB0_43:
	setp.gt.u32 	%p25, %r5, 2147483646;
	bar.sync 	0;
	@%p25 bra 	$L__BB0_84;
	and.b32  	%r44, %r6, 7;
	setp.lt.u32 	%p26, %r5, 7;
	mov.b32 	%r248, 0;
	@%p26 bra 	$L__BB0_63;
	and.b32  	%r248, %r6, -8;
	neg.s32 	%r246, %r248;
	add.s32 	%r245, %r2, %r1;
	shl.b32 	%r48, %r1, 3;
	shl.b32 	%r49, %r245, 2;
	shl.b32 	%r164, %r1, 1;
	add.s32 	%r243, %r2, %r164;
	shl.b32 	%r51, %r2, 2;
	mad.lo.s32 	%r242, %r1, 3, %r2;
	mad.lo.s32 	%r53, %r1, 12, %r51;
	shl.b32 	%r165, %r1, 2;
	add.s32 	%r241, %r2, %r165;
	shl.b32 	%r166, %r1, 4;
	add.s32 	%r55, %r166, %r51;
	mad.lo.s32 	%r240, %r1, 5, %r2;
	mad.lo.s32 	%r57, %r1, 20, %r51;
	mad.lo.s32 	%r239, %r1, 6, %r2;
	mad.lo.s32 	%r59, %r1, 24, %r51;
	mad.lo.s32 	%r238, %r1, 7, %r2;
	mad.lo.s32 	%r61, %r1, 28, %r51;
	mov.u32 	%r244, s_bin;
	mov.u32 	%r237, %r2;
$L__BB0_46:
	.pragma "nounroll";
	setp.ge.s32 	%p27, %r237, %r101;
	@%p27 bra 	$L__BB0_48;
	mul.wide.s32 	%rd7, %r237, 4;
	add.s64 	%rd8, %rd1, %rd7;
	add.s32 	%r167, %r244, %r51;
	ld.shared.u32 	%r168, [%r167];
	atom.global.add.u32 	%r169, [%rd8], %r168;
$L__BB0_48:
	add.s32 	%r72, %r1, %r237;
	setp.ge.s32 	%p28, %r72, %r101;
	@%p28 bra 	$L__BB0_50;
	mul.wide.s32 	%rd9, %r245, 4;
	add.s64 	%rd10, %rd1, %rd9;
	add.s32 	%r170, %r244, %r49;
	ld.shared.u32 	%r171, [%r170];
	atom.global.add.u32 	%r172, [%rd10], %r171;
$L__BB0_50:
	add.s32 	%r73, %r1, %r72;
	setp.ge.s32 	%p29, %r73, %r101;
	@%p29 bra 	$L__BB0_52;
	mul.wide.s32 	%rd11, %r243, 4;
	add.s64 	%rd12, %rd1, %rd11;
	add.s32 	%r173, %r48, %r51;
	add.s32 	%r174, %r244, %r173;
	ld.shared.u32 	%r175, [%r174];
	atom.global.add.u32 	%r176, [%rd12], %r175;
$L__BB0_52:
	add.s32 	%r74, %r1, %r73;
	setp.ge.s32 	%p30, %r74, %r101;
	@%p30 bra 	$L__BB0_54;
	mul.wide.s32 	%rd13, %r242, 4;
	add.s64 	%rd14, %rd1, %rd13;
	add.s32 	%r177, %r244, %r53;
	ld.shared.u32 	%r178, [%r177];
	atom.global.add.u32 	%r179, [%rd14], %r178;
$L__BB0_54:
	add.s32 	%r75, %r1, %r74;
	setp.ge.s32 	%p31, %r75, %r101;
	@%p31 bra 	$L__BB0_56;
	mul.wide.s32 	%rd15, %r241, 4;
	add.s64 	%rd16, %rd1, %rd15;
	add.s32 	%r180, %r244, %r55;
	ld.shared.u32 	%r181, [%r180];
	atom.global.add.u32 	%r182, [%rd16], %r181;
$L__BB0_56:
	add.s32 	%r76, %r1, %r75;
	setp.ge.s32 	%p32, %r76, %r101;
	@%p32 bra 	$L__BB0_58;
	mul.wide.s32 	%rd17, %r240, 4;
	add.s64 	%rd18, %rd1, %rd17;
	add.s32 	%r183, %r244, %r57;
	ld.shared.u32 	%r184, [%r183];
	atom.global.add.u32 	%r185, [%rd18], %r184;
$L__BB0_58:
	add.s32 	%r77, %r1, %r76;
	setp.ge.s32 	%p33, %r77, %r101;
	@%p33 bra 	$L__BB0_60;
	mul.wide.s32 	%rd19, %r239, 4;
	add.s64 	%rd20, %rd1, %rd19;
	add.s32 	%r186, %r244, %r59;
	ld.shared.u32 	%r187, [%r186];
	atom.global.add.u32 	%r188, [%rd20], %r187;
$L__BB0_60:
	add.s32 	%r189, %r1, %r77;
	setp.ge.s32 	%p34, %r189, %r101;
	@%p34 bra 	$L__BB0_62;
	mul.wide.s32 	%rd21, %r238, 4;
	add.s64 	%rd22, %rd1, %rd21;
	add.s32 	%r190, %r244, %r61;
	ld.shared.u32 	%r191, [%r190];
	atom.global.add.u32 	%r192, [%rd22], %r191;
$L__BB0_62:
	add.s32 	%r246, %r246, 8;
	add.s32 	%r245, %r245, %r48;
	shl.b32 	%r193, %r1, 5;
	add.s32 	%r244, %r244, %r193;
	add.s32 	%r243, %r243, %r48;
	add.s32 	%r242, %r242, %r48;
	add.s32 	%r241, %r241, %r48;
	add.s32 	%r240, %r240, %r48;
	add.s32 	%r239, %r239, %r48;
	add.s32 	%r238, %r238, %r48;
	add.s32 	%r237, %r237, %r48;
	setp.ne.s32 	%p35, %r246, 0;
	@%p35 bra 	$L__BB0_46;
$L__BB0_63:
	setp.eq.s32 	%p36, %r44, 0;
	@%p36 bra 	$L__BB0_84;
	setp.lt.u32 	%p37, %r44, 4;
	@%p37 bra 	$L__BB0_74;
	mad.lo.s32 	%r89, %r248, %r1, %r2;
	setp.ge.s32 	%p38, %r89, %r101;
	@%p38 bra 	$L__BB0_67;
	mul.wide.s32 	%rd23, %r89, 4;
	add.s64 	%rd24, %rd1, %rd23;
	shl.b32 	%r194, %r89, 2;
	mov.u32 	%r195, s_bin;
	add.s32 	%r196, %r195, %r194;
	ld.shared.u32 	%r197, [%r196];
	atom.global.add.u32 	%r198, [%rd24], %r197;
$L__BB0_67:
	add.s32 	%r90, %r89, %r1;
	setp.ge.s32 	%p39, %r90, %r101;
	@%p39 bra 	$L__BB0_69;
	mul.wide.s32 	%rd25, %r90, 4;
	add.s64 	%rd26, %rd1, %rd25;
	shl.b32 	%r199, %r90, 2;
	mov.u32 	%r200, s_bin;
	add.s32 	%r201, %r200, %r199;
	ld.shared.u32 	%r202, [%r201];
	atom.global.add.u32 	%r203, [%rd26], %r202;
$L__BB0_69:
	add.s32 	%r91, %r90, %r1;
	setp.ge.s32 	%p40, %r91, %r101;
	@%p40 bra 	$L__BB0_71;
	mul.wide.s32 	%rd27, %r91, 4;
	add.s64 	%rd28, %rd1, %rd27;
	shl.b32 	%r204, %r91, 2;
	mov.u32 	%r205, s_bin;
	add.s32 	%r206, %r205, %r204;
	ld.shared.u32 	%r207, [%r206];
	atom.global.add.u32 	%r208, [%rd28], %r207;
$L__BB0_71:
	add.s32 	%r92, %r91, %r1;
	setp.ge.s32 	%p41, %r92, %r101;
	@%p41 bra 	$L__BB0_73;
	mul.wide.s32 	%rd29, %r92, 4;
	add.s64 	%rd30, %rd1, %rd29;
	shl.b32 	%r209, %r92, 2;
	mov.u32 	%r210, s_bin;
	add.s32 	%r211, %r210, %r209;
	ld.shared.u32 	%r212, [%r211];
	atom.global.add.u32 	%r213, [%rd30], %r212;
$L__BB0_73:
	add.s32 	%r248, %r248, 4;
$L__BB0_74:
	and.b32  	%r214, %r6, 3;
	setp.eq.s32 	%p42, %r214, 0;
	@%p42 bra 	$L__BB0_84;
	setp.eq.s32 	%p43, %r214, 1;
	@%p43 bra 	$L__BB0_81;
	mad.lo.s32 	%r95, %r248, %r1, %r2;
	setp.ge.s32 	%p44, %r95, %r101;
	@%p44 bra 	$L__BB0_78;
	mul.wide.s32 	%rd31, %r95, 4;
	add.s64 	%rd32, %rd1, %rd31;
	shl.b32 	%r215, %r95, 2;
	mov.u32 	%r216, s_bin;
	add.s32 	%r217, %r216, %r215;
	ld.shared.u32 	%r218, [%r217];
	atom.global.add.u32 	%r219, [%rd32], %r218;
$L__BB0_78:
	add.s32 	%r96, %r95, %r1;
	setp.ge.s32 	%p45, %r96, %r101;
	@%p45 bra 	$L__BB0_80;
	mul.wide.s32 	%rd33, %r96, 4;
	add.s64 	%rd34, %rd1, %rd33;
	shl.b32 	%r220, %r96, 2;
	mov.u32 	%r221, s_bin;
	add.s32 	%r222, %r221, %r220;
	ld.shared.u32 	%r223, [%r222];
	atom.global.add.u32 	%r224, [%rd34], %r223;
$L__BB0_80:
	add.s32 	%r248, %r248, 2;
$L__BB0_81:
	and.b32  	%r225, %r5, 1;
	setp.eq.b32 	%p46, %r225, 1;
	@%p46 bra 	$L__BB0_84;
	mad.lo.s32 	%r99, %r248, %r1, %r2;
	setp.ge.s32 	%p47, %r99, %r101;
	@%p47 bra 	$L__BB0_84;
	mul.wide.s32 	%rd35, %r99, 4;
	add.s64 	%rd36, %rd1, %rd35;
	shl.b32 	%r226, %r99, 2;
	mov.u32 	%r227, s_bin;
	add.s32 	%r228, %r227, %r226;
	ld.shared.u32 	%r229, [%r228];
	atom.global.add.u32 	%r230, [%rd36], %r229;
$L__BB0_84:
	ret;

}
	// .globl	_Z13scanBlkKernelPiiS_S_
.visible .entry _Z13scanBlkKernelPiiS_S_(
	.param .u64 .ptr .align 1 _Z13scanBlkKernelPiiS_S__param_0,
	.param .u32 _Z13scanBlkKernelPiiS_S__param_1,
	.param .u64 .ptr .align 1 _Z13scanBlkKernelPiiS_S__param_2,
	.param .u64 .ptr .align 1 _Z13scanBlkKernelPiiS_S__param_3
)
{
	.reg .pred 	%p<11>;
	.reg .b32 	%r<31>;
	.reg .b64 	%rd<13>;

	ld.param.u64 	%rd1, [_Z13scanBlkKernelPiiS_S__param_0];
	ld.param.u32 	%r10, [_Z13scanBlkKernelPiiS_S__param_1];
	ld.param.u64 	%rd2, [_Z13scanBlkKernelPiiS_S__param_2];
	ld.param.u64 	%rd3, [_Z13scanBlkKernelPiiS_S__param_3];
	mov.u32 	%r1, %ctaid.x;
	mov.u32 	%r2, %ntid.x;
	mov.u32 	%r3, %tid.x;
	mad.lo.s32 	%r4, %r1, %r2, %r3;
	setp.lt.s32 	%p1, %r4, 1;
	setp.ge.s32 	%p2, %r4, %r10;
	shl.b32 	%r11, %r3, 2;
	mov.u32 	%r12, s_data;
	add.s32 	%r5, %r12, %r11;
	or.pred  	%p3, %p1, %p2;
	@%p3 bra 	$L__BB1_2;
	cvta.to.global.u64 	%rd4, %rd1;
	add.s32 	%r14, %r4, -1;
	mul.wide.u32 	%rd5, %r14, 4;
	add.s64 	%rd6, %rd4, %rd5;
	ld.global.u32 	%r15, [%rd6];
	st.shared.u32 	[%r5], %r15;
	bra.uni 	$L__BB1_3;
$L__BB1_2:
	mov.b32 	%r13, 0;
	st.shared.u32 	[%r5], %r13;
$L__BB1_3:
	bar.sync 	0;
	setp.lt.u32 	%p4, %r2, 2;
	@%p4 bra 	$L__BB1_8;
	mov.b32 	%r29, 1;
$L__BB1_5:
	setp.lt.u32 	%p5, %r3, %r29;
	mov.b32 	%r30, 0;
	@%p5 bra 	$L__BB1_7;
	sub.s32 	%r18, %r3, %r29;
	shl.b32 	%r19, %r18, 2;
	add.s32 	%r21, %r12, %r19;
	ld.shared.u32 	%r30, [%r21];
$L__BB1_7:
	bar.sync 	0;
	ld.shared.u32 	%r22, [%r5];
	add.s32 	%r23, %r22, %r30;
	st.shared.u32 	[%r5], %r23;
	bar.sync 	0;
	shl.b32 	%r29, %r29, 1;
	setp.lt.u32 	%p6, %r29, %r2;
	@%p6 bra 	$L__BB1_5;
$L__BB1_8:
	setp.ge.s32 	%p7, %r4, %r10;
	@%p7 bra 	$L__BB1_10;
	ld.shared.u32 	%r24, [%r5];
	cvta.to.global.u64 	%rd7, %rd2;
	mul.wide.s32 	%rd8, %r4, 4;
	add.s64 	%rd9, %rd7, %rd8;
	st.global.u32 	[%rd9], %r24;
$L__BB1_10:
	setp.ne.s32 	%p8, %r3, 0;
	setp.eq.s64 	%p9, %rd3, 0;
	or.pred  	%p10, %p8, %p9;
	@%p10 bra 	$L__BB1_12;
	shl.b32 	%r25, %r2, 2;
	add.s32 	%r27, %r12, %r25;
	ld.shared.u32 	%r28, [%r27+-4];
	cvta.to.global.u64 	%rd10, %rd3;
	mul.wide.u32 	%rd11, %r1, 4;
	add.s64 	%rd12, %rd10, %rd11;
	st.global.u32 	[%rd12], %r28;
$L__BB1_12:
	ret;

}
	// .globl	_Z10addBlkSumsPiiS_
.visible .entry _Z10addBlkSumsPiiS_(
	.param .u64 .ptr .align 1 _Z10addBlkSumsPiiS__param_0,
	.param .u32 _Z10addBlkSumsPiiS__param_1,
	.param .u64 .ptr .align 1 _Z10addBlkSumsPiiS__param_2
)
{
	.reg .pred 	%p<4>;
	.reg .b32 	%r<10>;
	.reg .b64 	%rd<9>;

	ld.param.u64 	%rd1, [_Z10addBlkSumsPiiS__param_0];
	ld.param.u32 	%r3, [_Z10addBlkSumsPiiS__param_1];
	ld.param.u64 	%rd2, [_Z10addBlkSumsPiiS__param_2];
	mov.u32 	%r1, %ctaid.x;
	mov.u32 	%r4, %ntid.x;
	mov.u32 	%r5, %tid.x;
	mad.lo.s32 	%r2, %r1, %r4, %r5;
	setp.ge.s32 	%p1, %r2, %r3;
	setp.eq.s32 	%p2, %r1, 0;
	or.pred  	%p3, %p2, %p1;
	@%p3 bra 	$L__BB2_2;
	cvta.to.global.u64 	%rd3, %rd2;
	cvta.to.global.u64 	%rd4, %rd1;
	add.s32 	%r6, %r1, -1;
	mul.wide.u32 	%rd5, %r6, 4;
	add.s64 	%rd6, %rd3, %rd5;
	ld.global.u32 	%r7, [%rd6];
	mul.wide.s32 	%rd7, %r2, 4;
	add.s64 	%rd8, %rd4, %rd7;
	ld.global.u32 	%r8, [%rd8];
	add.s32 	%r9, %r8, %r7;
	st.global.u32 	[%rd8], %r9;
$L__BB2_2:
	ret;

}
	// .globl	_Z15scanBlkKernel_1PjiiPiS0_
.visible .entry _Z15scanBlkKernel_1PjiiPiS0_(
	.param .u64 .ptr .align 1 _Z15scanBlkKernel_1PjiiPiS0__param_0,
	.param .u32 _Z15scanBlkKernel_1PjiiPiS0__param_1,
	.param .u32 _Z15scanBlkKernel_1PjiiPiS0__param_2,
	.param .u64 .ptr .align 1 _Z15scanBlkKernel_1PjiiPiS0__param_3,
	.param .u64 .ptr .align 1 _Z15scanBlkKernel_1PjiiPiS0__param_4
)
{
	.reg .pred 	%p<11>;
	.reg .b32 	%r<34>;
	.reg .b64 	%rd<13>;

	ld.param.u64 	%rd1, [_Z15scanBlkKernel_1PjiiPiS0__param_0];
	ld.param.u32 	%r10, [_Z15scanBlkKernel_1PjiiPiS0__param_1];
	ld.param.u32 	%r11, [_Z15scanBlkKernel_1PjiiPiS0__param_2];
	ld.param.u64 	%rd2, [_Z15scanBlkKernel_1PjiiPiS0__param_3];
	ld.param.u64 	%rd3, [_Z15scanBlkKernel_1PjiiPiS0__param_4];
	mov.u32 	%r1, %ctaid.x;
	mov.u32 	%r2, %ntid.x;
	mov.u32 	%r3, %tid.x;
	mad.lo.s32 	%r4, %r1, %r2, %r3;
	setp.lt.s32 	%p1, %r4, 1;
	setp.ge.s32 	%p2, %r4, %r10;
	shl.b32 	%r12, %r3, 2;
	mov.u32 	%r13, s_data;
	add.s32 	%r5, %r13, %r12;
	or.pred  	%p3, %p1, %p2;
	@%p3 bra 	$L__BB3_2;
	cvta.to.global.u64 	%rd4, %rd1;
	add.s32 	%r15, %r4, -1;
	mul.wide.u32 	%rd5, %r15, 4;
	add.s64 	%rd6, %rd4, %rd5;
	ld.global.u32 	%r16, [%rd6];
	shr.u32 	%r17, %r16, %r11;
	and.b32  	%r18, %r17, 1;
	st.shared.u32 	[%r5], %r18;
	bra.uni 	$L__BB3_3;
$L__BB3_2:
	mov.b32 	%r14, 0;
	st.shared.u32 	[%r5], %r14;
$L__BB3_3:
	bar.sync 	0;
	setp.lt.u32 	%p4, %r2, 2;
	@%p4 bra 	$L__BB3_8;
	mov.b32 	%r32, 1;
$L__BB3_5:
	setp.lt.u32 	%p5, %r3, %r32;
	mov.b32 	%r33, 0;
	@%p5 bra 	$L__BB3_7;
	sub.s32 	%r21, %r3, %r32;
	shl.b32 	%r22, %r21, 2;
	add.s32 	%r24, %r13, %r22;
	ld.shared.u32 	%r33, [%r24];
$L__BB3_7:
	bar.sync 	0;
	ld.shared.u32 	%r25, [%r5];
	add.s32 	%r26, %r25, %r33;
	st.shared.u32 	[%r5], %r26;
	bar.sync 	0;
	shl.b32 	%r32, %r32, 1;
	setp.lt.u32 	%p6, %r32, %r2;
	@%p6 bra 	$L__BB3_5;
$L__BB3_8:
	setp.ge.s32 	%p7, %r4, %r10;
	@%p7 bra 	$L__BB3_10;
	ld.shared.u32 	%r27, [%r5];
	cvta.to.global.u64 	%rd7, %rd2;
	mul.wide.s32 	%rd8, %r4, 4;
	add.s64 	%rd9, %rd7, %rd8;
	st.global.u32 	[%rd9], %r27;
$L__BB3_10:
	setp.ne.s32 	%p8, %r3, 0;
	setp.eq.s64 	%p9, %rd3, 0;
	or.pred  	%p10, %p8, %p9;
	@%p10 bra 	$L__BB3_12;
	shl.b32 	%r28, %r2, 2;
	add.s32 	%r30, %r13, %r28;
	ld.shared.u32 	%r31, [%r30+-4];
	cvta.to.global.u64 	%rd10, %rd3;
	mul.wide.u32 	%rd11, %r1, 4;
	add.s64 	%rd12, %rd10, %rd11;
	st.global.u32 	[%rd12], %r31;
$L__BB3_12:
	ret;

}
	// .globl	_Z7scatterPjiPiiS_
.visible .entry _Z7scatterPjiPiiS_(
	.param .u64 .ptr .align 1 _Z7scatterPjiPiiS__param_0,
	.param .u32 _Z7scatterPjiPiiS__param_1,
	.param .u64 .ptr .align 1 _Z7scatterPjiPiiS__param_2,
	.param .u32 _Z7scatterPjiPiiS__param_3,
	.param .u64 .ptr .align 1 _Z7scatterPjiPiiS__param_4
)
{
	.reg .pred 	%p<3>;
	.reg .b32 	%r<22>;
	.reg .b64 	%rd<18>;

	ld.param.u64 	%rd3, [_Z7scatterPjiPiiS__param_0];
	ld.param.u32 	%r6, [_Z7scatterPjiPiiS__param_1];
	ld.param.u64 	%rd5, [_Z7scatterPjiPiiS__param_2];
	ld.param.u32 	%r7, [_Z7scatterPjiPiiS__param_3];
	ld.param.u64 	%rd4, [_Z7scatterPjiPiiS__param_4];
	cvta.to.global.u64 	%rd1, %rd5;
	mov.u32 	%r8, %ctaid.x;
	mov.u32 	%r9, %ntid.x;
	mov.u32 	%r10, %tid.x;
	mad.lo.s32 	%r1, %r8, %r9, %r10;
	setp.ge.s32 	%p1, %r1, %r7;
	@%p1 bra 	$L__BB4_5;
	cvta.to.global.u64 	%rd2, %rd3;
	mul.wide.s32 	%rd6, %r1, 4;
	add.s64 	%rd7, %rd2, %rd6;
	ld.global.u32 	%r2, [%rd7];
	shr.u32 	%r11, %r2, %r6;
	and.b32  	%r12, %r11, 1;
	setp.eq.b32 	%p2, %r12, 1;
	@%p2 bra 	$L__BB4_3;
	add.s64 	%rd14, %rd1, %rd6;
	ld.global.u32 	%r20, [%rd14];
	sub.s32 	%r21, %r1, %r20;
	bra.uni 	$L__BB4_4;
$L__BB4_3:
	mul.wide.s32 	%rd8, %r7, 4;
	add.s64 	%rd9, %rd2, %rd8;
	ld.global.u32 	%r13, [%rd9+-4];
	add.s64 	%rd10, %rd1, %rd8;
	shr.u32 	%r14, %r13, %r6;
	and.b32  	%r15, %r14, 1;
	ld.global.u32 	%r16, [%rd10+-4];
	add.s64 	%rd12, %rd1, %rd6;
	ld.global.u32 	%r17, [%rd12];
	add.s32 	%r18, %r16, %r15;
	sub.s32 	%r19, %r7, %r18;
	add.s32 	%r21, %r19, %r17;
$L__BB4_4:
	cvta.to.global.u64 	%rd15, %rd4;
	mul.wide.s32 	%rd16, %r21, 4;
	add.s64 	%rd17, %rd15, %rd16;
	st.global.u32 	[%rd17], %r2;
$L__BB4_5:
	ret;

}
	// .globl	_ZN3cub18CUB_300001_SM_10006detail11EmptyKernelIvEEvv
.visible .entry _ZN3cub18CUB_300001_SM_10006detail11EmptyKernelIvEEvv()
{


	ret;

}
	// .globl	_ZN3cub18CUB_300001_SM_10006detail10radix_sort31DeviceRadixSortSingleTileKernelINS1_5radix10policy_hubIjNS0_8NullTypeEyE10Policy1000ELNS0_9SortOrderE0EjS6_yNS1_21identity_decomposer_tEEEvPKT1_PSB_PKT2_PSF_T3_iiT4_
.visible .entry _ZN3cub18CUB_300001_SM_10006detail10radix_sort31DeviceRadixSortSingleTileKernelINS1_5radix10policy_hubIjNS0_8NullTypeEyE10Policy1000ELNS0_9SortOrderE0EjS6_yNS1_21identity_decomposer_tEEEvPKT1_PSB_PKT2_PSF_T3_iiT4_(
	.param .u64 .ptr .align 1 _ZN3cub18CUB_300001_SM_10006detail10radix_sort31DeviceRadixSortSingleTileKernelINS1_5radix10policy_hubIjNS0_8NullTypeEyE10Policy1000ELNS0_9SortOrderE0EjS6_yNS1_21identity_decomposer_tEEEvPKT1_PSB_PKT2_PSF_T3_iiT4__param_0,
	.param .u64 .ptr .align 1 _ZN3cub18CUB_300001_SM_10006detail10radix_sort31DeviceRadixSortSingleTileKernelINS1_5radix10policy_hubIjNS0_8NullTypeEyE10Policy1000ELNS0_9SortOrderE0EjS6_yNS1_21identity_decomposer_tEEEvPKT1_PSB_PKT2_PSF_T3_iiT4__param_1,
	.param .u64 .ptr .align 1 _ZN3cub18CUB_300001_SM_10006detail10radix_sort31DeviceRadixSortSingleTileKernelINS1_5radix10policy_hubIjNS0_8NullTypeEyE10Policy1000ELNS0_9SortOrderE0EjS6_yNS1_21identity_decomposer_tEEEvPKT1_PSB_PKT2_PSF_T3_iiT4__param_2,
	.param .u64 .ptr .align 1 _ZN3cub18CUB_300001_SM_10006detail10radix_sort31DeviceRadixSortSingleTileKernelINS1_5radix10policy_hubIjNS0_8NullTypeEyE10Policy1000ELNS0_9SortOrderE0EjS6_yNS1_21identity_decomposer_tEEEvPKT1_PSB_PKT2_PSF_T3_iiT4__param_3,
	.param .u64 _ZN3cub18CUB_300001_SM_10006detail10radix_sort31DeviceRadixSortSingleTileKernelINS1_5radix10policy_hubIjNS0_8NullTypeEyE10Policy1000ELNS0_9SortOrderE0EjS6_yNS1_21identity_decomposer_tEEEvPKT1_PSB_PKT2_PSF_T3_iiT4__param_4,
	.param .u32 _ZN3cub18CUB_300001_SM_10006detail10radix_sort31DeviceRadixSortSingleTileKernelINS1_5radix10policy_hubIjNS0_8NullTypeEyE10Policy1000ELNS0_9SortOrderE0EjS6_yNS1_21identity_decomposer_tEEEvPKT1_PSB_PKT2_PSF_T3_iiT4__param_5,
	.param .u32 _ZN3cub18CUB_300001_SM_10006detail10radix_sort31DeviceRadixSortSingleTileKernelINS1_5radix10policy_hubIjNS0_8NullTypeEyE10Policy1000ELNS0_9SortOrderE0EjS6_yNS1_21identity_decomposer_tEEEvPKT1_PSB_PKT2_PSF_T3_iiT4__param_6,
	.param .align 1 .b8 _ZN3cub18CUB_300001_SM_10006detail10radix_sort31DeviceRadixSortSingleTileKernelINS1_5radix10policy_hubIjNS0_8NullTypeEyE10Policy1000ELNS0_9SortOrderE0EjS6_yNS1_21identity_decomposer_tEEEvPKT1_PSB_PKT2_PSF_T3_iiT4__param_7[1]
)
.maxntid 256
.minnctapersm 1
{
	.reg .pred 	%p<52>;
	.reg .b16 	%rs<39>;
	.reg .b32 	%r<706>;
	.reg .b64 	%rd<29>;
	// demoted variable
	.shared .align 16 .b8 _ZZN3cub18CUB_300001_SM_10006detail10radix_sort31DeviceRadixSortSingleTileKernelINS1_5radix10policy_hubIjNS0_8NullTypeEyE10Policy1000ELNS0_9SortOrderE0EjS6_yNS1_21identity_decomposer_tEEEvPKT1_PSB_PKT2_PSF_T3_iiT4_E12temp_storage[33856];
	ld.param.u64 	%rd5, [_ZN3cub18CUB_300001_SM_10006detail10radix_sort31DeviceRadixSortSingleTileKernelINS1_5radix10policy_hubIjNS0_8NullTypeEyE10Policy1000ELNS0_9SortOrderE0EjS6_yNS1_21identity_decomposer_tEEEvPKT1_PSB_PKT2_PSF_T3_iiT4__param_0];
	ld.param.u64 	%rd3, [_ZN3cub18CUB_300001_SM_10006detail10radix_sort31DeviceRadixSortSingleTileKernelINS1_5radix10policy_hubIjNS0_8NullTypeEyE10Policy1000ELNS0_9SortOrderE0EjS6_yNS1_21identity_decomposer_tEEEvPKT1_PSB_PKT2_PSF_T3_iiT4__param_1];
	ld.param.u64 	%rd4, [_ZN3cub18CUB_300001_SM_10006detail10radix_sort31DeviceRadixSortSingleTileKernelINS1_5radix10policy_hubIjNS0_8NullTypeEyE10Policy1000ELNS0_9SortOrderE0EjS6_yNS1_21identity_decomposer_tEEEvPKT1_PSB_PKT2_PSF_T3_iiT4__param_4];
	ld.param.u32 	%r189, [_ZN3cub18CUB_300001_SM_10006detail10radix_sort31DeviceRadixSortSingleTileKernelINS1_5radix10policy_hubIjNS0_8NullTypeEyE10Policy1000ELNS0_9SortOrderE0EjS6_yNS1_21identity_decomposer_tEEEvPKT1_PSB_PKT2_PSF_T3_iiT4__param_5];
	ld.param.u32 	%r190, [_ZN3cub18CUB_300001_SM_10006detail10radix_sort31DeviceRadixSortSingleTileKernelINS1_5radix10policy_hubIjNS0_8NullTypeEyE10Policy1000ELNS0_9SortOrderE0EjS6_yNS1_21identity_decomposer_tEEEvPKT1_PSB_PKT2_PSF_T3_iiT4__param_6];
	cvta.to.global.u64 	%rd6, %rd5;
	cvt.u32.u64 	%r1, %rd4;
	mov.u32 	%r2, %tid.x;
	mul.lo.s32 	%r3, %r2, 19;
	setp.ge.s32 	%p1, %r3, %r1;
	mul.wide.u32 	%rd7, %r3, 4;
	add.s64 	%rd1, %rd6, %rd7;
	mov.b32 	%r703, -1;
	@%p1 bra 	$L__BB6_2;
	ld.global.u32 	%r703, [%rd1];
$L__BB6_2:
	add.s32 	%r193, %r3, 1;
	setp.ge.s32 	%p2, %r193, %r1;
	mov.b32 	%r702, -1;
	@%p2 bra 	$L__BB6_4;
	ld.global.u32 	%r702, [%rd1+4];
$L__BB6_4:
	add.s32 	%r195, %r3, 2;
	setp.ge.s32 	%p3, %r195, %r1;
	mov.b32 	%r701, -1;
	@%p3 bra 	$L__BB6_6;
	ld.global.u32 	%r701, [%rd1+8];
$L__BB6_6:
	add.s32 	%r197, %r3, 3;
	setp.ge.s32 	%p4, %r197, %r1;
	mov.b32 	%r700, -1;
	@%p4 bra 	$L__BB6_8;
	ld.global.u32 	%r700, [%rd1+12];
$L__BB6_8:
	add.s32 	%r199, %r3, 4;
	setp.ge.s32 	%p5, %r199, %r1;
	mov.b32 	%r699, -1;
	@%p5 bra 	$L__BB6_10;
	ld.global.u32 	%r699, [%rd1+16];
$L__BB6_10:
	add.s32 	%r201, %r3, 5;
	setp.ge.s32 	%p6, %r201, %r1;
	mov.b32 	%r698, -1;
	@%p6 bra 	$L__BB6_12;
	ld.global.u32 	%r698, [%rd1+20];
$L__BB6_12:
	add.s32 	%r203, %r3, 6;
	setp.ge.s32 	%p7, %r203, %r1;
	mov.b32 	%r697, -1;
	@%p7 bra 	$L__BB6_14;
	ld.global.u32 	%r697, [%rd1+24];
$L__BB6_14:
	add.s32 	%r205, %r3, 7;
	setp.ge.s32 	%p8, %r205, %r1;
	mov.b32 	%r696, -1;
	@%p8 bra 	$L__BB6_16;
	ld.global.u32 	%r696, [%rd1+28];
$L__BB6_16:
	add.s32 	%r207, %r3, 8;
	setp.ge.s32 	%p9, %r207, %r1;
	mov.b32 	%r695, -1;
	@%p9 bra 	$L__BB6_18;
	ld.global.u32 	%r695, [%rd1+32];
$L__BB6_18:
	add.s32 	%r209, %r3, 9;
	setp.ge.s32 	%p10, %r209, %r1;
	mov.b32 	%r694, -1;
	@%p10 bra 	$L__BB6_20;
	ld.global.u32 	%r694, [%rd1+36];
$L__BB6_20:
	add.s32 	%r211, %r3, 10;
	setp.ge.s32 	%p11, %r211, %r1;
	mov.b32 	%r693, -1;
	@%p11 bra 	$L__BB6_22;
	ld.global.u32 	%r693, [%rd1+40];
$L__BB6_22:
	add.s32 	%r213, %r3, 11;
	setp.ge.s32 	%p12, %r213, %r1;
	mov.b32 	%r692, -1;
	@%p12 bra 	$L__BB6_24;
	ld.global.u32 	%r692, [%rd1+44];
$L__BB6_24:
	add.s32 	%r215, %r3, 12;
	setp.ge.s32 	%p13, %r215, %r1;
	mov.b32 	%r691, -1;
	@%p13 bra 	$L__BB6_26;
	ld.global.u32 	%r691, [%rd1+48];
$L__BB6_26:
	add.s32 	%r217, %r3, 13;
	setp.ge.s32 	%p14, %r217, %r1;
	mov.b32 	%r690, -1;
	@%p14 bra 	$L__BB6_28;
	ld.global.u32 	%r690, [%rd1+52];
$L__BB6_28:
	add.s32 	%r219, %r3, 14;
	setp.ge.s32 	%p15, %r219, %r1;
	mov.b32 	%r689, -1;
	@%p15 bra 	$L__BB6_30;
	ld.global.u32 	%r689, [%rd1+56];
$L__BB6_30:
	add.s32 	%r221, %r3, 15;
	setp.ge.s32 	%p16, %r221, %r1;
	mov.b32 	%r688, -1;
	@%p16 bra 	$L__BB6_32;
	ld.global.u32 	%r688, [%rd1+60];
$L__BB6_32:
	add.s32 	%r223, %r3, 16;
	setp.ge.s32 	%p17, %r223, %r1;
	mov.b32 	%r687, -1;
	@%p17 bra 	$L__BB6_34;
	ld.global.u32 	%r687, [%rd1+64];
$L__BB6_34:
	add.s32 	%r225, %r3, 17;
	setp.ge.s32 	%p18, %r225, %r1;
	mov.b32 	%r686, -1;
	@%p18 bra 	$L__BB6_36;
	ld.global.u32 	%r686, [%rd1+68];
$L__BB6_36:
	add.s32 	%r227, %r3, 18;
	setp.ge.s32 	%p19, %r227, %r1;
	mov.b32 	%r685, -1;
	@%p19 bra 	$L__BB6_38;
	ld.global.u32 	%r685, [%rd1+72];
$L__BB6_38:
	bar.sync 	0;
	shr.u32 	%r42, %r2, 5;
	shl.b32 	%r229, %r2, 2;
	mov.u32 	%r230, _ZZN3cub18CUB_300001_SM_10006detail10radix_sort31DeviceRadixSortSingleTileKernelINS1_5radix10policy_hubIjNS0_8NullTypeEyE10Policy1000ELNS0_9SortOrderE0EjS6_yNS1_21identity_decomposer_tEEEvPKT1_PSB_PKT2_PSF_T3_iiT4_E12temp_storage;
	add.s32 	%r43, %r230, %r229;
	shl.b32 	%r231, %r2, 7;
	add.s32 	%r44, %r43, %r231;
	shl.b32 	%r232, %r42, 2;
	add.s32 	%r233, %r230, %r232;
	add.s32 	%r45, %r233, 33792;
	mad.lo.s32 	%r46, %r2, -56, %r44;
	add.s32 	%r684, %r189, 6;
	sub.s32 	%r683, %r190, %r189;
$L__BB6_39:
	add.s32 	%r293, %r684, -6;
	min.s32 	%r236, %r683, 6;
	mov.b32 	%r322, 0;
	st.shared.u32 	[%r43], %r322;
	st.shared.u32 	[%r43+1024], %r322;
	st.shared.u32 	[%r43+2048], %r322;
	st.shared.u32 	[%r43+3072], %r322;
	st.shared.u32 	[%r43+4096], %r322;
	st.shared.u32 	[%r43+5120], %r322;
	st.shared.u32 	[%r43+6144], %r322;
	st.shared.u32 	[%r43+7168], %r322;
	st.shared.u32 	[%r43+8192], %r322;
	st.shared.u32 	[%r43+9216], %r322;
	st.shared.u32 	[%r43+10240], %r322;
	st.shared.u32 	[%r43+11264], %r322;
	st.shared.u32 	[%r43+12288], %r322;
	st.shared.u32 	[%r43+13312], %r322;
	st.shared.u32 	[%r43+14336], %r322;
	st.shared.u32 	[%r43+15360], %r322;
	st.shared.u32 	[%r43+16384], %r322;
	st.shared.u32 	[%r43+17408], %r322;
	st.shared.u32 	[%r43+18432], %r322;
	st.shared.u32 	[%r43+19456], %r322;
	st.shared.u32 	[%r43+20480], %r322;
	st.shared.u32 	[%r43+21504], %r322;
	st.shared.u32 	[%r43+22528], %r322;
	st.shared.u32 	[%r43+23552], %r322;
	st.shared.u32 	[%r43+24576], %r322;
	st.shared.u32 	[%r43+25600], %r322;
	st.shared.u32 	[%r43+26624], %r322;
	st.shared.u32 	[%r43+27648], %r322;
	st.shared.u32 	[%r43+28672], %r322;
	st.shared.u32 	[%r43+29696], %r322;
	st.shared.u32 	[%r43+30720], %r322;
	st.shared.u32 	[%r43+31744], %r322;
	st.shared.u32 	[%r43+32768], %r322;
	// begin inline asm
	bmsk.clamp.b32 %r234, %r322, %r236;
	// end inline asm
	// begin inline asm
	shr.b32 %r237, %r703, %r293;
	// end inline asm
	and.b32  	%r325, %r234, %r237;
	shl.b32 	%r326, %r325, 10;
	and.b32  	%r327, %r326, 31744;
	add.s32 	%r328, %r43, %r327;
	shr.u32 	%r329, %r325, 4;
	and.b32  	%r330, %r329, 268435454;
	add.s32 	%r71, %r328, %r330;
	ld.shared.u16 	%rs1, [%r71];
	add.s16 	%rs20, %rs1, 1;
	st.shared.u16 	[%r71], %rs20;
	// begin inline asm
	shr.b32 %r240, %r702, %r293;
	// end inline asm
	and.b32  	%r331, %r234, %r240;
	shl.b32 	%r332, %r331, 10;
	and.b32  	%r333, %r332, 31744;
	add.s32 	%r334, %r43, %r333;
	shr.u32 	%r335, %r331, 4;
	and.b32  	%r336, %r335, 268435454;
	add.s32 	%r72, %r334, %r336;
	ld.shared.u16 	%rs2, [%r72];
	add.s16 	%rs21, %rs2, 1;
	st.shared.u16 	[%r72], %rs21;
	// begin inline asm
	shr.b32 %r243, %r701, %r293;
	// end inline asm
	and.b32  	%r337, %r234, %r243;
	shl.b32 	%r338, %r337, 10;
	and.b32  	%r339, %r338, 31744;
	add.s32 	%r340, %r43, %r339;
	shr.u32 	%r341, %r337, 4;
	and.b32  	%r342, %r341, 268435454;
	add.s32 	%r73, %r340, %r342;
	ld.shared.u16 	%rs3, [%r73];
	add.s16 	%rs22, %rs3, 1;
	st.shared.u16 	[%r73], %rs22;
	// begin inline asm
	shr.b32 %r246, %r700, %r293;
	// end inline asm
	and.b32  	%r343, %r234, %r246;
	shl.b32 	%r344, %r343, 10;
	and.b32  	%r345, %r344, 31744;
	add.s32 	%r346, %r43, %r345;
	shr.u32 	%r347, %r343, 4;
	and.b32  	%r348, %r347, 268435454;
	add.s32 	%r74, %r346, %r348;
	ld.shared.u16 	%rs4, [%r74];
	add.s16 	%rs23, %rs4, 1;
	st.shared.u16 	[%r74], %rs23;
	// begin inline asm
	shr.b32 %r249, %r699, %r293;
	// end inline asm
	and.b32  	%r349, %r234, %r249;
	shl.b32 	%r350, %r349, 10;
	and.b32  	%r351, %r350, 31744;
	add.s32 	%r352, %r43, %r351;
	shr.u32 	%r353, %r349, 4;
	and.b32  	%r354, %r353, 268435454;
	add.s32 	%r75, %r352, %r354;
	ld.shared.u16 	%rs5, [%r75];
	add.s16 	%rs24, %rs5, 1;
	st.shared.u16 	[%r75], %rs24;
	// begin inline asm
	shr.b32 %r252, %r698, %r293;
	// end inline asm
	and.b32  	%r355, %r234, %r252;
	shl.b32 	%r356, %r355, 10;
	and.b32  	%r357, %r356, 31744;
	add.s32 	%r358, %r43, %r357;
	shr.u32 	%r359, %r355, 4;
	and.b32  	%r360, %r359, 268435454;
	add.s32 	%r76, %r358, %r360;
	ld.shared.u16 	%rs6, [%r76];
	add.s16 	%rs25, %rs6, 1;
	st.shared.u16 	[%r76], %rs25;
	// begin inline asm
	shr.b32 %r255, %r697, %r293;
	// end inline asm
	and.b32  	%r361, %r234, %r255;
	shl.b32 	%r362, %r361, 10;
	and.b32  	%r363, %r362, 31744;
	add.s32 	%r364, %r43, %r363;
	shr.u32 	%r365, %r361, 4;
	and.b32  	%r366, %r365, 268435454;
	add.s32 	%r77, %r364, %r366;
	ld.shared.u16 	%rs7, [%r77];
	add.s16 	%rs26, %rs7, 1;
	st.shared.u16 	[%r77], %rs26;
	// begin inline asm
	shr.b32 %r258, %r696, %r293;
	// end inline asm
	and.b32  	%r367, %r234, %r258;
	shl.b32 	%r368, %r367, 10;
	and.b32  	%r369, %r368, 31744;
	add.s32 	%r370, %r43, %r369;
	shr.u32 	%r371, %r367, 4;
	and.b32  	%r372, %r371, 268435454;
	add.s32 	%r78, %r370, %r372;
	ld.shared.u16 	%rs8, [%r78];
	add.s16 	%rs27, %rs8, 1;
	st.shared.u16 	[%r78], %rs27;
	// begin inline asm
	shr.b32 %r261, %r695, %r293;
	// end inline asm
	and.b32  	%r373, %r234, %r261;
	shl.b32 	%r374, %r373, 10;
	and.b32  	%r375, %r374, 31744;
	add.s32 	%r376, %r43, %r375;
	shr.u32 	%r377, %r373, 4;
	and.b32  	%r378, %r377, 268435454;
	add.s32 	%r79, %r376, %r378;
	ld.shared.u16 	%rs9, [%r79];
	add.s16 	%rs28, %rs9, 1;
	st.shared.u16 	[%r79], %rs28;
	// begin inline asm
	shr.b32 %r264, %r694, %r293;
	// end inline asm
	and.b32  	%r379, %r234, %r264;
	shl.b32 	%r380, %r379, 10;
	and.b32  	%r381, %r380, 31744;
	add.s32 	%r382, %r43, %r381;
	shr.u32 	%r383, %r379, 4;
	and.b32  	%r384, %r383, 268435454;
	add.s32 	%r80, %r382, %r384;
	ld.shared.u16 	%rs10, [%r80];
	add.s16 	%rs29, %rs10, 1;
	st.shared.u16 	[%r80], %rs29;
	// begin inline asm
	shr.b32 %r267, %r693, %r293;
	// end inline asm
	and.b32  	%r385, %r234, %r267;
	shl.b32 	%r386, %r385, 10;
	and.b32  	%r387, %r386, 31744;
	add.s32 	%r388, %r43, %r387;
	shr.u32 	%r389, %r385, 4;
	and.b32  	%r390, %r389, 268435454;
	add.s32 	%r81, %r388, %r390;
	ld.shared.u16 	%rs11, [%r81];
	add.s16 	%rs30, %rs11, 1;
	st.shared.u16 	[%r81], %rs30;
	// begin inline asm
	shr.b32 %r270, %r692, %r293;
	// end inline asm
	and.b32  	%r391, %r234, %r270;
	shl.b32 	%r392, %r391, 10;
	and.b32  	%r393, %r392, 31744;
	add.s32 	%r394, %r43, %r393;
	shr.u32 	%r395, %r391, 4;
	and.b32  	%r396, %r395, 268435454;
	add.s32 	%r82, %r394, %r396;
	ld.shared.u16 	%rs12, [%r82];
	add.s16 	%rs31, %rs12, 1;
	st.shared.u16 	[%r82], %rs31;
	// begin inline asm
	shr.b32 %r273, %r691, %r293;
	// end inline asm
	and.b32  	%r397, %r234, %r273;
	shl.b32 	%r398, %r397, 10;
	and.b32  	%r399, %r398, 31744;
	add.s32 	%r400, %r43, %r399;
	shr.u32 	%r401, %r397, 4;
	and.b32  	%r402, %r401, 268435454;
	add.s32 	%r83, %r400, %r402;
	ld.shared.u16 	%rs13, [%r83];
	add.s16 	%rs32, %rs13, 1;
	st.shared.u16 	[%r83], %rs32;
	// begin inline asm
	shr.b32 %r276, %r690, %r293;
	// end inline asm
	and.b32  	%r403, %r234, %r276;
	shl.b32 	%r404, %r403, 10;
	and.b32  	%r405, %r404, 31744;
	add.s32 	%r406, %r43, %r405;
	shr.u32 	%r407, %r403, 4;
	and.b32  	%r408, %r407, 268435454;
	add.s32 	%r84, %r406, %r408;
	ld.shared.u16 	%rs14, [%r84];
	add.s16 	%rs33, %rs14, 1;
	st.shared.u16 	[%r84], %rs33;
	// begin inline asm
	shr.b32 %r279, %r689, %r293;
	// end inline asm
	and.b32  	%r409, %r234, %r279;
	shl.b32 	%r410, %r409, 10;
	and.b32  	%r411, %r410, 31744;
	add.s32 	%r412, %r43, %r411;
	shr.u32 	%r413, %r409, 4;
	and.b32  	%r414, %r413, 268435454;
	add.s32 	%r85, %r412, %r414;
	ld.shared.u16 	%rs15, [%r85];
	add.s16 	%rs34, %rs15, 1;
	st.shared.u16 	[%r85], %rs34;
	// begin inline asm
	shr.b32 %r282, %r688, %r293;
	// end inline asm
	and.b32  	%r415, %r234, %r282;
	shl.b32 	%r416, %r415, 10;
	and.b32  	%r417, %r416, 31744;
	add.s32 	%r418, %r43, %r417;
	shr.u32 	%r419, %r415, 4;
	and.b32  	%r420, %r419, 268435454;
	add.s32 	%r86, %r418, %r420;
	ld.shared.u16 	%rs16, [%r86];
	add.s16 	%rs35, %rs16, 1;
	st.shared.u16 	[%r86], %rs35;
	// begin inline asm
	shr.b32 %r285, %r687, %r293;
	// end inline asm
	and.b32  	%r421, %r234, %r285;
	shl.b32 	%r422, %r421, 10;
	and.b32  	%r423, %r422, 31744;
	add.s32 	%r424, %r43, %r423;
	shr.u32 	%r425, %r421, 4;
	and.b32  	%r426, %r425, 268435454;
	add.s32 	%r87, %r424, %r426;
	ld.shared.u16 	%rs17, [%r87];
	add.s16 	%rs36, %rs17, 1;
	st.shared.u16 	[%r87], %rs36;
	// begin inline asm
	shr.b32 %r288, %r686, %r293;
	// end inline asm
	and.b32  	%r427, %r234, %r288;
	shl.b32 	%r428, %r427, 10;
	and.b32  	%r429, %r428, 31744;
	add.s32 	%r430, %r43, %r429;
	shr.u32 	%r431, %r427, 4;
	and.b32  	%r432, %r431, 268435454;
	add.s32 	%r88, %r430, %r432;
	ld.shared.u16 	%rs18, [%r88];
	add.s16 	%rs37, %rs18, 1;
	st.shared.u16 	[%r88], %rs37;
	// begin inline asm
	shr.b32 %r291, %r685, %r293;
	// end inline asm
	and.b32  	%r433, %r234, %r291;
	shl.b32 	%r434, %r433, 10;
	and.b32  	%r435, %r434, 31744;
	add.s32 	%r436, %r43, %r435;
	shr.u32 	%r437, %r433, 4;
	and.b32  	%r438, %r437, 268435454;
	add.s32 	%r89, %r436, %r438;
	ld.shared.u16 	%rs19, [%r89];
	add.s16 	%rs38, %rs19, 1;
	st.shared.u16 	[%r89], %rs38;
	bar.sync 	0;
	ld.shared.u32 	%r90, [%r44];
	ld.shared.u32 	%r439, [%r44+4];
	ld.shared.u32 	%r440, [%r44+8];
	ld.shared.u32 	%r441, [%r44+12];
	ld.shared.u32 	%r442, [%r44+16];
	ld.shared.u32 	%r443, [%r44+20];
	ld.shared.u32 	%r444, [%r44+24];
	ld.shared.u32 	%r445, [%r44+28];
	ld.shared.u32 	%r446, [%r44+32];
	ld.shared.u32 	%r447, [%r44+36];
	ld.shared.u32 	%r448, [%r44+40];
	ld.shared.u32 	%r449, [%r44+44];
	ld.shared.u32 	%r450, [%r44+48];
	ld.shared.u32 	%r451, [%r44+52];
	ld.shared.u32 	%r452, [%r44+56];
	ld.shared.u32 	%r453, [%r44+60];
	ld.shared.u32 	%r454, [%r44+64];
	ld.shared.u32 	%r455, [%r44+68];
	ld.shared.u32 	%r456, [%r44+72];
	ld.shared.u32 	%r457, [%r44+76];
	ld.shared.u32 	%r458, [%r44+80];
	ld.shared.u32 	%r459, [%r44+84];
	ld.shared.u32 	%r460, [%r44+88];
	ld.shared.u32 	%r461, [%r44+92];
	ld.shared.u32 	%r462, [%r44+96];
	ld.shared.u32 	%r463, [%r44+100];
	ld.shared.u32 	%r464, [%r44+104];
	ld.shared.u32 	%r465, [%r44+108];
	ld.shared.u32 	%r466, [%r44+112];
	ld.shared.u32 	%r467, [%r44+116];
	ld.shared.u32 	%r468, [%r44+120];
	ld.shared.u32 	%r469, [%r44+124];
	ld.shared.u32 	%r470, [%r44+128];
	add.s32 	%r91, %r439, %r90;
	add.s32 	%r92, %r440, %r91;
	add.s32 	%r93, %r441, %r92;
	add.s32 	%r94, %r442, %r93;
	add.s32 	%r95, %r443, %r94;
	add.s32 	%r96, %r444, %r95;
	add.s32 	%r97, %r445, %r96;
	add.s32 	%r98, %r446, %r97;
	add.s32 	%r99, %r447, %r98;
	add.s32 	%r100, %r448, %r99;
	add.s32 	%r101, %r449, %r100;
	add.s32 	%r102, %r450, %r101;
	add.s32 	%r103, %r451, %r102;
	add.s32 	%r104, %r452, %r103;
	add.s32 	%r105, %r453, %r104;
	add.s32 	%r106, %r454, %r105;
	add.s32 	%r107, %r455, %r106;
	add.s32 	%r108, %r456, %r107;
	add.s32 	%r109, %r457, %r108;
	add.s32 	%r110, %r458, %r109;
	add.s32 	%r111, %r459, %r110;
	add.s32 	%r112, %r460, %r111;
	add.s32 	%r113, %r461, %r112;
	add.s32 	%r114, %r462, %r113;
	add.s32 	%r115, %r463, %r114;
	add.s32 	%r116, %r464, %r115;
	add.s32 	%r117, %r465, %r116;
	add.s32 	%r118, %r466, %r117;
	add.s32 	%r119, %r467, %r118;
	add.s32 	%r120, %r468, %r119;
	add.s32 	%r121, %r469, %r120;
	add.s32 	%r299, %r470, %r121;
	// begin inline asm
	mov.u32 %r294, %laneid;
	// end inline asm
	mov.b32 	%r297, 1;
	mov.b32 	%r324, -1;
	// begin inline asm
	{  .reg .u32 r0;  .reg .pred p;  shfl.sync.up.b32 r0|p, %r299, %r297, %r322, %r324;  @p add.u32 r0, r0, %r299;  mov.u32 %r295, r0;}
	// end inline asm
	mov.b32 	%r303, 2;
	// begin inline asm
	{  .reg .u32 r0;  .reg .pred p;  shfl.sync.up.b32 r0|p, %r295, %r303, %r322, %r324;  @p add.u32 r0, r0, %r295;  mov.u32 %r301, r0;}
	// end inline asm
	mov.b32 	%r309, 4;
	// begin inline asm
	{  .reg .u32 r0;  .reg .pred p;  shfl.sync.up.b32 r0|p, %r301, %r309, %r322, %r324;  @p add.u32 r0, r0, %r301;  mov.u32 %r307, r0;}
	// end inline asm
	mov.b32 	%r315, 8;
	// begin inline asm
	{  .reg .u32 r0;  .reg .pred p;  shfl.sync.up.b32 r0|p, %r307, %r315, %r322, %r324;  @p add.u32 r0, r0, %r307;  mov.u32 %r313, r0;}
	// end inline asm
	mov.b32 	%r321, 16;
	// begin inline asm
	{  .reg .u32 r0;  .reg .pred p;  shfl.sync.up.b32 r0|p, %r313, %r321, %r322, %r324;  @p add.u32 r0, r0, %r313;  mov.u32 %r319, r0;}
	// end inline asm
	setp.ne.s32 	%p20, %r294, 31;
	@%p20 bra 	$L__BB6_41;
	st.shared.u32 	[%r45], %r319;
$L__BB6_41:
	sub.s32 	%r471, %r319, %r299;
	setp.gt.u32 	%p21, %r2, 31;
	setp.eq.s32 	%p22, %r42, 7;
	setp.eq.s32 	%p23, %r42, 6;
	setp.eq.s32 	%p24, %r42, 5;
	setp.eq.s32 	%p25, %r42, 4;
	setp.eq.s32 	%p26, %r42, 3;
	setp.eq.s32 	%p27, %r42, 2;
	setp.eq.s32 	%p28, %r42, 1;
	bar.sync 	0;
	ld.shared.v4.u32 	{%r472, %r473, %r474, %r475}, [_ZZN3cub18CUB_300001_SM_10006detail10radix_sort31DeviceRadixSortSingleTileKernelINS1_5radix10policy_hubIjNS0_8NullTypeEyE10Policy1000ELNS0_9SortOrderE0EjS6_yNS1_21identity_decomposer_tEEEvPKT1_PSB_PKT2_PSF_T3_iiT4_E12temp_storage+33792];
	selp.b32 	%r476, %r472, %r704, %p28;
	add.s32 	%r477, %r473, %r472;
	selp.b32 	%r478, %r477, %r476, %p27;
	add.s32 	%r479, %r477, %r474;
	selp.b32 	%r480, %r479, %r478, %p26;
	add.s32 	%r481, %r479, %r475;
	selp.b32 	%r482, %r481, %r480, %p25;
	ld.shared.v4.u32 	{%r483, %r484, %r485, %r486}, [_ZZN3cub18CUB_300001_SM_10006detail10radix_sort31DeviceRadixSortSingleTileKernelINS1_5radix10policy_hubIjNS0_8NullTypeEyE10Policy1000ELNS0_9SortOrderE0EjS6_yNS1_21identity_decomposer_tEEEvPKT1_PSB_PKT2_PSF_T3_iiT4_E12temp_storage+33808];
	add.s32 	%r487, %r481, %r483;
	selp.b32 	%r488, %r487, %r482, %p24;
	add.s32 	%r489, %r487, %r484;
	selp.b32 	%r490, %r489, %r488, %p23;
	add.s32 	%r491, %r489, %r485;
	selp.b32 	%r704, %r491, %r490, %p22;
	add.s32 	%r126, %r491, %r486;
	setp.ne.s32 	%p29, %r294, 0;
	selp.b32 	%r492, %r471, 0, %p29;
	add.s32 	%r493, %r704, %r492;
	or.pred  	%p30, %p21, %p29;
	selp.b32 	%r705, %r493, %r471, %p21;
	@%p30 bra 	$L__BB6_43;
	shl.b32 	%r705, %r126, 16;
	st.shared.u32 	[_ZZN3cub18CUB_300001_SM_10006detail10radix_sort31DeviceRadixSortSingleTileKernelINS1_5radix10policy_hubIjNS0_8NullTypeEyE10Policy1000ELNS0_9SortOrderE0EjS6_yNS1_21identity_decomposer_tEEEvPKT1_PSB_PKT2_PSF_T3_iiT4_E12temp_storage+33832], %r705;
$L__BB6_43:
	setp.eq.s32 	%p31, %r2, 0;
	bar.sync 	0;
	ld.shared.u32 	%r494, [_ZZN3cub18CUB_300001_SM_10006detail10radix_sort31DeviceRadixSortSingleTileKernelINS1_5radix10policy_hubIjNS0_8NullTypeEyE10Policy1000ELNS0_9SortOrderE0EjS6_yNS1_21identity_decomposer_tEEEvPKT1_PSB_PKT2_PSF_T3_iiT4_E12temp_storage+33832];
	selp.b32 	%r495, 0, %r494, %p31;
	add.s32 	%r496, %r705, %r495;
	add.s32 	%r497, %r90, %r496;
	add.s32 	%r498, %r91, %r496;
	add.s32 	%r499, %r92, %r496;
	add.s32 	%r500, %r93, %r496;
	add.s32 	%r501, %r94, %r496;
	add.s32 	%r502, %r95, %r496;
	add.s32 	%r503, %r96, %r496;
	add.s32 	%r504, %r97, %r496;
	add.s32 	%r505, %r98, %r496;
	add.s32 	%r506, %r99, %r496;
	add.s32 	%r507, %r100, %r496;
	add.s32 	%r508, %r101, %r496;
	add.s32 	%r509, %r102, %r496;
	add.s32 	%r510, %r103, %r496;
	add.s32 	%r511, %r104, %r496;
	add.s32 	%r512, %r105, %r496;
	add.s32 	%r513, %r106, %r496;
	add.s32 	%r514, %r107, %r496;
	add.s32 	%r515, %r108, %r496;
	add.s32 	%r516, %r109, %r496;
	add.s32 	%r517, %r110, %r496;
	add.s32 	%r518, %r111, %r496;
	add.s32 	%r519, %r112, %r496;
	add.s32 	%r520, %r113, %r496;
	add.s32 	%r521, %r114, %r496;
	add.s32 	%r522, %r115, %r496;
	add.s32 	%r523, %r116, %r496;
	add.s32 	%r524, %r117, %r496;
	add.s32 	%r525, %r118, %r496;
	add.s32 	%r526, %r119, %r496;
	add.s32 	%r527, %r120, %r496;
	add.s32 	%r528, %r121, %r496;
	st.shared.u32 	[%r44], %r496;
	st.shared.u32 	[%r44+4], %r497;
	st.shared.u32 	[%r44+8], %r498;
	st.shared.u32 	[%r44+12], %r499;
	st.shared.u32 	[%r44+16], %r500;
	st.shared.u32 	[%r44+20], %r501;
	st.shared.u32 	[%r44+24], %r502;
	st.shared.u32 	[%r44+28], %r503;
	st.shared.u32 	[%r44+32], %r504;
	st.shared.u32 	[%r44+36], %r505;
	st.shared.u32 	[%r44+40], %r506;
	st.shared.u32 	[%r44+44], %r507;
	st.shared.u32 	[%r44+48], %r508;
	st.shared.u32 	[%r44+52], %r509;
	st.shared.u32 	[%r44+56], %r510;
	st.shared.u32 	[%r44+60], %r511;
	st.shared.u32 	[%r44+64], %r512;
	st.shared.u32 	[%r44+68], %r513;
	st.shared.u32 	[%r44+72], %r514;
	st.shared.u32 	[%r44+76], %r515;
	st.shared.u32 	[%r44+80], %r516;
	st.shared.u32 	[%r44+84], %r517;
	st.shared.u32 	[%r44+88], %r518;
	st.shared.u32 	[%r44+92], %r519;
	st.shared.u32 	[%r44+96], %r520;
	st.shared.u32 	[%r44+100], %r521;
	st.shared.u32 	[%r44+104], %r522;
	st.shared.u32 	[%r44+108], %r523;
	st.shared.u32 	[%r44+112], %r524;
	st.shared.u32 	[%r44+116], %r525;
	st.shared.u32 	[%r44+120], %r526;
	st.shared.u32 	[%r44+124], %r527;
	st.shared.u32 	[%r44+128], %r528;
	bar.sync 	0;
	cvt.u32.u16 	%r529, %rs1;
	ld.shared.u16 	%r530, [%r71];
	add.s32 	%r130, %r530, %r529;
	cvt.u32.u16 	%r531, %rs2;
	ld.shared.u16 	%r532, [%r72];
	add.s32 	%r131, %r532, %r531;
	cvt.u32.u16 	%r533, %rs3;
	ld.shared.u16 	%r534, [%r73];
	add.s32 	%r132, %r534, %r533;
	cvt.u32.u16 	%r535, %rs4;
	ld.shared.u16 	%r536, [%r74];
	add.s32 	%r133, %r536, %r535;
	cvt.u32.u16 	%r537, %rs5;
	ld.shared.u16 	%r538, [%r75];
	add.s32 	%r134, %r538, %r537;
	cvt.u32.u16 	%r539, %rs6;
	ld.shared.u16 	%r540, [%r76];
	add.s32 	%r135, %r540, %r539;
	cvt.u32.u16 	%r541, %rs7;
	ld.shared.u16 	%r542, [%r77];
	add.s32 	%r136, %r542, %r541;
	cvt.u32.u16 	%r543, %rs8;
	ld.shared.u16 	%r544, [%r78];
	add.s32 	%r137, %r544, %r543;
	cvt.u32.u16 	%r545, %rs9;
	ld.shared.u16 	%r546, [%r79];
	add.s32 	%r138, %r546, %r545;
	cvt.u32.u16 	%r547, %rs10;
	ld.shared.u16 	%r548, [%r80];
	add.s32 	%r139, %r548, %r547;
	cvt.u32.u16 	%r549, %rs11;
	ld.shared.u16 	%r550, [%r81];
	add.s32 	%r140, %r550, %r549;
	cvt.u32.u16 	%r551, %rs12;
	ld.shared.u16 	%r552, [%r82];
	add.s32 	%r141, %r552, %r551;
	cvt.u32.u16 	%r553, %rs13;
	ld.shared.u16 	%r554, [%r83];
	add.s32 	%r142, %r554, %r553;
	cvt.u32.u16 	%r555, %rs14;
	ld.shared.u16 	%r556, [%r84];
	add.s32 	%r143, %r556, %r555;
	cvt.u32.u16 	%r557, %rs15;
	ld.shared.u16 	%r558, [%r85];
	add.s32 	%r144, %r558, %r557;
	cvt.u32.u16 	%r559, %rs16;
	ld.shared.u16 	%r560, [%r86];
	add.s32 	%r145, %r560, %r559;
	cvt.u32.u16 	%r561, %rs17;
	ld.shared.u16 	%r562, [%r87];
	add.s32 	%r146, %r562, %r561;
	cvt.u32.u16 	%r563, %rs18;
	ld.shared.u16 	%r564, [%r88];
	add.s32 	%r147, %r564, %r563;
	cvt.u32.u16 	%r565, %rs19;
	ld.shared.u16 	%r566, [%r89];
	add.s32 	%r148, %r566, %r565;
	bar.sync 	0;
	setp.lt.s32 	%p32, %r684, %r190;
	@%p32 bra 	$L__BB6_83;
	cvt.u64.u32 	%rd8, %r2;
	shl.b32 	%r567, %r130, 2;
	mov.u32 	%r568, _ZZN3cub18CUB_300001_SM_10006detail10radix_sort31DeviceRadixSortSingleTileKernelINS1_5radix10policy_hubIjNS0_8NullTypeEyE10Policy1000ELNS0_9SortOrderE0EjS6_yNS1_21identity_decomposer_tEEEvPKT1_PSB_PKT2_PSF_T3_iiT4_E12temp_storage;
	add.s32 	%r569, %r568, %r567;
	st.shared.u32 	[%r569], %r703;
	shl.b32 	%r570, %r131, 2;
	add.s32 	%r571, %r568, %r570;
	st.shared.u32 	[%r571], %r702;
	shl.b32 	%r572, %r132, 2;
	add.s32 	%r573, %r568, %r572;
	st.shared.u32 	[%r573], %r701;
	shl.b32 	%r574, %r133, 2;
	add.s32 	%r575, %r568, %r574;
	st.shared.u32 	[%r575], %r700;
	shl.b32 	%r576, %r134, 2;
	add.s32 	%r577, %r568, %r576;
	st.shared.u32 	[%r577], %r699;
	shl.b32 	%r578, %r135, 2;
	add.s32 	%r579, %r568, %r578;
	st.shared.u32 	[%r579], %r698;
	shl.b32 	%r580, %r136, 2;
	add.s32 	%r581, %r568, %r580;
	st.shared.u32 	[%r581], %r697;
	shl.b32 	%r582, %r137, 2;
	add.s32 	%r583, %r568, %r582;
	st.shared.u32 	[%r583], %r696;
	shl.b32 	%r584, %r138, 2;
	add.s32 	%r585, %r568, %r584;
	st.shared.u32 	[%r585], %r695;
	shl.b32 	%r586, %r139, 2;
	add.s32 	%r587, %r568, %r586;
	st.shared.u32 	[%r587], %r694;
	shl.b32 	%r588, %r140, 2;
	add.s32 	%r589, %r568, %r588;
	st.shared.u32 	[%r589], %r693;
	shl.b32 	%r590, %r141, 2;
	add.s32 	%r591, %r568, %r590;
	st.shared.u32 	[%r591], %r692;
	shl.b32 	%r592, %r142, 2;
	add.s32 	%r593, %r568, %r592;
	st.shared.u32 	[%r593], %r691;
	shl.b32 	%r594, %r143, 2;
	add.s32 	%r595, %r568, %r594;
	st.shared.u32 	[%r595], %r690;
	shl.b32 	%r596, %r144, 2;
	add.s32 	%r597, %r568, %r596;
	st.shared.u32 	[%r597], %r689;
	shl.b32 	%r598, %r145, 2;
	add.s32 	%r599, %r568, %r598;
	st.shared.u32 	[%r599], %r688;
	shl.b32 	%r600, %r146, 2;
	add.s32 	%r601, %r568, %r600;
	st.shared.u32 	[%r601], %r687;
	shl.b32 	%r602, %r147, 2;
	add.s32 	%r603, %r568, %r602;
	st.shared.u32 	[%r603], %r686;
	shl.b32 	%r604, %r148, 2;
	add.s32 	%r605, %r568, %r604;
	st.shared.u32 	[%r605], %r685;
	bar.sync 	0;
	mad.lo.s32 	%r149, %r2, -72, %r46;
	ld.shared.u32 	%r150, [%r149+1024];
	ld.shared.u32 	%r151, [%r149+2048];
	ld.shared.u32 	%r152, [%r149+3072];
	ld.shared.u32 	%r153, [%r149+4096];
	ld.shared.u32 	%r154, [%r149+5120];
	ld.shared.u32 	%r155, [%r149+6144];
	ld.shared.u32 	%r156, [%r149+7168];
	ld.shared.u32 	%r157, [%r149+8192];
	ld.shared.u32 	%r158, [%r149+9216];
	ld.shared.u32 	%r159, [%r149+10240];
	ld.shared.u32 	%r160, [%r149+11264];
	ld.shared.u32 	%r161, [%r149+12288];
	ld.shared.u32 	%r162, [%r149+13312];
	ld.shared.u32 	%r163, [%r149+14336];
	ld.shared.u32 	%r164, [%r149+15360];
	ld.shared.u32 	%r165, [%r149+16384];
	ld.shared.u32 	%r166, [%r149+17408];
	ld.shared.u32 	%r167, [%r149+18432];
	setp.gt.u64 	%p33, %rd4, %rd8;
	cvta.to.global.u64 	%rd9, %rd3;
	mul.wide.u32 	%rd10, %r2, 4;
	add.s64 	%rd2, %rd9, %rd10;
	@%p33 bra 	$L__BB6_45;
	bra.uni 	$L__BB6_46;
$L__BB6_45:
	ld.shared.u32 	%r606, [%r149];
	st.global.u32 	[%rd2], %r606;
$L__BB6_46:
	add.s32 	%r607, %r2, 256;
	cvt.u64.u32 	%rd11, %r607;
	setp.le.u64 	%p34, %rd4, %rd11;
	@%p34 bra 	$L__BB6_48;
	st.global.u32 	[%rd2+1024], %r150;
$L__BB6_48:
	add.s32 	%r608, %r2, 512;
	cvt.u64.u32 	%rd12, %r608;
	setp.le.u64 	%p35, %rd4, %rd12;
	@%p35 bra 	$L__BB6_50;
	st.global.u32 	[%rd2+2048], %r151;
$L__BB6_50:
	add.s32 	%r609, %r2, 768;
	cvt.u64.u32 	%rd13, %r609;
	setp.le.u64 	%p36, %rd4, %rd13;
	@%p36 bra 	$L__BB6_52;
	st.global.u32 	[%rd2+3072], %r152;
$L__BB6_52:
	or.b32  	%r610, %r2, 1024;
	cvt.u64.u32 	%rd14, %r610;
	setp.le.u64 	%p37, %rd4, %rd14;
	@%p37 bra 	$L__BB6_54;
	st.global.u32 	[%rd2+4096], %r153;
$L__BB6_54:
	add.s32 	%r611, %r2, 1280;
	cvt.u64.u32 	%rd15, %r611;
	setp.le.u64 	%p38, %rd4, %rd15;
	@%p38 bra 	$L__BB6_56;
	st.global.u32 	[%rd2+5120], %r154;
$L__BB6_56:
	add.s32 	%r612, %r2, 1536;
	cvt.u64.u32 	%rd16, %r612;
	setp.le.u64 	%p39, %rd4, %rd16;
	@%p39 bra 	$L__BB6_58;
	st.global.u32 	[%rd2+6144], %r155;
$L__BB6_58:
	add.s32 	%r613, %r2, 1792;
	cvt.u64.u32 	%rd17, %r613;
	setp.le.u64 	%p40, %rd4, %rd17;
	@%p40 bra 	$L__BB6_60;
	st.global.u32 	[%rd2+7168], %r156;
$L__BB6_60:
	or.b32  	%r614, %r2, 2048;
	cvt.u64.u32 	%rd18, %r614;
	setp.le.u64 	%p41, %rd4, %rd18;
	@%p41 bra 	$L__BB6_62;
	st.global.u32 	[%rd2+8192], %r157;
$L__BB6_62:
	add.s32 	%r615, %r2, 2304;
	cvt.u64.u32 	%rd19, %r615;
	setp.le.u64 	%p42, %rd4, %rd19;
	@%p42 bra 	$L__BB6_64;
	st.global.u32 	[%rd2+9216], %r158;
$L__BB6_64:
	add.s32 	%r616, %r2, 2560;
	cvt.u64.u32 	%rd20, %r616;
	setp.le.u64 	%p43, %rd4, %rd20;
	@%p43 bra 	$L__BB6_66;
	st.global.u32 	[%rd2+10240], %r159;
$L__BB6_66:
	add.s32 	%r617, %r2, 2816;
	cvt.u64.u32 	%rd21, %r617;
	setp.le.u64 	%p44, %rd4, %rd21;
	@%p44 bra 	$L__BB6_68;
	st.global.u32 	[%rd2+11264], %r160;
$L__BB6_68:
	or.b32  	%r618, %r2, 3072;
	cvt.u64.u32 	%rd22, %r618;
	setp.le.u64 	%p45, %rd4, %rd22;
	@%p45 bra 	$L__BB6_70;
	st.global.u32 	[%rd2+12288], %r161;
$L__BB6_70:
	add.s32 	%r619, %r2, 3328;
	cvt.u64.u32 	%rd23, %r619;
	setp.le.u64 	%p46, %rd4, %rd23;
	@%p46 bra 	$L__BB6_72;
	st.global.u32 	[%rd2+13312], %r162;
$L__BB6_72:
	add.s32 	%r620, %r2, 3584;
	cvt.u64.u32 	%rd24, %r620;
	setp.le.u64 	%p47, %rd4, %rd24;
	@%p47 bra 	$L__BB6_74;
	st.global.u32 	[%rd2+14336], %r163;
$L__BB6_74:
	add.s32 	%r621, %r2, 3840;
	cvt.u64.u32 	%rd25, %r621;
	setp.le.u64 	%p48, %rd4, %rd25;
	@%p48 bra 	$L__BB6_76;
	st.global.u32 	[%rd2+15360], %r164;
$L__BB6_76:
	or.b32  	%r622, %r2, 4096;
	cvt.u64.u32 	%rd26, %r622;
	setp.le.u64 	%p49, %rd4, %rd26;
	@%p49 bra 	$L__BB6_78;
	st.global.u32 	[%rd2+16384], %r165;
$L__BB6_78:
	add.s32 	%r623, %r2, 4352;
	cvt.u64.u32 	%rd27, %r623;
	setp.le.u64 	%p50, %rd4, %rd27;
	@%p50 bra 	$L__BB6_80;
	st.global.u32 	[%rd2+17408], %r166;
$L__BB6_80:
	add.s32 	%r624, %r2, 4608;
	cvt.u64.u32 	%rd28, %r624;
	setp.le.u64 	%p51, %rd4, %rd28;
	@%p51 bra 	$L__BB6_82;
	st.global.u32 	[%rd2+18432], %r167;
$L__BB6_82:
	ret;
$L__BB6_83:
	shl.b32 	%r625, %r130, 2;
	mov.u32 	%r626, _ZZN3cub18CUB_300001_SM_10006detail10radix_sort31DeviceRadixSortSingleTileKernelINS1_5radix10policy_hubIjNS0_8NullTypeEyE10Policy1000ELNS0_9SortOrderE0EjS6_yNS1_21identity_decomposer_tEEEvPKT1_PSB_PKT2_PSF_T3_iiT4_E12temp_storage;
	add.s32 	%r627, %r626, %r625;
	st.shared.u32 	[%r627], %r703;
	shl.b32 	%r628, %r131, 2;
	add.s32 	%r629, %r626, %r628;
	st.shared.u32 	[%r629], %r702;
	shl.b32 	%r630, %r132, 2;
	add.s32 	%r631, %r626, %r630;
	st.shared.u32 	[%r631], %r701;
	shl.b32 	%r632, %r133, 2;
	add.s32 	%r633, %r626, %r632;
	st.shared.u32 	[%r633], %r700;
	shl.b32 	%r634, %r134, 2;
	add.s32 	%r635, %r626, %r634;
	st.shared.u32 	[%r635], %r699;
	shl.b32 	%r636, %r135, 2;
	add.s32 	%r637, %r626, %r636;
	st.shared.u32 	[%r637], %r698;
	shl.b32 	%r638, %r136, 2;
	add.s32 	%r639, %r626, %r638;
	st.shared.u32 	[%r639], %r697;
	shl.b32 	%r640, %r137, 2;
	add.s32 	%r641, %r626, %r640;
	st.shared.u32 	[%r641], %r696;
	shl.b32 	%r642, %r138, 2;
	add.s32 	%r643, %r626, %r642;
	st.shared.u32 	[%r643], %r695;
	shl.b32 	%r644, %r139, 2;
	add.s32 	%r645, %r626, %r644;
	st.shared.u32 	[%r645], %r694;
	shl.b32 	%r646, %r140, 2;
	add.s32 	%r647, %r626, %r646;
	st.shared.u32 	[%r647], %r693;
	shl.b32 	%r648, %r141, 2;
	add.s32 	%r649, %r626, %r648;
	st.shared.u32 	[%r649], %r692;
	shl.b32 	%r650, %r142, 2;
	add.s32 	%r651, %r626, %r650;
	st.shared.u32 	[%r651], %r691;
	shl.b32 	%r652, %r143, 2;
	add.s32 	%r653, %r626, %r652;
	st.shared.u32 	[%r653], %r690;
	shl.b32 	%r654, %r144, 2;
	add.s32 	%r655, %r626, %r654;
	st.shared.u32 	[%r655], %r689;
	shl.b32 	%r656, %r145, 2;
	add.s32 	%r657, %r626, %r656;
	st.shared.u32 	[%r657], %r688;
	shl.b32 	%r658, %r146, 2;
	add.s32 	%r659, %r626, %r658;
	st.shared.u32 	[%r659], %r687;
	shl.b32 	%r660, %r147, 2;
	add.s32 	%r661, %r626, %r660;
	st.shared.u32 	[%r661], %r686;
	shl.b32 	%r662, %r148, 2;
	add.s32 	%r663, %r626, %r662;
	st.shared.u32 	[%r663], %r685;
	bar.sync 	0;
	ld.shared.u32 	%r703, [%r46];
	ld.shared.u32 	%r702, [%r46+4];
	ld.shared.u32 	%r701, [%r46+8];
	ld.shared.u32 	%r700, [%r46+12];
	ld.shared.u32 	%r699, [%r46+16];
	ld.shared.u32 	%r698, [%r46+20];
	ld.shared.u32 	%r697, [%r46+24];
	ld.shared.u32 	%r696, [%r46+28];
	ld.shared.u32 	%r695, [%r46+32];
	ld.shared.u32 	%r694, [%r46+36];
	ld.shared.u32 	%r693, [%r46+40];
	ld.shared.u32 	%r692, [%r46+44];
	ld.shared.u32 	%r691, [%r46+48];
	ld.shared.u32 	%r690, [%r46+52];
	ld.shared.u32 	%r689, [%r46+56];
	ld.shared.u32 	%r688, [%r46+60];
	ld.shared.u32 	%r687, [%r46+64];
	ld.shared.u32 	%r686, [%r46+68];
	ld.shared.u32 	%r685, [%r46+72];
	bar.sync 	0;
	add.s32 	%r684, %r684, 6;
	add.s32 	%r683, %r683, -6;
	bra.uni 	$L__BB6_39;

}
	// .globl	_ZN3cub18CUB_300001_SM_10006detail10radix_sort30DeviceRadixSortHistogramKernelINS1_5radix10policy_hubIjNS0_8NullTypeEyE10Policy1000ELNS0_9SortOrderE0EjyNS1_21identity_decomposer_tEEEvPT2_PKT1_SB_iiT3_
.visible .entry _ZN3cub18CUB_300001_SM_10006detail10radix_sort30DeviceRadixSortHistogramKernelINS1_5radix10policy_hubIjNS0_8NullTypeEyE10Policy1000ELNS0_9SortOrderE0EjyNS1_21identity_decomposer_tEEEvPT2_PKT1_SB_iiT3_(
	.param .u64 .ptr .align 1 _ZN3cub18CUB_300001_SM_10006detail10radix_sort30DeviceRadixSortHistogramKernelINS1_5radix10policy_hubIjNS0_8NullTypeEyE10Policy1000ELNS0_9SortOrderE0EjyNS1_21identity_decomposer_tEEEvPT2_PKT1_SB_iiT3__param_0,
	.param .u64 .ptr .align 1 _ZN3cub18CUB_300001_SM_10006detail10radix_sort30DeviceRadixSortHistogramKernelINS1_5radix10policy_hubIjNS0_8NullTypeEyE10Policy1000ELNS0_9SortOrderE0EjyNS1_21identity_decomposer_tEEEvPT2_PKT1_SB_iiT3__param_1,
	.param .u64 _ZN3cub18CUB_300001_SM_10006detail10radix_sort30DeviceRadixSortHistogramKernelINS1_5radix10policy_hubIjNS0_8NullTypeEyE10Policy1000ELNS0_9SortOrderE0EjyNS1_21identity_decomposer_tEEEvPT2_PKT1_SB_iiT3__param_2,
	.param .u32 _ZN3cub18CUB_300001_SM_10006detail10radix_sort30DeviceRadixSortHistogramKernelINS1_5radix10policy_hubIjNS0_8NullTypeEyE10Policy1000ELNS0_9SortOrderE0EjyNS1_21identity_decomposer_tEEEvPT2_PKT1_SB_iiT3__param_3,
	.param .u32 _ZN3cub18CUB_300001_SM_10006detail10radix_sort30DeviceRadixSortHistogramKernelINS1_5radix10policy_hubIjNS0_8NullTypeEyE10Policy1000ELNS0_9SortOrderE0EjyNS1_21identity_decomposer_tEEEvPT2_PKT1_SB_iiT3__param_4,
	.param .align 1 .b8 _ZN3cub18CUB_300001_SM_10006detail10radix_sort30DeviceRadixSortHistogramKernelINS1_5radix10policy_hubIjNS0_8NullTypeEyE10Policy1000ELNS0_9SortOrderE0EjyNS1_21identity_decomposer_tEEEvPT2_PKT1_SB_iiT3__param_5[1]
)
.maxntid 128
{
	.reg .pred 	%p<91>;
	.reg .b32 	%r<470>;
	.reg .b64 	%rd<137>;
	// demoted variable
	.shared .align 4 .b8 _ZZN3cub18CUB_300001_SM_10006detail10radix_sort30DeviceRadixSortHistogramKernelINS1_5radix10policy_hubIjNS0_8NullTypeEyE10Policy1000ELNS0_9SortOrderE0EjyNS1_21identity_decomposer_tEEEvPT2_PKT1_SB_iiT3_E12temp_storage[4096];
	ld.param.u64 	%rd18, [_ZN3cub18CUB_300001_SM_10006detail10radix_sort30DeviceRadixSortHistogramKernelINS1_5radix10policy_hubIjNS0_8NullTypeEyE10Policy1000ELNS0_9SortOrderE0EjyNS1_21identity_decomposer_tEEEvPT2_PKT1_SB_iiT3__param_0];
	ld.param.u64 	%rd19, [_ZN3cub18CUB_300001_SM_10006detail10radix_sort30DeviceRadixSortHistogramKernelINS1_5radix10policy_hubIjNS0_8NullTypeEyE10Policy1000ELNS0_9SortOrderE0EjyNS1_21identity_decomposer_tEEEvPT2_PKT1_SB_iiT3__param_1];
	ld.param.u64 	%rd17, [_ZN3cub18CUB_300001_SM_10006detail10radix_sort30DeviceRadixSortHistogramKernelINS1_5radix10policy_hubIjNS0_8NullTypeEyE10Policy1000ELNS0_9SortOrderE0EjyNS1_21identity_decomposer_tEEEvPT2_PKT1_SB_iiT3__param_2];
	ld.param.u32 	%r158, [_ZN3cub18CUB_300001_SM_10006detail10radix_sort30DeviceRadixSortHistogramKernelINS1_5radix10policy_hubIjNS0_8NullTypeEyE10Policy1000ELNS0_9SortOrderE0EjyNS1_21identity_decomposer_tEEEvPT2_PKT1_SB_iiT3__param_3];
	ld.param.u32 	%r159, [_ZN3cub18CUB_300001_SM_10006detail10radix_sort30DeviceRadixSortHistogramKernelINS1_5radix10policy_hubIjNS0_8NullTypeEyE10Policy1000ELNS0_9SortOrderE0EjyNS1_21identity_decomposer_tEEEvPT2_PKT1_SB_iiT3__param_4];
	cvta.to.global.u64 	%rd1, %rd19;
	cvta.to.global.u64 	%rd2, %rd18;
	setp.eq.s64 	%p2, %rd17, 0;
	@%p2 bra 	$L__BB7_153;
	sub.s32 	%r160, %r159, %r158;
	add.s32 	%r161, %r160, 7;
	shr.s32 	%r162, %r161, 31;
	shr.u32 	%r163, %r162, 29;
	add.s32 	%r164, %r161, %r163;
	shr.s32 	%r165, %r164, 3;
	mov.u32 	%r166, %tid.x;
	setp.gt.u32 	%p3, %r166, 255;
	setp.lt.s32 	%p4, %r161, 8;
	mov.u32 	%r167, %ctaid.x;
	shl.b32 	%r168, %r167, 11;
	cvt.u64.u32 	%rd3, %r168;
	mov.u32 	%r169, %nctaid.x;
	shl.b32 	%r170, %r169, 11;
	cvt.u64.u32 	%rd4, %r170;
	add.s32 	%r1, %r165, -1;
	and.b32  	%r2, %r165, 15;
	and.b32  	%r3, %r165, 7;
	add.s32 	%r4, %r3, -1;
	and.b32  	%r5, %r165, 3;
	or.pred  	%p1, %p3, %p4;
	shl.b32 	%r171, %r166, 2;
	mov.u32 	%r172, _ZZN3cub18CUB_300001_SM_10006detail10radix_sort30DeviceRadixSortHistogramKernelINS1_5radix10policy_hubIjNS0_8NullTypeEyE10Policy1000ELNS0_9SortOrderE0EjyNS1_21identity_decomposer_tEEEvPT2_PKT1_SB_iiT3_E12temp_storage;
	add.s32 	%r6, %r172, %r171;
	and.b32  	%r7, %r165, 268435440;
	cvt.u64.u32 	%rd5, %r166;
	add.s32 	%r8, %r166, 128;
	add.s32 	%r9, %r166, 256;
	add.s32 	%r10, %r166, 384;
	add.s32 	%r11, %r166, 512;
	add.s32 	%r12, %r166, 640;
	add.s32 	%r13, %r166, 768;
	add.s32 	%r14, %r166, 1280;
	add.s32 	%r15, %r166, 1920;
	and.b32  	%r16, %r165, 268435448;
	and.b32  	%r17, %r165, 1;
	neg.s32 	%r18, %r7;
	add.s32 	%r19, %r6, 8192;
	add.s64 	%rd21, %rd17, -1;
	shr.u64 	%rd22, %rd21, 30;
	add.s64 	%rd23, %rd22, 1;
	min.u64 	%rd6, %rd23, %rd17;
	mov.b64 	%rd135, 0;
$L__BB7_2:
	@%p1 bra 	$L__BB7_30;
	setp.lt.u32 	%p5, %r1, 15;
	mov.b32 	%r423, 0;
	@%p5 bra 	$L__BB7_6;
	mov.u32 	%r420, %r19;
	mov.u32 	%r421, %r18;
$L__BB7_5:
	.pragma "nounroll";
	mov.b32 	%r174, 0;
	st.shared.u32 	[%r420+-8192], %r174;
	st.shared.u32 	[%r420+-7168], %r174;
	st.shared.u32 	[%r420+-6144], %r174;
	st.shared.u32 	[%r420+-5120], %r174;
	st.shared.u32 	[%r420+-4096], %r174;
	st.shared.u32 	[%r420+-3072], %r174;
	st.shared.u32 	[%r420+-2048], %r174;
	st.shared.u32 	[%r420+-1024], %r174;
	st.shared.u32 	[%r420], %r174;
	st.shared.u32 	[%r420+1024], %r174;
	st.shared.u32 	[%r420+2048], %r174;
	st.shared.u32 	[%r420+3072], %r174;
	st.shared.u32 	[%r420+4096], %r174;
	st.shared.u32 	[%r420+5120], %r174;
	st.shared.u32 	[%r420+6144], %r174;
	st.shared.u32 	[%r420+7168], %r174;
	add.s32 	%r421, %r421, 16;
	add.s32 	%r420, %r420, 16384;
	setp.ne.s32 	%p6, %r421, 0;
	mov.u32 	%r423, %r7;
	@%p6 bra 	$L__BB7_5;
$L__BB7_6:
	add.s32 	%r25, %r2, -1;
	setp.eq.s32 	%p7, %r2, 0;
	@%p7 bra 	$L__BB7_16;
	setp.lt.u32 	%p8, %r25, 7;
	@%p8 bra 	$L__BB7_9;
	shl.b32 	%r175, %r423, 10;
	add.s32 	%r176, %r6, %r175;
	mov.b32 	%r177, 0;
	st.shared.u32 	[%r176], %r177;
	st.shared.u32 	[%r176+1024], %r177;
	st.shared.u32 	[%r176+2048], %r177;
	st.shared.u32 	[%r176+3072], %r177;
	st.shared.u32 	[%r176+4096], %r177;
	st.shared.u32 	[%r176+5120], %r177;
	st.shared.u32 	[%r176+6144], %r177;
	st.shared.u32 	[%r176+7168], %r177;
	add.s32 	%r423, %r423, 8;
$L__BB7_9:
	setp.eq.s32 	%p9, %r3, 0;
	@%p9 bra 	$L__BB7_16;
	setp.lt.u32 	%p10, %r4, 3;
	@%p10 bra 	$L__BB7_12;
	shl.b32 	%r178, %r423, 10;
	add.s32 	%r179, %r6, %r178;
	mov.b32 	%r180, 0;
	st.shared.u32 	[%r179], %r180;
	st.shared.u32 	[%r179+1024], %r180;
	st.shared.u32 	[%r179+2048], %r180;
	st.shared.u32 	[%r179+3072], %r180;
	add.s32 	%r423, %r423, 4;
$L__BB7_12:
	setp.eq.s32 	%p11, %r5, 0;
	@%p11 bra 	$L__BB7_16;
	setp.eq.s32 	%p12, %r5, 1;
	shl.b32 	%r181, %r423, 10;
	add.s32 	%r30, %r6, %r181;
	mov.b32 	%r182, 0;
	st.shared.u32 	[%r30], %r182;
	@%p12 bra 	$L__BB7_16;
	setp.eq.s32 	%p13, %r5, 2;
	mov.b32 	%r183, 0;
	st.shared.u32 	[%r30+1024], %r183;
	@%p13 bra 	$L__BB7_16;
	mov.b32 	%r184, 0;
	st.shared.u32 	[%r30+2048], %r184;
$L__BB7_16:
	cvt.u32.u64 	%r185, %rd5;
	setp.gt.u32 	%p14, %r185, 127;
	@%p14 bra 	$L__BB7_30;
	setp.lt.u32 	%p15, %r1, 15;
	mov.b32 	%r427, 0;
	@%p15 bra 	$L__BB7_20;
	mov.b32 	%r425, 0;
$L__BB7_19:
	.pragma "nounroll";
	shl.b32 	%r188, %r425, 10;
	add.s32 	%r189, %r6, %r188;
	mov.b32 	%r190, 0;
	st.shared.u32 	[%r189+512], %r190;
	st.shared.u32 	[%r189+1536], %r190;
	st.shared.u32 	[%r189+2560], %r190;
	st.shared.u32 	[%r189+3584], %r190;
	st.shared.u32 	[%r189+4608], %r190;
	st.shared.u32 	[%r189+5632], %r190;
	st.shared.u32 	[%r189+6656], %r190;
	st.shared.u32 	[%r189+7680], %r190;
	st.shared.u32 	[%r189+8704], %r190;
	st.shared.u32 	[%r189+9728], %r190;
	st.shared.u32 	[%r189+10752], %r190;
	st.shared.u32 	[%r189+11776], %r190;
	st.shared.u32 	[%r189+12800], %r190;
	st.shared.u32 	[%r189+13824], %r190;
	st.shared.u32 	[%r189+14848], %r190;
	st.shared.u32 	[%r189+15872], %r190;
	add.s32 	%r425, %r425, 16;
	setp.ne.s32 	%p16, %r425, %r7;
	mov.u32 	%r427, %r7;
	@%p16 bra 	$L__BB7_19;
$L__BB7_20:
	setp.eq.s32 	%p17, %r2, 0;
	@%p17 bra 	$L__BB7_30;
	setp.lt.u32 	%p18, %r25, 7;
	@%p18 bra 	$L__BB7_23;
	shl.b32 	%r191, %r427, 10;
	add.s32 	%r192, %r6, %r191;
	mov.b32 	%r193, 0;
	st.shared.u32 	[%r192+512], %r193;
	st.shared.u32 	[%r192+1536], %r193;
	st.shared.u32 	[%r192+2560], %r193;
	st.shared.u32 	[%r192+3584], %r193;
	st.shared.u32 	[%r192+4608], %r193;
	st.shared.u32 	[%r192+5632], %r193;
	st.shared.u32 	[%r192+6656], %r193;
	st.shared.u32 	[%r192+7680], %r193;
	add.s32 	%r427, %r427, 8;
$L__BB7_23:
	setp.eq.s32 	%p19, %r3, 0;
	@%p19 bra 	$L__BB7_30;
	setp.lt.u32 	%p20, %r4, 3;
	@%p20 bra 	$L__BB7_26;
	shl.b32 	%r194, %r427, 10;
	add.s32 	%r195, %r6, %r194;
	mov.b32 	%r196, 0;
	st.shared.u32 	[%r195+512], %r196;
	st.shared.u32 	[%r195+1536], %r196;
	st.shared.u32 	[%r195+2560], %r196;
	st.shared.u32 	[%r195+3584], %r196;
	add.s32 	%r427, %r427, 4;
$L__BB7_26:
	setp.eq.s32 	%p21, %r5, 0;
	@%p21 bra 	$L__BB7_30;
	setp.eq.s32 	%p22, %r5, 1;
	shl.b32 	%r197, %r427, 10;
	add.s32 	%r38, %r6, %r197;
	mov.b32 	%r198, 0;
	st.shared.u32 	[%r38+512], %r198;
	@%p22 bra 	$L__BB7_30;
	setp.eq.s32 	%p23, %r5, 2;
	mov.b32 	%r199, 0;
	st.shared.u32 	[%r38+1536], %r199;
	@%p23 bra 	$L__BB7_30;
	mov.b32 	%r200, 0;
	st.shared.u32 	[%r38+2560], %r200;
$L__BB7_30:
	bar.sync 	0;
	bar.sync 	0;
	shl.b64 	%rd8, %rd135, 30;
	sub.s64 	%rd24, %rd17, %rd8;
	min.u64 	%rd9, %rd24, 1073741824;
	setp.le.u64 	%p24, %rd9, %rd3;
	@%p24 bra 	$L__BB7_70;
	mov.u64 	%rd136, %rd3;
$L__BB7_32:
	add.s64 	%rd11, %rd136, %rd8;
	sub.s64 	%rd12, %rd17, %rd11;
	setp.lt.u64 	%p25, %rd12, 2048;
	@%p25 bra 	$L__BB7_34;
	add.s64 	%rd27, %rd11, %rd5;
	shl.b64 	%rd28, %rd27, 2;
	add.s64 	%rd29, %rd1, %rd28;
	ld.global.u32 	%r459, [%rd29];
	ld.global.u32 	%r458, [%rd29+512];
	ld.global.u32 	%r457, [%rd29+1024];
	ld.global.u32 	%r456, [%rd29+1536];
	ld.global.u32 	%r455, [%rd29+2048];
	ld.global.u32 	%r454, [%rd29+2560];
	ld.global.u32 	%r453, [%rd29+3072];
	ld.global.u32 	%r452, [%rd29+3584];
	ld.global.u32 	%r451, [%rd29+4096];
	ld.global.u32 	%r450, [%rd29+4608];
	ld.global.u32 	%r449, [%rd29+5120];
	ld.global.u32 	%r448, [%rd29+5632];
	ld.global.u32 	%r447, [%rd29+6144];
	ld.global.u32 	%r446, [%rd29+6656];
	ld.global.u32 	%r445, [%rd29+7168];
	ld.global.u32 	%r444, [%rd29+7680];
	bra.uni 	$L__BB7_66;
$L__BB7_34:
	cvt.u32.u64 	%r202, %rd5;
	cvt.u32.u64 	%r55, %rd12;
	setp.ge.s32 	%p26, %r202, %r55;
	add.s64 	%rd25, %rd11, %rd5;
	shl.b64 	%rd26, %rd25, 2;
	add.s64 	%rd13, %rd1, %rd26;
	mov.b32 	%r459, -1;
	@%p26 bra 	$L__BB7_36;
	ld.global.u32 	%r459, [%rd13];
$L__BB7_36:
	setp.ge.s32 	%p27, %r8, %r55;
	mov.b32 	%r458, -1;
	@%p27 bra 	$L__BB7_38;
	ld.global.u32 	%r458, [%rd13+512];
$L__BB7_38:
	setp.ge.s32 	%p28, %r9, %r55;
	mov.b32 	%r457, -1;
	@%p28 bra 	$L__BB7_40;
	ld.global.u32 	%r457, [%rd13+1024];
$L__BB7_40:
	setp.ge.s32 	%p29, %r10, %r55;
	mov.b32 	%r456, -1;
	@%p29 bra 	$L__BB7_42;
	ld.global.u32 	%r456, [%rd13+1536];
$L__BB7_42:
	setp.ge.s32 	%p30, %r11, %r55;
	mov.b32 	%r455, -1;
	@%p30 bra 	$L__BB7_44;
	ld.global.u32 	%r455, [%rd13+2048];
$L__BB7_44:
	setp.ge.s32 	%p31, %r12, %r55;
	mov.b32 	%r454, -1;
	@%p31 bra 	$L__BB7_46;
	ld.global.u32 	%r454, [%rd13+2560];
$L__BB7_46:
	setp.ge.s32 	%p32, %r13, %r55;
	mov.b32 	%r453, -1;
	@%p32 bra 	$L__BB7_48;
	ld.global.u32 	%r453, [%rd13+3072];
$L__BB7_48:
	mov.u32 	%r210, %tid.x;
	add.s32 	%r211, %r210, 896;
	setp.ge.s32 	%p33, %r211, %r55;
	mov.b32 	%r452, -1;
	@%p33 bra 	$L__BB7_50;
	ld.global.u32 	%r452, [%rd13+3584];
$L__BB7_50:
	or.b32  	%r214, %r210, 1024;
	setp.ge.s32 	%p34, %r214, %r55;
	mov.b32 	%r451, -1;
	@%p34 bra 	$L__BB7_52;
	ld.global.u32 	%r451, [%rd13+4096];
$L__BB7_52:
	add.s32 	%r217, %r210, 1152;
	setp.ge.s32 	%p35, %r217, %r55;
	mov.b32 	%r450, -1;
	@%p35 bra 	$L__BB7_54;
	ld.global.u32 	%r450, [%rd13+4608];
$L__BB7_54:
	setp.ge.s32 	%p36, %r14, %r55;
	mov.b32 	%r449, -1;
	@%p36 bra 	$L__BB7_56;
	ld.global.u32 	%r449, [%rd13+5120];
$L__BB7_56:
	add.s32 	%r221, %r210, 1408;
	setp.ge.s32 	%p37, %r221, %r55;
	mov.b32 	%r448, -1;
	@%p37 bra 	$L__BB7_58;
	ld.global.u32 	%r448, [%rd13+5632];
$L__BB7_58:
	add.s32 	%r224, %r210, 1536;
	setp.ge.s32 	%p38, %r224, %r55;
	mov.b32 	%r447, -1;
	@%p38 bra 	$L__BB7_60;
	ld.global.u32 	%r447, [%rd13+6144];
$L__BB7_60:
	add.s32 	%r227, %r210, 1664;
	setp.ge.s32 	%p39, %r227, %r55;
	mov.b32 	%r446, -1;
	@%p39 bra 	$L__BB7_62;
	ld.global.u32 	%r446, [%rd13+6656];
$L__BB7_62:
	add.s32 	%r230, %r210, 1792;
	setp.ge.s32 	%p40, %r230, %r55;
	mov.b32 	%r445, -1;
	@%p40 bra 	$L__BB7_64;
	ld.global.u32 	%r445, [%rd13+7168];
$L__BB7_64:
	setp.ge.s32 	%p41, %r15, %r55;
	mov.b32 	%r444, -1;
	@%p41 bra 	$L__BB7_66;
	ld.global.u32 	%r444, [%rd13+7680];
$L__BB7_66:
	setp.le.s32 	%p42, %r159, %r158;
	@%p42 bra 	$L__BB7_69;
	mov.b32 	%r460, 0;
	mov.u32 	%r461, %r158;
$L__BB7_68:
	sub.s32 	%r233, %r159, %r461;
	shl.b32 	%r234, %r460, 10;
	mov.u32 	%r235, _ZZN3cub18CUB_300001_SM_10006detail10radix_sort30DeviceRadixSortHistogramKernelINS1_5radix10policy_hubIjNS0_8NullTypeEyE10Policy1000ELNS0_9SortOrderE0EjyNS1_21identity_decomposer_tEEEvPT2_PKT1_SB_iiT3_E12temp_storage;
	add.s32 	%r236, %r235, %r234;
	min.s32 	%r237, %r233, 8;
	mov.b32 	%r238, -1;
	shl.b32 	%r239, %r238, %r237;
	not.b32 	%r240, %r239;
	shr.u32 	%r241, %r459, %r461;
	and.b32  	%r242, %r241, %r240;
	shl.b32 	%r243, %r242, 2;
	add.s32 	%r244, %r236, %r243;
	atom.shared.add.u32 	%r245, [%r244], 1;
	shr.u32 	%r246, %r458, %r461;
	and.b32  	%r247, %r246, %r240;
	shl.b32 	%r248, %r247, 2;
	add.s32 	%r249, %r236, %r248;
	atom.shared.add.u32 	%r250, [%r249], 1;
	shr.u32 	%r251, %r457, %r461;
	and.b32  	%r252, %r251, %r240;
	shl.b32 	%r253, %r252, 2;
	add.s32 	%r254, %r236, %r253;
	atom.shared.add.u32 	%r255, [%r254], 1;
	shr.u32 	%r256, %r456, %r461;
	and.b32  	%r257, %r256, %r240;
	shl.b32 	%r258, %r257, 2;
	add.s32 	%r259, %r236, %r258;
	atom.shared.add.u32 	%r260, [%r259], 1;
	shr.u32 	%r261, %r455, %r461;
	and.b32  	%r262, %r261, %r240;
	shl.b32 	%r263, %r262, 2;
	add.s32 	%r264, %r236, %r263;
	atom.shared.add.u32 	%r265, [%r264], 1;
	shr.u32 	%r266, %r454, %r461;
	and.b32  	%r267, %r266, %r240;
	shl.b32 	%r268, %r267, 2;
	add.s32 	%r269, %r236, %r268;
	atom.shared.add.u32 	%r270, [%r269], 1;
	shr.u32 	%r271, %r453, %r461;
	and.b32  	%r272, %r271, %r240;
	shl.b32 	%r273, %r272, 2;
	add.s32 	%r274, %r236, %r273;
	atom.shared.add.u32 	%r275, [%r274], 1;
	shr.u32 	%r276, %r452, %r461;
	and.b32  	%r277, %r276, %r240;
	shl.b32 	%r278, %r277, 2;
	add.s32 	%r279, %r236, %r278;
	atom.shared.add.u32 	%r280, [%r279], 1;
	shr.u32 	%r281, %r451, %r461;
	and.b32  	%r282, %r281, %r240;
	shl.b32 	%r283, %r282, 2;
	add.s32 	%r284, %r236, %r283;
	atom.shared.add.u32 	%r285, [%r284], 1;
	shr.u32 	%r286, %r450, %r461;
	and.b32  	%r287, %r286, %r240;
	shl.b32 	%r288, %r287, 2;
	add.s32 	%r289, %r236, %r288;
	atom.shared.add.u32 	%r290, [%r289], 1;
	shr.u32 	%r291, %r449, %r461;
	and.b32  	%r292, %r291, %r240;
	shl.b32 	%r293, %r292, 2;
	add.s32 	%r294, %r236, %r293;
	atom.shared.add.u32 	%r295, [%r294], 1;
	shr.u32 	%r296, %r448, %r461;
	and.b32  	%r297, %r296, %r240;
	shl.b32 	%r298, %r297, 2;
	add.s32 	%r299, %r236, %r298;
	atom.shared.add.u32 	%r300, [%r299], 1;
	shr.u32 	%r301, %r447, %r461;
	and.b32  	%r302, %r301, %r240;
	shl.b32 	%r303, %r302, 2;
	add.s32 	%r304, %r236, %r303;
	atom.shared.add.u32 	%r305, [%r304], 1;
	shr.u32 	%r306, %r446, %r461;
	and.b32  	%r307, %r306, %r240;
	shl.b32 	%r308, %r307, 2;
	add.s32 	%r309, %r236, %r308;
	atom.shared.add.u32 	%r310, [%r309], 1;
	shr.u32 	%r311, %r445, %r461;
	and.b32  	%r312, %r311, %r240;
	shl.b32 	%r313, %r312, 2;
	add.s32 	%r314, %r236, %r313;
	atom.shared.add.u32 	%r315, [%r314], 1;
	shr.u32 	%r316, %r444, %r461;
	and.b32  	%r317, %r316, %r240;
	shl.b32 	%r318, %r317, 2;
	add.s32 	%r319, %r236, %r318;
	atom.shared.add.u32 	%r320, [%r319], 1;
	add.s32 	%r461, %r461, 8;
	add.s32 	%r460, %r460, 1;
	setp.lt.s32 	%p43, %r461, %r159;
	@%p43 bra 	$L__BB7_68;
$L__BB7_69:
	add.s64 	%rd136, %rd136, %rd4;
	setp.lt.u64 	%p44, %rd136, %rd9;
	@%p44 bra 	$L__BB7_32;
$L__BB7_70:
	bar.sync 	0;
	@%p1 bra 	$L__BB7_152;
	setp.lt.u32 	%p45, %r1, 7;
	mov.b32 	%r464, 0;
	@%p45 bra 	$L__BB7_90;
	mov.b32 	%r462, 0;
$L__BB7_73:
	.pragma "nounroll";
	shl.b32 	%r323, %r462, 10;
	add.s32 	%r108, %r6, %r323;
	ld.shared.u32 	%r109, [%r108];
	setp.eq.s32 	%p46, %r109, 0;
	@%p46 bra 	$L__BB7_75;
	cvt.u32.u64 	%r324, %rd5;
	shl.b32 	%r325, %r462, 8;
	add.s32 	%r326, %r325, %r324;
	mul.wide.u32 	%rd30, %r326, 8;
	add.s64 	%rd31, %rd2, %rd30;
	cvt.u64.u32 	%rd32, %r109;
	atom.global.add.u64 	%rd33, [%rd31], %rd32;
$L__BB7_75:
	ld.shared.u32 	%r110, [%r108+1024];
	setp.eq.s32 	%p47, %r110, 0;
	@%p47 bra 	$L__BB7_77;
	cvt.u32.u64 	%r327, %rd5;
	shl.b32 	%r328, %r462, 8;
	add.s32 	%r329, %r328, %r327;
	add.s32 	%r330, %r329, 256;
	mul.wide.u32 	%rd34, %r330, 8;
	add.s64 	%rd35, %rd2, %rd34;
	cvt.u64.u32 	%rd36, %r110;
	atom.global.add.u64 	%rd37, [%rd35], %rd36;
$L__BB7_77:
	ld.shared.u32 	%r111, [%r108+2048];
	setp.eq.s32 	%p48, %r111, 0;
	@%p48 bra 	$L__BB7_79;
	cvt.u32.u64 	%r331, %rd5;
	shl.b32 	%r332, %r462, 8;
	add.s32 	%r333, %r332, %r331;
	add.s32 	%r334, %r333, 512;
	mul.wide.u32 	%rd38, %r334, 8;
	add.s64 	%rd39, %rd2, %rd38;
	cvt.u64.u32 	%rd40, %r111;
	atom.global.add.u64 	%rd41, [%rd39], %rd40;
$L__BB7_79:
	ld.shared.u32 	%r112, [%r108+3072];
	setp.eq.s32 	%p49, %r112, 0;
	@%p49 bra 	$L__BB7_81;
	cvt.u32.u64 	%r335, %rd5;
	shl.b32 	%r336, %r462, 8;
	add.s32 	%r337, %r336, %r335;
	add.s32 	%r338, %r337, 768;
	mul.wide.u32 	%rd42, %r338, 8;
	add.s64 	%rd43, %rd2, %rd42;
	cvt.u64.u32 	%rd44, %r112;
	atom.global.add.u64 	%rd45, [%rd43], %rd44;
$L__BB7_81:
	ld.shared.u32 	%r113, [%r108+4096];
	setp.eq.s32 	%p50, %r113, 0;
	@%p50 bra 	$L__BB7_83;
	cvt.u32.u64 	%r339, %rd5;
	shl.b32 	%r340, %r462, 8;
	add.s32 	%r341, %r340, %r339;
	add.s32 	%r342, %r341, 1024;
	mul.wide.u32 	%rd46, %r342, 8;
	add.s64 	%rd47, %rd2, %rd46;
	cvt.u64.u32 	%rd48, %r113;
	atom.global.add.u64 	%rd49, [%rd47], %rd48;
$L__BB7_83:
	ld.shared.u32 	%r114, [%r108+5120];
	setp.eq.s32 	%p51, %r114, 0;
	@%p51 bra 	$L__BB7_85;
	cvt.u32.u64 	%r343, %rd5;
	shl.b32 	%r344, %r462, 8;
	add.s32 	%r345, %r344, %r343;
	add.s32 	%r346, %r345, 1280;
	mul.wide.u32 	%rd50, %r346, 8;
	add.s64 	%rd51, %rd2, %rd50;
	cvt.u64.u32 	%rd52, %r114;
	atom.global.add.u64 	%rd53, [%rd51], %rd52;
$L__BB7_85:
	ld.shared.u32 	%r115, [%r108+6144];
	setp.eq.s32 	%p52, %r115, 0;
	@%p52 bra 	$L__BB7_87;
	cvt.u32.u64 	%r347, %rd5;
	shl.b32 	%r348, %r462, 8;
	add.s32 	%r349, %r348, %r347;
	add.s32 	%r350, %r349, 1536;
	mul.wide.u32 	%rd54, %r350, 8;
	add.s64 	%rd55, %rd2, %rd54;
	cvt.u64.u32 	%rd56, %r115;
	atom.global.add.u64 	%rd57, [%rd55], %rd56;
$L__BB7_87:
	ld.shared.u32 	%r116, [%r108+7168];
	setp.eq.s32 	%p53, %r116, 0;
	@%p53 bra 	$L__BB7_89;
	cvt.u32.u64 	%r351, %rd5;
	shl.b32 	%r352, %r462, 8;
	add.s32 	%r353, %r352, %r351;
	add.s32 	%r354, %r353, 1792;
	mul.wide.u32 	%rd58, %r354, 8;
	add.s64 	%rd59, %rd2, %rd58;
	cvt.u64.u32 	%rd60, %r116;
	atom.global.add.u64 	%rd61, [%rd59], %rd60;
$L__BB7_89:
	add.s32 	%r462, %r462, 8;
	setp.ne.s32 	%p54, %r462, %r16;
	mov.u32 	%r464, %r16;
	@%p54 bra 	$L__BB7_73;
$L__BB7_90:
	add.s32 	%r119, %r5, -1;
	setp.eq.s32 	%p55, %r3, 0;
	@%p55 bra 	$L__BB7_111;
	setp.lt.u32 	%p56, %r4, 3;
	@%p56 bra 	$L__BB7_101;
	shl.b32 	%r355, %r464, 10;
	add.s32 	%r120, %r6, %r355;
	ld.shared.u32 	%r121, [%r120];
	setp.eq.s32 	%p57, %r121, 0;
	@%p57 bra 	$L__BB7_94;
	cvt.u32.u64 	%r356, %rd5;
	shl.b32 	%r357, %r464, 8;
	add.s32 	%r358, %r357, %r356;
	mul.wide.u32 	%rd62, %r358, 8;
	add.s64 	%rd63, %rd2, %rd62;
	cvt.u64.u32 	%rd64, %r121;
	atom.global.add.u64 	%rd65, [%rd63], %rd64;
$L__BB7_94:
	ld.shared.u32 	%r122, [%r120+1024];
	setp.eq.s32 	%p58, %r122, 0;
	@%p58 bra 	$L__BB7_96;
	cvt.u32.u64 	%r359, %rd5;
	shl.b32 	%r360, %r464, 8;
	add.s32 	%r361, %r360, %r359;
	add.s32 	%r362, %r361, 256;
	mul.wide.u32 	%rd66, %r362, 8;
	add.s64 	%rd67, %rd2, %rd66;
	cvt.u64.u32 	%rd68, %r122;
	atom.global.add.u64 	%rd69, [%rd67], %rd68;
$L__BB7_96:
	ld.shared.u32 	%r123, [%r120+2048];
	setp.eq.s32 	%p59, %r123, 0;
	@%p59 bra 	$L__BB7_98;
	cvt.u32.u64 	%r363, %rd5;
	shl.b32 	%r364, %r464, 8;
	add.s32 	%r365, %r364, %r363;
	add.s32 	%r366, %r365, 512;
	mul.wide.u32 	%rd70, %r366, 8;
	add.s64 	%rd71, %rd2, %rd70;
	cvt.u64.u32 	%rd72, %r123;
	atom.global.add.u64 	%rd73, [%rd71], %rd72;
$L__BB7_98:
	ld.shared.u32 	%r124, [%r120+3072];
	setp.eq.s32 	%p60, %r124, 0;
	@%p60 bra 	$L__BB7_100;
	cvt.u32.u64 	%r367, %rd5;
	shl.b32 	%r368, %r464, 8;
	add.s32 	%r369, %r368, %r367;
	add.s32 	%r370, %r369, 768;
	mul.wide.u32 	%rd74, %r370, 8;
	add.s64 	%rd75, %rd2, %rd74;
	cvt.u64.u32 	%rd76, %r124;
	atom.global.add.u64 	%rd77, [%rd75], %rd76;
$L__BB7_100:
	add.s32 	%r464, %r464, 4;
$L__BB7_101:
	setp.eq.s32 	%p61, %r5, 0;
	@%p61 bra 	$L__BB7_111;
	setp.eq.s32 	%p62, %r119, 0;
	@%p62 bra 	$L__BB7_108;
	shl.b32 	%r371, %r464, 10;
	add.s32 	%r127, %r6, %r371;
	ld.shared.u32 	%r128, [%r127];
	setp.eq.s32 	%p63, %r128, 0;
	@%p63 bra 	$L__BB7_105;
	cvt.u32.u64 	%r372, %rd5;
	shl.b32 	%r373, %r464, 8;
	add.s32 	%r374, %r373, %r372;
	mul.wide.u32 	%rd78, %r374, 8;
	add.s64 	%rd79, %rd2, %rd78;
	cvt.u64.u32 	%rd80, %r128;
	atom.global.add.u64 	%rd81, [%rd79], %rd80;
$L__BB7_105:
	ld.shared.u32 	%r129, [%r127+1024];
	setp.eq.s32 	%p64, %r129, 0;
	@%p64 bra 	$L__BB7_107;
	cvt.u32.u64 	%r375, %rd5;
	shl.b32 	%r376, %r464, 8;
	add.s32 	%r377, %r376, %r375;
	add.s32 	%r378, %r377, 256;
	mul.wide.u32 	%rd82, %r378, 8;
	add.s64 	%rd83, %rd2, %rd82;
	cvt.u64.u32 	%rd84, %r129;
	atom.global.add.u64 	%rd85, [%rd83], %rd84;
$L__BB7_107:
	add.s32 	%r464, %r464, 2;
$L__BB7_108:
	setp.eq.s32 	%p65, %r17, 0;
	@%p65 bra 	$L__BB7_111;
	shl.b32 	%r379, %r464, 10;
	add.s32 	%r380, %r6, %r379;
	ld.shared.u32 	%r132, [%r380];
	setp.eq.s32 	%p66, %r132, 0;
	@%p66 bra 	$L__BB7_111;
	cvt.u32.u64 	%r381, %rd5;
	shl.b32 	%r382, %r464, 8;
	add.s32 	%r383, %r382, %r381;
	mul.wide.u32 	%rd86, %r383, 8;
	add.s64 	%rd87, %rd2, %rd86;
	cvt.u64.u32 	%rd88, %r132;
	atom.global.add.u64 	%rd89, [%rd87], %rd88;
$L__BB7_111:
	cvt.u32.u64 	%r384, %rd5;
	setp.gt.u32 	%p67, %r384, 127;
	@%p67 bra 	$L__BB7_152;
	setp.lt.u32 	%p68, %r1, 7;
	mov.b32 	%r468, 0;
	@%p68 bra 	$L__BB7_131;
	mov.b32 	%r466, 0;
$L__BB7_114:
	.pragma "nounroll";
	shl.b32 	%r388, %r466, 10;
	add.s32 	%r134, %r6, %r388;
	ld.shared.u32 	%r135, [%r134+512];
	setp.eq.s32 	%p69, %r135, 0;
	shl.b32 	%r389, %r466, 8;
	add.s32 	%r390, %r389, %r384;
	mul.wide.u32 	%rd90, %r390, 8;
	add.s64 	%rd15, %rd2, %rd90;
	@%p69 bra 	$L__BB7_116;
	cvt.u64.u32 	%rd91, %r135;
	atom.global.add.u64 	%rd92, [%rd15+1024], %rd91;
$L__BB7_116:
	ld.shared.u32 	%r136, [%r134+1536];
	setp.eq.s32 	%p70, %r136, 0;
	@%p70 bra 	$L__BB7_118;
	cvt.u64.u32 	%rd93, %r136;
	atom.global.add.u64 	%rd94, [%rd15+3072], %rd93;
$L__BB7_118:
	ld.shared.u32 	%r137, [%r134+2560];
	setp.eq.s32 	%p71, %r137, 0;
	@%p71 bra 	$L__BB7_120;
	cvt.u64.u32 	%rd95, %r137;
	atom.global.add.u64 	%rd96, [%rd15+5120], %rd95;
$L__BB7_120:
	ld.shared.u32 	%r138, [%r134+3584];
	setp.eq.s32 	%p72, %r138, 0;
	@%p72 bra 	$L__BB7_122;
	cvt.u64.u32 	%rd97, %r138;
	atom.global.add.u64 	%rd98, [%rd15+7168], %rd97;
$L__BB7_122:
	ld.shared.u32 	%r139, [%r134+4608];
	setp.eq.s32 	%p73, %r139, 0;
	@%p73 bra 	$L__BB7_124;
	cvt.u64.u32 	%rd99, %r139;
	atom.global.add.u64 	%rd100, [%rd15+9216], %rd99;
$L__BB7_124:
	ld.shared.u32 	%r140, [%r134+5632];
	setp.eq.s32 	%p74, %r140, 0;
	@%p74 bra 	$L__BB7_126;
	cvt.u64.u32 	%rd101, %r140;
	atom.global.add.u64 	%rd102, [%rd15+11264], %rd101;
$L__BB7_126:
	ld.shared.u32 	%r141, [%r134+6656];
	setp.eq.s32 	%p75, %r141, 0;
	@%p75 bra 	$L__BB7_128;
	cvt.u64.u32 	%rd103, %r141;
	atom.global.add.u64 	%rd104, [%rd15+13312], %rd103;
$L__BB7_128:
	ld.shared.u32 	%r142, [%r134+7680];
	setp.eq.s32 	%p76, %r142, 0;
	@%p76 bra 	$L__BB7_130;
	cvt.u64.u32 	%rd105, %r142;
	atom.global.add.u64 	%rd106, [%rd15+15360], %rd105;
$L__BB7_130:
	add.s32 	%r466, %r466, 8;
	setp.ne.s32 	%p77, %r466, %r16;
	mov.u32 	%r468, %r16;
	@%p77 bra 	$L__BB7_114;
$L__BB7_131:
	setp.eq.s32 	%p78, %r3, 0;
	@%p78 bra 	$L__BB7_152;
	setp.lt.u32 	%p79, %r4, 3;
	@%p79 bra 	$L__BB7_142;
	shl.b32 	%r391, %r468, 10;
	add.s32 	%r145, %r6, %r391;
	ld.shared.u32 	%r146, [%r145+512];
	setp.eq.s32 	%p80, %r146, 0;
	@%p80 bra 	$L__BB7_135;
	shl.b32 	%r393, %r468, 8;
	add.s32 	%r394, %r393, %r384;
	mul.wide.u32 	%rd107, %r394, 8;
	add.s64 	%rd108, %rd2, %rd107;
	cvt.u64.u32 	%rd109, %r146;
	atom.global.add.u64 	%rd110, [%rd108+1024], %rd109;
$L__BB7_135:
	ld.shared.u32 	%r147, [%r145+1536];
	setp.eq.s32 	%p81, %r147, 0;
	@%p81 bra 	$L__BB7_137;
	shl.b32 	%r396, %r468, 8;
	add.s32 	%r397, %r396, %r384;
	add.s32 	%r398, %r397, 256;
	mul.wide.u32 	%rd111, %r398, 8;
	add.s64 	%rd112, %rd2, %rd111;
	cvt.u64.u32 	%rd113, %r147;
	atom.global.add.u64 	%rd114, [%rd112+1024], %rd113;
$L__BB7_137:
	ld.shared.u32 	%r148, [%r145+2560];
	setp.eq.s32 	%p82, %r148, 0;
	@%p82 bra 	$L__BB7_139;
	shl.b32 	%r400, %r468, 8;
	add.s32 	%r401, %r400, %r384;
	add.s32 	%r402, %r401, 512;
	mul.wide.u32 	%rd115, %r402, 8;
	add.s64 	%rd116, %rd2, %rd115;
	cvt.u64.u32 	%rd117, %r148;
	atom.global.add.u64 	%rd118, [%rd116+1024], %rd117;
$L__BB7_139:
	ld.shared.u32 	%r149, [%r145+3584];
	setp.eq.s32 	%p83, %r149, 0;
	@%p83 bra 	$L__BB7_141;
	shl.b32 	%r404, %r468, 8;
	add.s32 	%r405, %r404, %r384;
	add.s32 	%r406, %r405, 768;
	mul.wide.u32 	%rd119, %r406, 8;
	add.s64 	%rd120, %rd2, %rd119;
	cvt.u64.u32 	%rd121, %r149;
	atom.global.add.u64 	%rd122, [%rd120+1024], %rd121;
$L__BB7_141:
	add.s32 	%r468, %r468, 4;
$L__BB7_142:
	setp.eq.s32 	%p84, %r5, 0;
	@%p84 bra 	$L__BB7_152;
	setp.eq.s32 	%p85, %r119, 0;
	@%p85 bra 	$L__BB7_149;
	shl.b32 	%r407, %r468, 10;
	add.s32 	%r152, %r6, %r407;
	ld.shared.u32 	%r153, [%r152+512];
	setp.eq.s32 	%p86, %r153, 0;
	@%p86 bra 	$L__BB7_146;
	shl.b32 	%r409, %r468, 8;
	add.s32 	%r410, %r409, %r384;
	mul.wide.u32 	%rd123, %r410, 8;
	add.s64 	%rd124, %rd2, %rd123;
	cvt.u64.u32 	%rd125, %r153;
	atom.global.add.u64 	%rd126, [%rd124+1024], %rd125;
$L__BB7_146:
	ld.shared.u32 	%r154, [%r152+1536];
	setp.eq.s32 	%p87, %r154, 0;
	@%p87 bra 	$L__BB7_148;
	shl.b32 	%r412, %r468, 8;
	add.s32 	%r413, %r412, %r384;
	add.s32 	%r414, %r413, 256;
	mul.wide.u32 	%rd127, %r414, 8;
	add.s64 	%rd128, %rd2, %rd127;
	cvt.u64.u32 	%rd129, %r154;
	atom.global.add.u64 	%rd130, [%rd128+1024], %rd129;
$L__BB7_148:
	add.s32 	%r468, %r468, 2;
$L__BB7_149:
	setp.eq.s32 	%p88, %r17, 0;
	@%p88 bra 	$L__BB7_152;
	shl.b32 	%r415, %r468, 10;
	add.s32 	%r416, %r6, %r415;
	ld.shared.u32 	%r157, [%r416+512];
	setp.eq.s32 	%p89, %r157, 0;
	@%p89 bra 	$L__BB7_152;
	shl.b32 	%r418, %r468, 8;
	add.s32 	%r419, %r418, %r384;
	mul.wide.u32 	%rd131, %r419, 8;
	add.s64 	%rd132, %rd2, %rd131;
	cvt.u64.u32 	%rd133, %r157;
	atom.global.add.u64 	%rd134, [%rd132+1024], %rd133;
$L__BB7_152:
	bar.sync 	0;
	add.s64 	%rd135, %rd135, 1;
	setp.ne.s64 	%p90, %rd135, %rd6;
	@%p90 bra 	$L__BB7_2;
$L__BB7_153:
	ret;

}
	// .globl	_ZN3cub18CUB_300001_SM_10006detail10radix_sort33DeviceRadixSortExclusiveSumKernelINS1_5radix10policy_hubIjNS0_8NullTypeEyE10Policy1000EyEEvPT0_
.visible .entry _ZN3cub18CUB_300001_SM_10006detail10radix_sort33DeviceRadixSortExclusiveSumKernelINS1_5radix10policy_hubIjNS0_8NullTypeEyE10Policy1000EyEEvPT0_(
	.param .u64 .ptr .align 1 _ZN3cub18CUB_300001_SM_10006detail10radix_sort33DeviceRadixSortExclusiveSumKernelINS1_5radix10policy_hubIjNS0_8NullTypeEyE10Policy1000EyEEvPT0__param_0
)
{
	.reg .pred 	%p<4>;
	.reg .b32 	%r<28>;
	.reg .b64 	%rd<54>;
	// demoted variable
	.shared .align 16 .b8 _ZZN3cub18CUB_300001_SM_10006detail10radix_sort33DeviceRadixSortExclusiveSumKernelINS1_5radix10policy_hubIjNS0_8NullTypeEyE10Policy1000EyEEvPT0_E12temp_storage[2336];
	ld.param.u64 	%rd5, [_ZN3cub18CUB_300001_SM_10006detail10radix_sort33DeviceRadixSortExclusiveSumKernelINS1_5radix10policy_hubIjNS0_8NullTypeEyE10Policy1000EyEEvPT0__param_0];
	cvta.to.global.u64 	%rd6, %rd5;
	mov.u32 	%r3, %ctaid.x;
	shl.b32 	%r4, %r3, 8;
	mov.u32 	%r1, %tid.x;
	setp.gt.u32 	%p1, %r1, 255;
	add.s32 	%r5, %r4, %r1;
	mul.wide.s32 	%rd7, %r5, 8;
	add.s64 	%rd1, %rd6, %rd7;
	@%p1 bra 	$L__BB8_2;
	ld.global.u64 	%rd53, [%rd1];
$L__BB8_2:
	shr.u32 	%r6, %r1, 3;
	add.s32 	%r7, %r6, %r1;
	shl.b32 	%r8, %r7, 3;
	mov.u32 	%r9, _ZZN3cub18CUB_300001_SM_10006detail10radix_sort33DeviceRadixSortExclusiveSumKernelINS1_5radix10policy_hubIjNS0_8NullTypeEyE10Policy1000EyEEvPT0_E12temp_storage;
	add.s32 	%r10, %r9, %r8;
	add.s32 	%r2, %r10, 16;
	st.shared.u64 	[%r10+16], %rd53;
	bar.sync 	0;
	setp.gt.u32 	%p2, %r1, 31;
	@%p2 bra 	$L__BB8_4;
	mad.lo.s32 	%r27, %r1, 72, %r9;
	ld.shared.u64 	%rd23, [%r27+16];
	ld.shared.u64 	%rd24, [%r27+24];
	ld.shared.u64 	%rd25, [%r27+32];
	ld.shared.u64 	%rd26, [%r27+40];
	ld.shared.u64 	%rd27, [%r27+48];
	ld.shared.u64 	%rd28, [%r27+56];
	ld.shared.u64 	%rd29, [%r27+64];
	ld.shared.u64 	%rd30, [%r27+72];
	add.s64 	%rd31, %rd24, %rd23;
	add.s64 	%rd32, %rd31, %rd25;
	add.s64 	%rd33, %rd32, %rd26;
	add.s64 	%rd34, %rd33, %rd27;
	add.s64 	%rd35, %rd34, %rd28;
	add.s64 	%rd36, %rd35, %rd29;
	add.s64 	%rd10, %rd36, %rd30;
	mov.b32 	%r11, 1;
	mov.b32 	%r24, 0;
	mov.b32 	%r25, -1;
	// begin inline asm
	{  .reg .u64 r0;  .reg .u32 lo;  .reg .u32 hi;  .reg .pred p;  mov.b64 {lo, hi}, %rd10;  shfl.sync.up.b32 lo|p, lo, %r11, %r24, %r25;  shfl.sync.up.b32 hi|p, hi, %r11, %r24, %r25;  mov.b64 r0, {lo, hi};  @p add.u64 r0, r0, %rd10;  mov.u64 %rd8, r0;}
	// end inline asm
	mov.b32 	%r14, 2;
	// begin inline asm
	{  .reg .u64 r0;  .reg .u32 lo;  .reg .u32 hi;  .reg .pred p;  mov.b64 {lo, hi}, %rd8;  shfl.sync.up.b32 lo|p, lo, %r14, %r24, %r25;  shfl.sync.up.b32 hi|p, hi, %r14, %r24, %r25;  mov.b64 r0, {lo, hi};  @p add.u64 r0, r0, %rd8;  mov.u64 %rd11, r0;}
	// end inline asm
	mov.b32 	%r17, 4;
	// begin inline asm
	{  .reg .u64 r0;  .reg .u32 lo;  .reg .u32 hi;  .reg .pred p;  mov.b64 {lo, hi}, %rd11;  shfl.sync.up.b32 lo|p, lo, %r17, %r24, %r25;  shfl.sync.up.b32 hi|p, hi, %r17, %r24, %r25;  mov.b64 r0, {lo, hi};  @p add.u64 r0, r0, %rd11;  mov.u64 %rd14, r0;}
	// end inline asm
	mov.b32 	%r20, 8;
	// begin inline asm
	{  .reg .u64 r0;  .reg .u32 lo;  .reg .u32 hi;  .reg .pred p;  mov.b64 {lo, hi}, %rd14;  shfl.sync.up.b32 lo|p, lo, %r20, %r24, %r25;  shfl.sync.up.b32 hi|p, hi, %r20, %r24, %r25;  mov.b64 r0, {lo, hi};  @p add.u64 r0, r0, %rd14;  mov.u64 %rd17, r0;}
	// end inline asm
	mov.b32 	%r23, 16;
	// begin inline asm
	{  .reg .u64 r0;  .reg .u32 lo;  .reg .u32 hi;  .reg .pred p;  mov.b64 {lo, hi}, %rd17;  shfl.sync.up.b32 lo|p, lo, %r23, %r24, %r25;  shfl.sync.up.b32 hi|p, hi, %r23, %r24, %r25;  mov.b64 r0, {lo, hi};  @p add.u64 r0, r0, %rd17;  mov.u64 %rd20, r0;}
	// end inline asm
	sub.s64 	%rd37, %rd20, %rd10;
	ld.shared.u64 	%rd38, [%r27+16];
	ld.shared.u64 	%rd39, [%r27+24];
	ld.shared.u64 	%rd40, [%r27+32];
	ld.shared.u64 	%rd41, [%r27+40];
	ld.shared.u64 	%rd42, [%r27+48];
	ld.shared.u64 	%rd43, [%r27+56];
	ld.shared.u64 	%rd44, [%r27+64];
	add.s64 	%rd45, %rd38, %rd37;
	add.s64 	%rd46, %rd39, %rd45;
	add.s64 	%rd47, %rd40, %rd46;
	add.s64 	%rd48, %rd41, %rd47;
	add.s64 	%rd49, %rd42, %rd48;
	add.s64 	%rd50, %rd43, %rd49;
	add.s64 	%rd51, %rd44, %rd50;
	st.shared.u64 	[%r27+16], %rd37;
	st.shared.u64 	[%r27+24], %rd45;
	st.shared.u64 	[%r27+32], %rd46;
	st.shared.u64 	[%r27+40], %rd47;
	st.shared.u64 	[%r27+48], %rd48;
	st.shared.u64 	[%r27+56], %rd49;
	st.shared.u64 	[%r27+64], %rd50;
	st.shared.u64 	[%r27+72], %rd51;
$L__BB8_4:
	setp.gt.u32 	%p3, %r1, 255;
	bar.sync 	0;
	@%p3 bra 	$L__BB8_6;
	ld.shared.u64 	%rd52, [%r2];
	st.global.u64 	[%rd1], %rd52;
$L__BB8_6:
	ret;

}
	// .globl	_ZN3cub18CUB_300001_SM_10006detail10radix_sort29DeviceRadixSortOnesweepKernelINS1_5radix10policy_hubIjNS0_8NullTypeEyE10Policy1000ELNS0_9SortOrderE0EjS6_yiiNS1_21identity_decomposer_tEEEvPT5_SC_PT3_PKSD_PT1_PKSH_PT2_PKSL_T4_iiT6_
.visible .entry _ZN3cub18CUB_300001_SM_10006detail10radix_sort29DeviceRadixSortOnesweepKernelINS1_5radix10policy_hubIjNS0_8NullTypeEyE10Policy1000ELNS0_9SortOrderE0EjS6_yiiNS1_21identity_decomposer_tEEEvPT5_SC_PT3_PKSD_PT1_PKSH_PT2_PKSL_T4_iiT6_(
	.param .u64 .ptr .align 1 _ZN3cub18CUB_300001_SM_10006detail10radix_sort29DeviceRadixSortOnesweepKernelINS1_5radix10policy_hubIjNS0_8NullTypeEyE10Policy1000ELNS0_9SortOrderE0EjS6_yiiNS1_21identity_decomposer_tEEEvPT5_SC_PT3_PKSD_PT1_PKSH_PT2_PKSL_T4_iiT6__param_0,
	.param .u64 .ptr .align 1 _ZN3cub18CUB_300001_SM_10006detail10radix_sort29DeviceRadixSortOnesweepKernelINS1_5radix10policy_hubIjNS0_8NullTypeEyE10Policy1000ELNS0_9SortOrderE0EjS6_yiiNS1_21identity_decomposer_tEEEvPT5_SC_PT3_PKSD_PT1_PKSH_PT2_PKSL_T4_iiT6__param_1,
	.param .u64 .ptr .align 1 _ZN3cub18CUB_300001_SM_10006detail10radix_sort29DeviceRadixSortOnesweepKernelINS1_5radix10policy_hubIjNS0_8NullTypeEyE10Policy1000ELNS0_9SortOrderE0EjS6_yiiNS1_21identity_decomposer_tEEEvPT5_SC_PT3_PKSD_PT1_PKSH_PT2_PKSL_T4_iiT6__param_2,
	.param .u64 .ptr .align 1 _ZN3cub18CUB_300001_SM_10006detail10radix_sort29DeviceRadixSortOnesweepKernelINS1_5radix10policy_hubIjNS0_8NullTypeEyE10Policy1000ELNS0_9SortOrderE0EjS6_yiiNS1_21identity_decomposer_tEEEvPT5_SC_PT3_PKSD_PT1_PKSH_PT2_PKSL_T4_iiT6__param_3,
	.param .u64 .ptr .align 1 _ZN3cub18CUB_300001_SM_10006detail10radix_sort29DeviceRadixSortOnesweepKernelINS1_5radix10policy_hubIjNS0_8NullTypeEyE10Policy1000ELNS0_9SortOrderE0EjS6_yiiNS1_21identity_decomposer_tEEEvPT5_SC_PT3_PKSD_PT1_PKSH_PT2_PKSL_T4_iiT6__param_4,
	.param .u64 .ptr .align 1 _ZN3cub18CUB_300001_SM_10006detail10radix_sort29DeviceRadixSortOnesweepKernelINS1_5radix10policy_hubIjNS0_8NullTypeEyE10Policy1000ELNS0_9SortOrderE0EjS6_yiiNS1_21identity_decomposer_tEEEvPT5_SC_PT3_PKSD_PT1_PKSH_PT2_PKSL_T4_iiT6__param_5,
	.param .u64 .ptr .align 1 _ZN3cub18CUB_300001_SM_10006detail10radix_sort29DeviceRadixSortOnesweepKernelINS1_5radix10policy_hubIjNS0_8NullTypeEyE10Policy1000ELNS0_9SortOrderE0EjS6_yiiNS1_21identity_decomposer_tEEEvPT5_SC_PT3_PKSD_PT1_PKSH_PT2_PKSL_T4_iiT6__param_6,
	.param .u64 .ptr .align 1 _ZN3cub18CUB_300001_SM_10006detail10radix_sort29DeviceRadixSortOnesweepKernelINS1_5radix10policy_hubIjNS0_8NullTypeEyE10Policy1000ELNS0_9SortOrderE0EjS6_yiiNS1_21identity_decomposer_tEEEvPT5_SC_PT3_PKSD_PT1_PKSH_PT2_PKSL_T4_iiT6__param_7,
	.param .u32 _ZN3cub18CUB_300001_SM_10006detail10radix_sort29DeviceRadixSortOnesweepKernelINS1_5radix10policy_hubIjNS0_8NullTypeEyE10Policy1000ELNS0_9SortOrderE0EjS6_yiiNS1_21identity_decomposer_tEEEvPT5_SC_PT3_PKSD_PT1_PKSH_PT2_PKSL_T4_iiT6__param_8,
	.param .u32 _ZN3cub18CUB_300001_SM_10006detail10radix_sort29DeviceRadixSortOnesweepKernelINS1_5radix10policy_hubIjNS0_8NullTypeEyE10Policy1000ELNS0_9SortOrderE0EjS6_yiiNS1_21identity_decomposer_tEEEvPT5_SC_PT3_PKSD_PT1_PKSH_PT2_PKSL_T4_iiT6__param_9,
	.param .u32 _ZN3cub18CUB_300001_SM_10006detail10radix_sort29DeviceRadixSortOnesweepKernelINS1_5radix10policy_hubIjNS0_8NullTypeEyE10Policy1000ELNS0_9SortOrderE0EjS6_yiiNS1_21identity_decomposer_tEEEvPT5_SC_PT3_PKSD_PT1_PKSH_PT2_PKSL_T4_iiT6__param_10,
	.param .align 1 .b8 _ZN3cub18CUB_300001_SM_10006detail10radix_sort29DeviceRadixSortOnesweepKernelINS1_5radix10policy_hubIjNS0_8NullTypeEyE10Policy1000ELNS0_9SortOrderE0EjS6_yiiNS1_21identity_decomposer_tEEEvPT5_SC_PT3_PKSD_PT1_PKSH_PT2_PKSL_T4_iiT6__param_11[1]
)
.maxntid 384
{
	.reg .pred 	%p<143>;
	.reg .b32 	%r<1708>;
	.reg .b64 	%rd<242>;
	// demoted variable
	.shared .align 16 .b8 _ZZN3cub18CUB_300001_SM_10006detail10radix_sort29DeviceRadixSortOnesweepKernelINS1_5radix10policy_hubIjNS0_8NullTypeEyE10Policy1000ELNS0_9SortOrderE0EjS6_yiiNS1_21identity_decomposer_tEEEvPT5_SC_PT3_PKSD_PT1_PKSH_PT2_PKSL_T4_iiT6_E1s[31232];
	ld.param.u64 	%rd18, [_ZN3cub18CUB_300001_SM_10006detail10radix_sort29DeviceRadixSortOnesweepKernelINS1_5radix10policy_hubIjNS0_8NullTypeEyE10Policy1000ELNS0_9SortOrderE0EjS6_yiiNS1_21identity_decomposer_tEEEvPT5_SC_PT3_PKSD_PT1_PKSH_PT2_PKSL_T4_iiT6__param_1];
	ld.param.u64 	%rd22, [_ZN3cub18CUB_300001_SM_10006detail10radix_sort29DeviceRadixSortOnesweepKernelINS1_5radix10policy_hubIjNS0_8NullTypeEyE10Policy1000ELNS0_9SortOrderE0EjS6_yiiNS1_21identity_decomposer_tEEEvPT5_SC_PT3_PKSD_PT1_PKSH_PT2_PKSL_T4_iiT6__param_5];
	ld.param.u32 	%r247, [_ZN3cub18CUB_300001_SM_10006detail10radix_sort29DeviceRadixSortOnesweepKernelINS1_5radix10policy_hubIjNS0_8NullTypeEyE10Policy1000ELNS0_9SortOrderE0EjS6_yiiNS1_21identity_decomposer_tEEEvPT5_SC_PT3_PKSD_PT1_PKSH_PT2_PKSL_T4_iiT6__param_10];
	cvta.to.global.u64 	%rd1, %rd22;
	mov.u32 	%r1, %tid.x;
	shr.u32 	%r2, %r1, 5;
	// begin inline asm
	mov.u32 %r248, %laneid;
	// end inline asm
	setp.ne.s32 	%p1, %r1, 0;
	@%p1 bra 	$L__BB9_2;
	cvta.to.global.u64 	%rd23, %rd18;
	atom.global.add.u32 	%r249, [%rd23], 1;
	st.shared.u32 	[_ZZN3cub18CUB_300001_SM_10006detail10radix_sort29DeviceRadixSortOnesweepKernelINS1_5radix10policy_hubIjNS0_8NullTypeEyE10Policy1000ELNS0_9SortOrderE0EjS6_yiiNS1_21identity_decomposer_tEEEvPT5_SC_PT3_PKSD_PT1_PKSH_PT2_PKSL_T4_iiT6_E1s+29184], %r249;
$L__BB9_2:
	ld.param.u32 	%r1582, [_ZN3cub18CUB_300001_SM_10006detail10radix_sort29DeviceRadixSortOnesweepKernelINS1_5radix10policy_hubIjNS0_8NullTypeEyE10Policy1000ELNS0_9SortOrderE0EjS6_yiiNS1_21identity_decomposer_tEEEvPT5_SC_PT3_PKSD_PT1_PKSH_PT2_PKSL_T4_iiT6__param_8];
	bar.sync 	0;
	ld.shared.u32 	%r4, [_ZZN3cub18CUB_300001_SM_10006detail10radix_sort29DeviceRadixSortOnesweepKernelINS1_5radix10policy_hubIjNS0_8NullTypeEyE10Policy1000ELNS0_9SortOrderE0EjS6_yiiNS1_21identity_decomposer_tEEEvPT5_SC_PT3_PKSD_PT1_PKSH_PT2_PKSL_T4_iiT6_E1s+29184];
	mul.lo.s32 	%r250, %r4, 7296;
	add.s32 	%r251, %r250, 7296;
	setp.gt.s32 	%p2, %r251, %r1582;
	cvt.s64.s32 	%rd2, %r250;
	@%p2 bra 	$L__BB9_4;
	and.b32  	%r252, %r1, 31;
	and.b32  	%r253, %r1, 992;
	mul.lo.s32 	%r254, %r253, 19;
	or.b32  	%r255, %r254, %r252;
	cvt.u64.u32 	%rd24, %r255;
	add.s64 	%rd25, %rd24, %rd2;
	shl.b64 	%rd26, %rd25, 2;
	add.s64 	%rd27, %rd1, %rd26;
	ld.global.u32 	%r1653, [%rd27];
	ld.global.u32 	%r1654, [%rd27+128];
	ld.global.u32 	%r1655, [%rd27+256];
	ld.global.u32 	%r1656, [%rd27+384];
	ld.global.u32 	%r1657, [%rd27+512];
	ld.global.u32 	%r1658, [%rd27+640];
	ld.global.u32 	%r1659, [%rd27+768];
	ld.global.u32 	%r1660, [%rd27+896];
	ld.global.u32 	%r1661, [%rd27+1024];
	ld.global.u32 	%r1662, [%rd27+1152];
	ld.global.u32 	%r1663, [%rd27+1280];
	ld.global.u32 	%r1664, [%rd27+1408];
	ld.global.u32 	%r1665, [%rd27+1536];
	ld.global.u32 	%r1666, [%rd27+1664];
	ld.global.u32 	%r1667, [%rd27+1792];
	ld.global.u32 	%r1668, [%rd27+1920];
	ld.global.u32 	%r1669, [%rd27+2048];
	ld.global.u32 	%r1670, [%rd27+2176];
	ld.global.u32 	%r1671, [%rd27+2304];
	bra.uni 	$L__BB9_42;
$L__BB9_4:
	ld.param.u32 	%r1583, [_ZN3cub18CUB_300001_SM_10006detail10radix_sort29DeviceRadixSortOnesweepKernelINS1_5radix10policy_hubIjNS0_8NullTypeEyE10Policy1000ELNS0_9SortOrderE0EjS6_yiiNS1_21identity_decomposer_tEEEvPT5_SC_PT3_PKSD_PT1_PKSH_PT2_PKSL_T4_iiT6__param_8];
	cvt.u32.u64 	%r257, %rd2;
	sub.s32 	%r24, %r1583, %r257;
	and.b32  	%r258, %r1, 31;
	and.b32  	%r259, %r1, 992;
	mul.lo.s32 	%r260, %r259, 19;
	or.b32  	%r25, %r260, %r258;
	setp.ge.s32 	%p3, %r25, %r24;
	cvt.u64.u32 	%rd28, %r25;
	add.s64 	%rd29, %rd28, %rd2;
	shl.b64 	%rd30, %rd29, 2;
	add.s64 	%rd3, %rd1, %rd30;
	mov.b32 	%r1653, -1;
	@%p3 bra 	$L__BB9_6;
	ld.global.u32 	%r1653, [%rd3];
$L__BB9_6:
	add.s32 	%r262, %r25, 32;
	setp.ge.s32 	%p4, %r262, %r24;
	mov.b32 	%r1654, -1;
	@%p4 bra 	$L__BB9_8;
	ld.global.u32 	%r1654, [%rd3+128];
$L__BB9_8:
	add.s32 	%r264, %r25, 64;
	setp.ge.s32 	%p5, %r264, %r24;
	mov.b32 	%r1655, -1;
	@%p5 bra 	$L__BB9_10;
	ld.global.u32 	%r1655, [%rd3+256];
$L__BB9_10:
	add.s32 	%r266, %r25, 96;
	setp.ge.s32 	%p6, %r266, %r24;
	mov.b32 	%r1656, -1;
	@%p6 bra 	$L__BB9_12;
	ld.global.u32 	%r1656, [%rd3+384];
$L__BB9_12:
	add.s32 	%r268, %r25, 128;
	setp.ge.s32 	%p7, %r268, %r24;
	mov.b32 	%r1657, -1;
	@%p7 bra 	$L__BB9_14;
	ld.global.u32 	%r1657, [%rd3+512];
$L__BB9_14:
	add.s32 	%r270, %r25, 160;
	setp.ge.s32 	%p8, %r270, %r24;
	mov.b32 	%r1658, -1;
	@%p8 bra 	$L__BB9_16;
	ld.global.u32 	%r1658, [%rd3+640];
$L__BB9_16:
	add.s32 	%r272, %r25, 192;
	setp.ge.s32 	%p9, %r272, %r24;
	mov.b32 	%r1659, -1;
	@%p9 bra 	$L__BB9_18;
	ld.global.u32 	%r1659, [%rd3+768];
$L__BB9_18:
	add.s32 	%r274, %r25, 224;
	setp.ge.s32 	%p10, %r274, %r24;
	mov.b32 	%r1660, -1;
	@%p10 bra 	$L__BB9_20;
	ld.global.u32 	%r1660, [%rd3+896];
$L__BB9_20:
	add.s32 	%r276, %r25, 256;
	setp.ge.s32 	%p11, %r276, %r24;
	mov.b32 	%r1661, -1;
	@%p11 bra 	$L__BB9_22;
	ld.global.u32 	%r1661, [%rd3+1024];
$L__BB9_22:
	add.s32 	%r278, %r25, 288;
	setp.ge.s32 	%p12, %r278, %r24;
	mov.b32 	%r1662, -1;
	@%p12 bra 	$L__BB9_24;
	ld.global.u32 	%r1662, [%rd3+1152];
$L__BB9_24:
	add.s32 	%r280, %r25, 320;
	setp.ge.s32 	%p13, %r280, %r24;
	mov.b32 	%r1663, -1;
	@%p13 bra 	$L__BB9_26;
	ld.global.u32 	%r1663, [%rd3+1280];
$L__BB9_26:
	add.s32 	%r282, %r25, 352;
	setp.ge.s32 	%p14, %r282, %r24;
	mov.b32 	%r1664, -1;
	@%p14 bra 	$L__BB9_28;
	ld.global.u32 	%r1664, [%rd3+1408];
$L__BB9_28:
	add.s32 	%r284, %r25, 384;
	setp.ge.s32 	%p15, %r284, %r24;
	mov.b32 	%r1665, -1;
	@%p15 bra 	$L__BB9_30;
	ld.global.u32 	%r1665, [%rd3+1536];
$L__BB9_30:
	add.s32 	%r286, %r25, 416;
	setp.ge.s32 	%p16, %r286, %r24;
	mov.b32 	%r1666, -1;
	@%p16 bra 	$L__BB9_32;
	ld.global.u32 	%r1666, [%rd3+1664];
$L__BB9_32:
	add.s32 	%r288, %r25, 448;
	setp.ge.s32 	%p17, %r288, %r24;
	mov.b32 	%r1667, -1;
	@%p17 bra 	$L__BB9_34;
	ld.global.u32 	%r1667, [%rd3+1792];
$L__BB9_34:
	add.s32 	%r290, %r25, 480;
	setp.ge.s32 	%p18, %r290, %r24;
	mov.b32 	%r1668, -1;
	@%p18 bra 	$L__BB9_36;
	ld.global.u32 	%r1668, [%rd3+1920];
$L__BB9_36:
	add.s32 	%r292, %r25, 512;
	setp.ge.s32 	%p19, %r292, %r24;
	mov.b32 	%r1669, -1;
	@%p19 bra 	$L__BB9_38;
	ld.global.u32 	%r1669, [%rd3+2048];
$L__BB9_38:
	add.s32 	%r294, %r25, 544;
	setp.ge.s32 	%p20, %r294, %r24;
	mov.b32 	%r1670, -1;
	@%p20 bra 	$L__BB9_40;
	ld.global.u32 	%r1670, [%rd3+2176];
$L__BB9_40:
	add.s32 	%r296, %r25, 576;
	setp.ge.s32 	%p21, %r296, %r24;
	mov.b32 	%r1671, -1;
	@%p21 bra 	$L__BB9_42;
	ld.global.u32 	%r1671, [%rd3+2304];
$L__BB9_42:
	mov.b32 	%r297, -1;
	shl.b32 	%r298, %r297, %r247;
	not.b32 	%r82, %r298;
	shl.b32 	%r299, %r2, 10;
	mov.u32 	%r300, _ZZN3cub18CUB_300001_SM_10006detail10radix_sort29DeviceRadixSortOnesweepKernelINS1_5radix10policy_hubIjNS0_8NullTypeEyE10Policy1000ELNS0_9SortOrderE0EjS6_yiiNS1_21identity_decomposer_tEEEvPT5_SC_PT3_PKSD_PT1_PKSH_PT2_PKSL_T4_iiT6_E1s;
	add.s32 	%r83, %r300, %r299;
	setp.gt.s32 	%p22, %r248, 255;
	@%p22 bra 	$L__BB9_55;
	max.s32 	%r301, %r248, 224;
	sub.s32 	%r302, %r301, %r248;
	add.s32 	%r303, %r302, 31;
	shr.u32 	%r304, %r303, 5;
	add.s32 	%r84, %r304, 1;
	and.b32  	%r85, %r84, 15;
	setp.lt.u32 	%p23, %r303, 480;
	mov.u32 	%r1675, %r248;
	@%p23 bra 	$L__BB9_46;
	and.b32  	%r305, %r84, 268435440;
	neg.s32 	%r1673, %r305;
	shl.b32 	%r307, %r248, 2;
	add.s32 	%r308, %r299, %r307;
	add.s32 	%r310, %r308, %r300;
	add.s32 	%r1672, %r310, 1024;
	mov.u32 	%r1675, %r248;
$L__BB9_45:
	.pragma "nounroll";
	mov.b32 	%r311, 0;
	st.shared.u32 	[%r1672+-1024], %r311;
	st.shared.u32 	[%r1672+-896], %r311;
	st.shared.u32 	[%r1672+-768], %r311;
	st.shared.u32 	[%r1672+-640], %r311;
	st.shared.u32 	[%r1672+-512], %r311;
	st.shared.u32 	[%r1672+-384], %r311;
	st.shared.u32 	[%r1672+-256], %r311;
	st.shared.u32 	[%r1672+-128], %r311;
	st.shared.u32 	[%r1672], %r311;
	st.shared.u32 	[%r1672+128], %r311;
	st.shared.u32 	[%r1672+256], %r311;
	st.shared.u32 	[%r1672+384], %r311;
	st.shared.u32 	[%r1672+512], %r311;
	st.shared.u32 	[%r1672+640], %r311;
	st.shared.u32 	[%r1672+768], %r311;
	st.shared.u32 	[%r1672+896], %r311;
	add.s32 	%r1675, %r1675, 512;
	add.s32 	%r1673, %r1673, 16;
	add.s32 	%r1672, %r1672, 2048;
	setp.ne.s32 	%p24, %r1673, 0;
	@%p24 bra 	$L__BB9_45;
$L__BB9_46:
	setp.eq.s32 	%p25, %r85, 0;
	@%p25 bra 	$L__BB9_55;
	and.b32  	%r95, %r84, 7;
	setp.lt.u32 	%p26, %r85, 8;
	@%p26 bra 	$L__BB9_49;
	shl.b32 	%r312, %r1675, 2;
	add.s32 	%r313, %r83, %r312;
	mov.b32 	%r314, 0;
	st.shared.u32 	[%r313], %r314;
	st.shared.u32 	[%r313+128], %r314;
	st.shared.u32 	[%r313+256], %r314;
	st.shared.u32 	[%r313+384], %r314;
	st.shared.u32 	[%r313+512], %r314;
	st.shared.u32 	[%r313+640], %r314;
	st.shared.u32 	[%r313+768], %r314;
	st.shared.u32 	[%r313+896], %r314;
	add.s32 	%r1675, %r1675, 256;
$L__BB9_49:
	setp.eq.s32 	%p27, %r95, 0;
	@%p27 bra 	$L__BB9_55;
	and.b32  	%r98, %r84, 3;
	setp.lt.u32 	%p28, %r95, 4;
	@%p28 bra 	$L__BB9_52;
	shl.b32 	%r315, %r1675, 2;
	add.s32 	%r316, %r83, %r315;
	mov.b32 	%r317, 0;
	st.shared.u32 	[%r316], %r317;
	st.shared.u32 	[%r316+128], %r317;
	st.shared.u32 	[%r316+256], %r317;
	st.shared.u32 	[%r316+384], %r317;
	add.s32 	%r1675, %r1675, 128;
$L__BB9_52:
	setp.eq.s32 	%p29, %r98, 0;
	@%p29 bra 	$L__BB9_55;
	shl.b32 	%r319, %r1675, 2;
	add.s32 	%r320, %r299, %r319;
	add.s32 	%r1679, %r300, %r320;
	neg.s32 	%r1678, %r98;
$L__BB9_54:
	.pragma "nounroll";
	mov.b32 	%r322, 0;
	st.shared.u32 	[%r1679], %r322;
	add.s32 	%r1679, %r1679, 128;
	add.s32 	%r1678, %r1678, 1;
	setp.ne.s32 	%p30, %r1678, 0;
	@%p30 bra 	$L__BB9_54;
$L__BB9_55:
	ld.param.u32 	%r1590, [_ZN3cub18CUB_300001_SM_10006detail10radix_sort29DeviceRadixSortOnesweepKernelINS1_5radix10policy_hubIjNS0_8NullTypeEyE10Policy1000ELNS0_9SortOrderE0EjS6_yiiNS1_21identity_decomposer_tEEEvPT5_SC_PT3_PKSD_PT1_PKSH_PT2_PKSL_T4_iiT6__param_9];
	bar.warp.sync 	-1;
	shr.u32 	%r324, %r1653, %r1590;
	and.b32  	%r107, %r324, %r82;
	shl.b32 	%r325, %r1, 5;
	and.b32  	%r326, %r325, 31744;
	mov.u32 	%r327, _ZZN3cub18CUB_300001_SM_10006detail10radix_sort29DeviceRadixSortOnesweepKernelINS1_5radix10policy_hubIjNS0_8NullTypeEyE10Policy1000ELNS0_9SortOrderE0EjS6_yiiNS1_21identity_decomposer_tEEEvPT5_SC_PT3_PKSD_PT1_PKSH_PT2_PKSL_T4_iiT6_E1s;
	add.s32 	%r328, %r327, %r326;
	shl.b32 	%r329, %r107, 2;
	add.s32 	%r108, %r328, %r329;
	atom.shared.add.u32 	%r330, [%r108], 1;
	shr.u32 	%r331, %r1654, %r1590;
	and.b32  	%r332, %r331, %r82;
	shl.b32 	%r333, %r332, 2;
	add.s32 	%r109, %r328, %r333;
	atom.shared.add.u32 	%r334, [%r109], 1;
	shr.u32 	%r335, %r1655, %r1590;
	and.b32  	%r336, %r335, %r82;
	shl.b32 	%r337, %r336, 2;
	add.s32 	%r110, %r328, %r337;
	atom.shared.add.u32 	%r338, [%r110], 1;
	shr.u32 	%r339, %r1656, %r1590;
	and.b32  	%r340, %r339, %r82;
	shl.b32 	%r341, %r340, 2;
	add.s32 	%r111, %r328, %r341;
	atom.shared.add.u32 	%r342, [%r111], 1;
	shr.u32 	%r343, %r1657, %r1590;
	and.b32  	%r344, %r343, %r82;
	shl.b32 	%r345, %r344, 2;
	add.s32 	%r112, %r328, %r345;
	atom.shared.add.u32 	%r346, [%r112], 1;
	shr.u32 	%r347, %r1658, %r1590;
	and.b32  	%r348, %r347, %r82;
	shl.b32 	%r349, %r348, 2;
	add.s32 	%r113, %r328, %r349;
	atom.shared.add.u32 	%r350, [%r113], 1;
	shr.u32 	%r351, %r1659, %r1590;
	and.b32  	%r352, %r351, %r82;
	shl.b32 	%r353, %r352, 2;
	add.s32 	%r114, %r328, %r353;
	atom.shared.add.u32 	%r354, [%r114], 1;
	shr.u32 	%r355, %r1660, %r1590;
	and.b32  	%r356, %r355, %r82;
	shl.b32 	%r357, %r356, 2;
	add.s32 	%r358, %r328, %r357;
	atom.shared.add.u32 	%r359, [%r358], 1;
	shr.u32 	%r360, %r1661, %r1590;
	and.b32  	%r361, %r360, %r82;
	shl.b32 	%r362, %r361, 2;
	add.s32 	%r363, %r328, %r362;
	atom.shared.add.u32 	%r364, [%r363], 1;
	shr.u32 	%r365, %r1662, %r1590;
	and.b32  	%r366, %r365, %r82;
	shl.b32 	%r367, %r366, 2;
	add.s32 	%r115, %r328, %r367;
	atom.shared.add.u32 	%r368, [%r115], 1;
	shr.u32 	%r369, %r1663, %r1590;
	and.b32  	%r370, %r369, %r82;
	shl.b32 	%r371, %r370, 2;
	add.s32 	%r116, %r328, %r371;
	atom.shared.add.u32 	%r372, [%r116], 1;
	shr.u32 	%r373, %r1664, %r1590;
	and.b32  	%r374, %r373, %r82;
	shl.b32 	%r375, %r374, 2;
	add.s32 	%r117, %r328, %r375;
	atom.shared.add.u32 	%r376, [%r117], 1;
	shr.u32 	%r377, %r1665, %r1590;
	and.b32  	%r378, %r377, %r82;
	shl.b32 	%r379, %r378, 2;
	add.s32 	%r118, %r328, %r379;
	atom.shared.add.u32 	%r380, [%r118], 1;
	shr.u32 	%r381, %r1666, %r1590;
	and.b32  	%r382, %r381, %r82;
	shl.b32 	%r383, %r382, 2;
	add.s32 	%r119, %r328, %r383;
	atom.shared.add.u32 	%r384, [%r119], 1;
	shr.u32 	%r385, %r1667, %r1590;
	and.b32  	%r386, %r385, %r82;
	shl.b32 	%r387, %r386, 2;
	add.s32 	%r120, %r328, %r387;
	atom.shared.add.u32 	%r388, [%r120], 1;
	shr.u32 	%r389, %r1668, %r1590;
	and.b32  	%r390, %r389, %r82;
	shl.b32 	%r391, %r390, 2;
	add.s32 	%r392, %r328, %r391;
	atom.shared.add.u32 	%r393, [%r392], 1;
	shr.u32 	%r394, %r1669, %r1590;
	and.b32  	%r395, %r394, %r82;
	shl.b32 	%r396, %r395, 2;
	add.s32 	%r397, %r328, %r396;
	atom.shared.add.u32 	%r398, [%r397], 1;
	shr.u32 	%r399, %r1670, %r1590;
	and.b32  	%r400, %r399, %r82;
	shl.b32 	%r401, %r400, 2;
	add.s32 	%r402, %r328, %r401;
	atom.shared.add.u32 	%r403, [%r402], 1;
	shr.u32 	%r404, %r1671, %r1590;
	and.b32  	%r405, %r404, %r82;
	shl.b32 	%r406, %r405, 2;
	add.s32 	%r407, %r328, %r406;
	atom.shared.add.u32 	%r408, [%r407], 1;
	bar.sync 	0;
	setp.gt.u32 	%p31, %r1, 255;
	shl.b32 	%r409, %r1, 2;
	add.s32 	%r121, %r327, %r409;
	mov.b32 	%r1680, 0;
	@%p31 bra 	$L__BB9_57;
	ld.shared.u32 	%r410, [%r121];
	mov.b32 	%r411, 0;
	st.shared.u32 	[%r121], %r411;
	ld.shared.u32 	%r412, [%r121+1024];
	st.shared.u32 	[%r121+1024], %r410;
	add.s32 	%r413, %r412, %r410;
	ld.shared.u32 	%r414, [%r121+2048];
	st.shared.u32 	[%r121+2048], %r413;
	add.s32 	%r415, %r414, %r413;
	ld.shared.u32 	%r416, [%r121+3072];
	st.shared.u32 	[%r121+3072], %r415;
	add.s32 	%r417, %r416, %r415;
	ld.shared.u32 	%r418, [%r121+4096];
	st.shared.u32 	[%r121+4096], %r417;
	add.s32 	%r419, %r418, %r417;
	ld.shared.u32 	%r420, [%r121+5120];
	st.shared.u32 	[%r121+5120], %r419;
	add.s32 	%r421, %r420, %r419;
	ld.shared.u32 	%r422, [%r121+6144];
	st.shared.u32 	[%r121+6144], %r421;
	add.s32 	%r423, %r422, %r421;
	ld.shared.u32 	%r424, [%r121+7168];
	st.shared.u32 	[%r121+7168], %r423;
	add.s32 	%r425, %r424, %r423;
	ld.shared.u32 	%r426, [%r121+8192];
	st.shared.u32 	[%r121+8192], %r425;
	add.s32 	%r427, %r426, %r425;
	ld.shared.u32 	%r428, [%r121+9216];
	st.shared.u32 	[%r121+9216], %r427;
	add.s32 	%r429, %r428, %r427;
	ld.shared.u32 	%r430, [%r121+10240];
	st.shared.u32 	[%r121+10240], %r429;
	add.s32 	%r431, %r430, %r429;
	ld.shared.u32 	%r432, [%r121+11264];
	st.shared.u32 	[%r121+11264], %r431;
	add.s32 	%r1680, %r432, %r431;
$L__BB9_57:
	ld.param.u64 	%rd230, [_ZN3cub18CUB_300001_SM_10006detail10radix_sort29DeviceRadixSortOnesweepKernelINS1_5radix10policy_hubIjNS0_8NullTypeEyE10Policy1000ELNS0_9SortOrderE0EjS6_yiiNS1_21identity_decomposer_tEEEvPT5_SC_PT3_PKSD_PT1_PKSH_PT2_PKSL_T4_iiT6__param_0];
	cvta.to.global.u64 	%rd4, %rd230;
	setp.gt.u32 	%p32, %r1, 255;
	@%p32 bra 	$L__BB9_59;
	or.b32  	%r433, %r1680, 1073741824;
	shl.b32 	%r434, %r4, 8;
	add.s32 	%r435, %r434, %r1;
	mul.wide.s32 	%rd31, %r435, 4;
	add.s64 	%rd32, %rd4, %rd31;
	st.volatile.global.u32 	[%rd32], %r433;
$L__BB9_59:
	ld.param.u64 	%rd239, [_ZN3cub18CUB_300001_SM_10006detail10radix_sort29DeviceRadixSortOnesweepKernelINS1_5radix10policy_hubIjNS0_8NullTypeEyE10Policy1000ELNS0_9SortOrderE0EjS6_yiiNS1_21identity_decomposer_tEEEvPT5_SC_PT3_PKSD_PT1_PKSH_PT2_PKSL_T4_iiT6__param_4];
	cvta.to.global.u64 	%rd5, %rd239;
	setp.lt.u32 	%p33, %r1, 256;
	setp.eq.s32 	%p34, %r1680, 7296;
	and.pred  	%p35, %p33, %p34;
	selp.u32 	%r436, 1, 0, %p35;
	{ 
	.reg .pred 	%p1; 
	.reg .pred 	%p2; 
	setp.ne.u32 	%p1, %r436, 0; 
	bar.red.or.pred 	%p2, 0, %p1; 
	selp.u32 	%r437, 1, 0, %p2; 
	}
	setp.eq.s32 	%p36, %r437, 0;
	cvt.u64.u32 	%rd6, %r1;
	@%p36 bra 	$L__BB9_111;
	shl.b32 	%r438, %r1, 3;
	add.s32 	%r440, %r327, %r438;
	add.s32 	%r124, %r440, 29184;
	@%p32 bra 	$L__BB9_68;
	ld.param.u64 	%rd237, [_ZN3cub18CUB_300001_SM_10006detail10radix_sort29DeviceRadixSortOnesweepKernelINS1_5radix10policy_hubIjNS0_8NullTypeEyE10Policy1000ELNS0_9SortOrderE0EjS6_yiiNS1_21identity_decomposer_tEEEvPT5_SC_PT3_PKSD_PT1_PKSH_PT2_PKSL_T4_iiT6__param_3];
	cvta.to.global.u64 	%rd33, %rd237;
	shl.b64 	%rd34, %rd6, 3;
	add.s64 	%rd35, %rd33, %rd34;
	ld.global.u64 	%rd36, [%rd35];
	setp.gt.u32 	%p38, %r1, %r107;
	selp.b64 	%rd37, 7296, 0, %p38;
	sub.s64 	%rd240, %rd36, %rd37;
	st.shared.u64 	[%r124], %rd240;
	setp.lt.s32 	%p39, %r4, 1;
	mov.u32 	%r1684, %r1680;
	@%p39 bra 	$L__BB9_67;
	mov.b32 	%r1682, -1;
	mov.u32 	%r1681, %r4;
	mov.u32 	%r1684, %r1680;
$L__BB9_63:
	add.s32 	%r128, %r1681, -1;
$L__BB9_64:
	membar.cta;
	shl.b32 	%r442, %r128, 8;
	add.s32 	%r443, %r442, %r1;
	mul.wide.s32 	%rd38, %r443, 4;
	add.s64 	%rd39, %rd4, %rd38;
	ld.volatile.global.u32 	%r129, [%rd39];
	setp.eq.s32 	%p40, %r129, 0;
	@%p40 bra 	$L__BB9_64;
	and.b32  	%r444, %r129, 1073741823;
	add.s32 	%r1684, %r444, %r1684;
	setp.gt.s32 	%p41, %r129, -1;
	vote.sync.ballot.b32 	%r1682, %p41, %r1682;
	setp.gt.u32 	%p43, %r1681, 1;
	and.pred  	%p44, %p41, %p43;
	mov.u32 	%r1681, %r128;
	@%p44 bra 	$L__BB9_63;
	ld.shared.u64 	%rd240, [%r124];
$L__BB9_67:
	or.b32  	%r445, %r1684, -2147483648;
	shl.b32 	%r446, %r4, 8;
	add.s32 	%r447, %r446, %r1;
	mul.wide.s32 	%rd40, %r447, 4;
	add.s64 	%rd41, %rd4, %rd40;
	st.volatile.global.u32 	[%rd41], %r445;
	sub.s32 	%r448, %r1684, %r1680;
	cvt.s64.s32 	%rd42, %r448;
	add.s64 	%rd43, %rd240, %rd42;
	st.shared.u64 	[%r124], %rd43;
$L__BB9_68:
	ld.param.u32 	%r1584, [_ZN3cub18CUB_300001_SM_10006detail10radix_sort29DeviceRadixSortOnesweepKernelINS1_5radix10policy_hubIjNS0_8NullTypeEyE10Policy1000ELNS0_9SortOrderE0EjS6_yiiNS1_21identity_decomposer_tEEEvPT5_SC_PT3_PKSD_PT1_PKSH_PT2_PKSL_T4_iiT6__param_8];
	ld.param.u64 	%rd233, [_ZN3cub18CUB_300001_SM_10006detail10radix_sort29DeviceRadixSortOnesweepKernelINS1_5radix10policy_hubIjNS0_8NullTypeEyE10Policy1000ELNS0_9SortOrderE0EjS6_yiiNS1_21identity_decomposer_tEEEvPT5_SC_PT3_PKSD_PT1_PKSH_PT2_PKSL_T4_iiT6__param_2];
	mad.lo.s32 	%r133, %r4, 7296, 7296;
	setp.lt.s32 	%p46, %r133, %r1584;
	setp.eq.s64 	%p47, %rd233, 0;
	or.pred  	%p48, %p47, %p46;
	or.pred  	%p49, %p32, %p48;
	@%p49 bra 	$L__BB9_70;
	ld.param.u64 	%rd234, [_ZN3cub18CUB_300001_SM_10006detail10radix_sort29DeviceRadixSortOnesweepKernelINS1_5radix10policy_hubIjNS0_8NullTypeEyE10Policy1000ELNS0_9SortOrderE0EjS6_yiiNS1_21identity_decomposer_tEEEvPT5_SC_PT3_PKSD_PT1_PKSH_PT2_PKSL_T4_iiT6__param_2];
	ld.shared.u64 	%rd44, [%r124];
	setp.gt.u32 	%p50, %r1, %r107;
	selp.b64 	%rd45, 7296, 0, %p50;
	cvt.s64.s32 	%rd46, %r1680;
	add.s64 	%rd47, %rd45, %rd46;
	add.s64 	%rd48, %rd47, %rd44;
	cvta.to.global.u64 	%rd49, %rd234;
	shl.b64 	%rd50, %rd6, 3;
	add.s64 	%rd51, %rd49, %rd50;
	st.global.u64 	[%rd51], %rd48;
$L__BB9_70:
	ld.param.u32 	%r1585, [_ZN3cub18CUB_300001_SM_10006detail10radix_sort29DeviceRadixSortOnesweepKernelINS1_5radix10policy_hubIjNS0_8NullTypeEyE10Policy1000ELNS0_9SortOrderE0EjS6_yiiNS1_21identity_decomposer_tEEEvPT5_SC_PT3_PKSD_PT1_PKSH_PT2_PKSL_T4_iiT6__param_8];
	setp.gt.s32 	%p51, %r133, %r1585;
	bar.sync 	0;
	shl.b32 	%r449, %r107, 3;
	add.s32 	%r451, %r327, %r449;
	ld.shared.u64 	%rd10, [%r451+29184];
	@%p51 bra 	$L__BB9_72;
	and.b32  	%r452, %r1, 31;
	and.b32  	%r453, %r1, 992;
	mul.lo.s32 	%r454, %r453, 19;
	or.b32  	%r455, %r454, %r452;
	cvt.u64.u32 	%rd52, %r455;
	add.s64 	%rd53, %rd10, %rd52;
	shl.b64 	%rd54, %rd53, 2;
	add.s64 	%rd55, %rd5, %rd54;
	st.global.u32 	[%rd55], %r1653;
	st.global.u32 	[%rd55+128], %r1654;
	st.global.u32 	[%rd55+256], %r1655;
	st.global.u32 	[%rd55+384], %r1656;
	st.global.u32 	[%rd55+512], %r1657;
	st.global.u32 	[%rd55+640], %r1658;
	st.global.u32 	[%rd55+768], %r1659;
	st.global.u32 	[%rd55+896], %r1660;
	st.global.u32 	[%rd55+1024], %r1661;
	st.global.u32 	[%rd55+1152], %r1662;
	st.global.u32 	[%rd55+1280], %r1663;
	st.global.u32 	[%rd55+1408], %r1664;
	st.global.u32 	[%rd55+1536], %r1665;
	st.global.u32 	[%rd55+1664], %r1666;
	st.global.u32 	[%rd55+1792], %r1667;
	st.global.u32 	[%rd55+1920], %r1668;
	st.global.u32 	[%rd55+2048], %r1669;
	st.global.u32 	[%rd55+2176], %r1670;
	st.global.u32 	[%rd55+2304], %r1671;
	bra.uni 	$L__BB9_110;
$L__BB9_72:
	ld.param.u32 	%r1586, [_ZN3cub18CUB_300001_SM_10006detail10radix_sort29DeviceRadixSortOnesweepKernelINS1_5radix10policy_hubIjNS0_8NullTypeEyE10Policy1000ELNS0_9SortOrderE0EjS6_yiiNS1_21identity_decomposer_tEEEvPT5_SC_PT3_PKSD_PT1_PKSH_PT2_PKSL_T4_iiT6__param_8];
	mad.lo.s32 	%r134, %r4, -7296, %r1586;
	and.b32  	%r456, %r1, 31;
	and.b32  	%r457, %r1, 992;
	mul.lo.s32 	%r458, %r457, 19;
	or.b32  	%r135, %r458, %r456;
	setp.ge.s32 	%p52, %r135, %r134;
	cvt.u64.u32 	%rd56, %r135;
	add.s64 	%rd57, %rd10, %rd56;
	shl.b64 	%rd58, %rd57, 2;
	add.s64 	%rd11, %rd5, %rd58;
	@%p52 bra 	$L__BB9_74;
	st.global.u32 	[%rd11], %r1653;
$L__BB9_74:
	add.s32 	%r459, %r135, 32;
	setp.ge.s32 	%p53, %r459, %r134;
	@%p53 bra 	$L__BB9_76;
	st.global.u32 	[%rd11+128], %r1654;
$L__BB9_76:
	add.s32 	%r460, %r135, 64;
	setp.ge.s32 	%p54, %r460, %r134;
	@%p54 bra 	$L__BB9_78;
	st.global.u32 	[%rd11+256], %r1655;
$L__BB9_78:
	add.s32 	%r461, %r135, 96;
	setp.ge.s32 	%p55, %r461, %r134;
	@%p55 bra 	$L__BB9_80;
	st.global.u32 	[%rd11+384], %r1656;
$L__BB9_80:
	add.s32 	%r462, %r135, 128;
	setp.ge.s32 	%p56, %r462, %r134;
	@%p56 bra 	$L__BB9_82;
	st.global.u32 	[%rd11+512], %r1657;
$L__BB9_82:
	add.s32 	%r463, %r135, 160;
	setp.ge.s32 	%p57, %r463, %r134;
	@%p57 bra 	$L__BB9_84;
	st.global.u32 	[%rd11+640], %r1658;
$L__BB9_84:
	add.s32 	%r464, %r135, 192;
	setp.ge.s32 	%p58, %r464, %r134;
	@%p58 bra 	$L__BB9_86;
	st.global.u32 	[%rd11+768], %r1659;
$L__BB9_86:
	add.s32 	%r465, %r135, 224;
	setp.ge.s32 	%p59, %r465, %r134;
	@%p59 bra 	$L__BB9_88;
	st.global.u32 	[%rd11+896], %r1660;
$L__BB9_88:
	add.s32 	%r466, %r135, 256;
	setp.ge.s32 	%p60, %r466, %r134;
	@%p60 bra 	$L__BB9_90;
	st.global.u32 	[%rd11+1024], %r1661;
$L__BB9_90:
	add.s32 	%r467, %r135, 288;
	setp.ge.s32 	%p61, %r467, %r134;
	@%p61 bra 	$L__BB9_92;
	st.global.u32 	[%rd11+1152], %r1662;
$L__BB9_92:
	add.s32 	%r468, %r135, 320;
	setp.ge.s32 	%p62, %r468, %r134;
	@%p62 bra 	$L__BB9_94;
	st.global.u32 	[%rd11+1280], %r1663;
$L__BB9_94:
	add.s32 	%r469, %r135, 352;
	setp.ge.s32 	%p63, %r469, %r134;
	@%p63 bra 	$L__BB9_96;
	st.global.u32 	[%rd11+1408], %r1664;
$L__BB9_96:
	add.s32 	%r470, %r135, 384;
	setp.ge.s32 	%p64, %r470, %r134;
	@%p64 bra 	$L__BB9_98;
	st.global.u32 	[%rd11+1536], %r1665;
$L__BB9_98:
	add.s32 	%r471, %r135, 416;
	setp.ge.s32 	%p65, %r471, %r134;
	@%p65 bra 	$L__BB9_100;
	st.global.u32 	[%rd11+1664], %r1666;
$L__BB9_100:
	add.s32 	%r472, %r135, 448;
	setp.ge.s32 	%p66, %r472, %r134;
	@%p66 bra 	$L__BB9_102;
	st.global.u32 	[%rd11+1792], %r1667;
$L__BB9_102:
	add.s32 	%r473, %r135, 480;
	setp.ge.s32 	%p67, %r473, %r134;
	@%p67 bra 	$L__BB9_104;
	st.global.u32 	[%rd11+1920], %r1668;
$L__BB9_104:
	add.s32 	%r474, %r135, 512;
	setp.ge.s32 	%p68, %r474, %r134;
	@%p68 bra 	$L__BB9_106;
	st.global.u32 	[%rd11+2048], %r1669;
$L__BB9_106:
	add.s32 	%r475, %r135, 544;
	setp.ge.s32 	%p69, %r475, %r134;
	@%p69 bra 	$L__BB9_108;
	st.global.u32 	[%rd11+2176], %r1670;
$L__BB9_108:
	add.s32 	%r476, %r135, 576;
	setp.ge.s32 	%p70, %r476, %r134;
	@%p70 bra 	$L__BB9_110;
	st.global.u32 	[%rd11+2304], %r1671;
$L__BB9_110:
	// begin inline asm
	exit;
	// end inline asm
$L__BB9_111:
	mul.hi.u32 	%r477, %r1, 357913942;
	add.s32 	%r478, %r477, %r1;
	shl.b32 	%r479, %r478, 2;
	add.s32 	%r481, %r327, %r479;
	add.s32 	%r136, %r481, 13328;
	st.shared.u32 	[%r481+13328], %r1680;
	bar.sync 	0;
	setp.gt.u32 	%p71, %r1, 31;
	@%p71 bra 	$L__BB9_113;
	mov.u32 	%r512, _ZZN3cub18CUB_300001_SM_10006detail10radix_sort29DeviceRadixSortOnesweepKernelINS1_5radix10policy_hubIjNS0_8NullTypeEyE10Policy1000ELNS0_9SortOrderE0EjS6_yiiNS1_21identity_decomposer_tEEEvPT5_SC_PT3_PKSD_PT1_PKSH_PT2_PKSL_T4_iiT6_E1s;
	mad.lo.s32 	%r513, %r1, 52, %r512;
	ld.shared.u32 	%r514, [%r513+13328];
	ld.shared.u32 	%r515, [%r513+13332];
	ld.shared.u32 	%r516, [%r513+13336];
	ld.shared.u32 	%r517, [%r513+13340];
	ld.shared.u32 	%r518, [%r513+13344];
	ld.shared.u32 	%r519, [%r513+13348];
	ld.shared.u32 	%r520, [%r513+13352];
	ld.shared.u32 	%r521, [%r513+13356];
	ld.shared.u32 	%r522, [%r513+13360];
	ld.shared.u32 	%r523, [%r513+13364];
	ld.shared.u32 	%r524, [%r513+13368];
	ld.shared.u32 	%r525, [%r513+13372];
	add.s32 	%r526, %r515, %r514;
	add.s32 	%r527, %r526, %r516;
	add.s32 	%r528, %r527, %r517;
	add.s32 	%r529, %r528, %r518;
	add.s32 	%r530, %r529, %r519;
	add.s32 	%r531, %r530, %r520;
	add.s32 	%r532, %r531, %r521;
	add.s32 	%r533, %r532, %r522;
	add.s32 	%r534, %r533, %r523;
	add.s32 	%r535, %r534, %r524;
	add.s32 	%r486, %r535, %r525;
	mov.b32 	%r484, 1;
	mov.b32 	%r509, 0;
	mov.b32 	%r511, -1;
	// begin inline asm
	{  .reg .s32 r0;  .reg .pred p;  shfl.sync.up.b32 r0|p, %r486, %r484, %r509, %r511;  @p add.s32 r0, r0, %r486;  mov.s32 %r482, r0;}
	// end inline asm
	mov.b32 	%r490, 2;
	// begin inline asm
	{  .reg .s32 r0;  .reg .pred p;  shfl.sync.up.b32 r0|p, %r482, %r490, %r509, %r511;  @p add.s32 r0, r0, %r482;  mov.s32 %r488, r0;}
	// end inline asm
	mov.b32 	%r496, 4;
	// begin inline asm
	{  .reg .s32 r0;  .reg .pred p;  shfl.sync.up.b32 r0|p, %r488, %r496, %r509, %r511;  @p add.s32 r0, r0, %r488;  mov.s32 %r494, r0;}
	// end inline asm
	mov.b32 	%r502, 8;
	// begin inline asm
	{  .reg .s32 r0;  .reg .pred p;  shfl.sync.up.b32 r0|p, %r494, %r502, %r509, %r511;  @p add.s32 r0, r0, %r494;  mov.s32 %r500, r0;}
	// end inline asm
	mov.b32 	%r508, 16;
	// begin inline asm
	{  .reg .s32 r0;  .reg .pred p;  shfl.sync.up.b32 r0|p, %r500, %r508, %r509, %r511;  @p add.s32 r0, r0, %r500;  mov.s32 %r506, r0;}
	// end inline asm
	sub.s32 	%r536, %r506, %r486;
	add.s32 	%r537, %r514, %r536;
	add.s32 	%r538, %r515, %r537;
	add.s32 	%r539, %r516, %r538;
	add.s32 	%r540, %r517, %r539;
	add.s32 	%r541, %r518, %r540;
	add.s32 	%r542, %r519, %r541;
	add.s32 	%r543, %r520, %r542;
	add.s32 	%r544, %r521, %r543;
	add.s32 	%r545, %r522, %r544;
	add.s32 	%r546, %r523, %r545;
	add.s32 	%r547, %r524, %r546;
	st.shared.u32 	[%r513+13328], %r536;
	st.shared.u32 	[%r513+13332], %r537;
	st.shared.u32 	[%r513+13336], %r538;
	st.shared.u32 	[%r513+13340], %r539;
	st.shared.u32 	[%r513+13344], %r540;
	st.shared.u32 	[%r513+13348], %r541;
	st.shared.u32 	[%r513+13352], %r542;
	st.shared.u32 	[%r513+13356], %r543;
	st.shared.u32 	[%r513+13360], %r544;
	st.shared.u32 	[%r513+13364], %r545;
	st.shared.u32 	[%r513+13368], %r546;
	st.shared.u32 	[%r513+13372], %r547;
$L__BB9_113:
	setp.gt.u32 	%p72, %r1, 255;
	bar.sync 	0;
	ld.shared.u32 	%r137, [%r136];
	@%p72 bra 	$L__BB9_115;
	ld.shared.u32 	%r548, [%r121];
	add.s32 	%r549, %r548, %r137;
	st.shared.u32 	[%r121], %r549;
	ld.shared.u32 	%r550, [%r121+1024];
	add.s32 	%r551, %r550, %r137;
	st.shared.u32 	[%r121+1024], %r551;
	ld.shared.u32 	%r552, [%r121+2048];
	add.s32 	%r553, %r552, %r137;
	st.shared.u32 	[%r121+2048], %r553;
	ld.shared.u32 	%r554, [%r121+3072];
	add.s32 	%r555, %r554, %r137;
	st.shared.u32 	[%r121+3072], %r555;
	ld.shared.u32 	%r556, [%r121+4096];
	add.s32 	%r557, %r556, %r137;
	st.shared.u32 	[%r121+4096], %r557;
	ld.shared.u32 	%r558, [%r121+5120];
	add.s32 	%r559, %r558, %r137;
	st.shared.u32 	[%r121+5120], %r559;
	ld.shared.u32 	%r560, [%r121+6144];
	add.s32 	%r561, %r560, %r137;
	st.shared.u32 	[%r121+6144], %r561;
	ld.shared.u32 	%r562, [%r121+7168];
	add.s32 	%r563, %r562, %r137;
	st.shared.u32 	[%r121+7168], %r563;
	ld.shared.u32 	%r564, [%r121+8192];
	add.s32 	%r565, %r564, %r137;
	st.shared.u32 	[%r121+8192], %r565;
	ld.shared.u32 	%r566, [%r121+9216];
	add.s32 	%r567, %r566, %r137;
	st.shared.u32 	[%r121+9216], %r567;
	ld.shared.u32 	%r568, [%r121+10240];
	add.s32 	%r569, %r568, %r137;
	st.shared.u32 	[%r121+10240], %r569;
	ld.shared.u32 	%r570, [%r121+11264];
	add.s32 	%r571, %r570, %r137;
	st.shared.u32 	[%r121+11264], %r571;
$L__BB9_115:
	bar.sync 	0;
	// begin inline asm
	mov.u32 %r572, %lanemask_le;
	// end inline asm
	mov.b32 	%r575, 1;
	// begin inline asm
	{
    .reg .pred p;
    and.b32 %r573, %r107, %r575;    setp.ne.u32 p, %r573, 0;
    vote.ballot.sync.b32 %r573, p, 0xffffffff;
    @!p not.b32 %r573, %r573;
}

	// end inline asm
	mov.b32 	%r578, 2;
	// begin inline asm
	{
    .reg .pred p;
    and.b32 %r576, %r107, %r578;    setp.ne.u32 p, %r576, 0;
    vote.ballot.sync.b32 %r576, p, 0xffffffff;
    @!p not.b32 %r576, %r576;
}

	// end inline asm
	and.b32  	%r598, %r576, %r573;
	mov.b32 	%r581, 4;
	// begin inline asm
	{
    .reg .pred p;
    and.b32 %r579, %r107, %r581;    setp.ne.u32 p, %r579, 0;
    vote.ballot.sync.b32 %r579, p, 0xffffffff;
    @!p not.b32 %r579, %r579;
}

	// end inline asm
	and.b32  	%r599, %r579, %r598;
	mov.b32 	%r584, 8;
	// begin inline asm
	{
    .reg .pred p;
    and.b32 %r582, %r107, %r584;    setp.ne.u32 p, %r582, 0;
    vote.ballot.sync.b32 %r582, p, 0xffffffff;
    @!p not.b32 %r582, %r582;
}

	// end inline asm
	and.b32  	%r600, %r582, %r599;
	mov.b32 	%r587, 16;
	// begin inline asm
	{
    .reg .pred p;
    and.b32 %r585, %r107, %r587;    setp.ne.u32 p, %r585, 0;
    vote.ballot.sync.b32 %r585, p, 0xffffffff;
    @!p not.b32 %r585, %r585;
}

	// end inline asm
	and.b32  	%r601, %r585, %r600;
	mov.b32 	%r590, 32;
	// begin inline asm
	{
    .reg .pred p;
    and.b32 %r588, %r107, %r590;    setp.ne.u32 p, %r588, 0;
    vote.ballot.sync.b32 %r588, p, 0xffffffff;
    @!p not.b32 %r588, %r588;
}

	// end inline asm
	and.b32  	%r602, %r588, %r601;
	mov.b32 	%r593, 64;
	// begin inline asm
	{
    .reg .pred p;
    and.b32 %r591, %r107, %r593;    setp.ne.u32 p, %r591, 0;
    vote.ballot.sync.b32 %r591, p, 0xffffffff;
    @!p not.b32 %r591, %r591;
}

	// end inline asm
	and.b32  	%r603, %r591, %r602;
	mov.b32 	%r596, 128;
	// begin inline asm
	{
    .reg .pred p;
    and.b32 %r594, %r107, %r596;    setp.ne.u32 p, %r594, 0;
    vote.ballot.sync.b32 %r594, p, 0xffffffff;
    @!p not.b32 %r594, %r594;
}

	// end inline asm
	and.b32  	%r604, %r594, %r603;
	clz.b32 	%r605, %r604;
	sub.s32 	%r139, 31, %r605;
	and.b32  	%r606, %r572, %r604;
	popc.b32 	%r140, %r606;
	setp.ne.s32 	%p73, %r248, %r139;
	mov.b32 	%r1685, 0;
	@%p73 bra 	$L__BB9_117;
	atom.shared.add.u32 	%r1685, [%r108], %r140;
$L__BB9_117:
	ld.param.u32 	%r1591, [_ZN3cub18CUB_300001_SM_10006detail10radix_sort29DeviceRadixSortOnesweepKernelINS1_5radix10policy_hubIjNS0_8NullTypeEyE10Policy1000ELNS0_9SortOrderE0EjS6_yiiNS1_21identity_decomposer_tEEEvPT5_SC_PT3_PKSD_PT1_PKSH_PT2_PKSL_T4_iiT6__param_9];
	shfl.sync.idx.b32	%r632|%p74, %r1685, %r139, 31, -1;
	add.s32 	%r143, %r140, %r632;
	shr.u32 	%r633, %r1654, %r1591;
	and.b32  	%r629, %r633, %r82;
	mov.b32 	%r609, 1;
	// begin inline asm
	{
    .reg .pred p;
    and.b32 %r607, %r629, %r609;    setp.ne.u32 p, %r607, 0;
    vote.ballot.sync.b32 %r607, p, 0xffffffff;
    @!p not.b32 %r607, %r607;
}

	// end inline asm
	mov.b32 	%r612, 2;
	// begin inline asm
	{
    .reg .pred p;
    and.b32 %r610, %r629, %r612;    setp.ne.u32 p, %r610, 0;
    vote.ballot.sync.b32 %r610, p, 0xffffffff;
    @!p not.b32 %r610, %r610;
}

	// end inline asm
	and.b32  	%r634, %r610, %r607;
	mov.b32 	%r615, 4;
	// begin inline asm
	{
    .reg .pred p;
    and.b32 %r613, %r629, %r615;    setp.ne.u32 p, %r613, 0;
    vote.ballot.sync.b32 %r613, p, 0xffffffff;
    @!p not.b32 %r613, %r613;
}

	// end inline asm
	and.b32  	%r635, %r613, %r634;
	mov.b32 	%r618, 8;
	// begin inline asm
	{
    .reg .pred p;
    and.b32 %r616, %r629, %r618;    setp.ne.u32 p, %r616, 0;
    vote.ballot.sync.b32 %r616, p, 0xffffffff;
    @!p not.b32 %r616, %r616;
}

	// end inline asm
	and.b32  	%r636, %r616, %r635;
	mov.b32 	%r621, 16;
	// begin inline asm
	{
    .reg .pred p;
    and.b32 %r619, %r629, %r621;    setp.ne.u32 p, %r619, 0;
    vote.ballot.sync.b32 %r619, p, 0xffffffff;
    @!p not.b32 %r619, %r619;
}

	// end inline asm
	and.b32  	%r637, %r619, %r636;
	mov.b32 	%r624, 32;
	// begin inline asm
	{
    .reg .pred p;
    and.b32 %r622, %r629, %r624;    setp.ne.u32 p, %r622, 0;
    vote.ballot.sync.b32 %r622, p, 0xffffffff;
    @!p not.b32 %r622, %r622;
}

	// end inline asm
	and.b32  	%r638, %r622, %r637;
	mov.b32 	%r627, 64;
	// begin inline asm
	{
    .reg .pred p;
    and.b32 %r625, %r629, %r627;    setp.ne.u32 p, %r625, 0;
    vote.ballot.sync.b32 %r625, p, 0xffffffff;
    @!p not.b32 %r625, %r625;
}

	// end inline asm
	and.b32  	%r639, %r625, %r638;
	mov.b32 	%r630, 128;
	// begin inline asm
	{
    .reg .pred p;
    and.b32 %r628, %r629, %r630;    setp.ne.u32 p, %r628, 0;
    vote.ballot.sync.b32 %r628, p, 0xffffffff;
    @!p not.b32 %r628, %r628;
}

	// end inline asm
	and.b32  	%r640, %r628, %r639;
	clz.b32 	%r641, %r640;
	sub.s32 	%r144, 31, %r641;
	and.b32  	%r642, %r572, %r640;
	popc.b32 	%r145, %r642;
	setp.ne.s32 	%p75, %r248, %r144;
	mov.b32 	%r1686, 0;
	@%p75 bra 	$L__BB9_119;
	atom.shared.add.u32 	%r1686, [%r109], %r145;
$L__BB9_119:
	ld.param.u32 	%r1592, [_ZN3cub18CUB_300001_SM_10006detail10radix_sort29DeviceRadixSortOnesweepKernelINS1_5radix10policy_hubIjNS0_8NullTypeEyE10Policy1000ELNS0_9SortOrderE0EjS6_yiiNS1_21identity_decomposer_tEEEvPT5_SC_PT3_PKSD_PT1_PKSH_PT2_PKSL_T4_iiT6__param_9];
	shfl.sync.idx.b32	%r668|%p76, %r1686, %r144, 31, -1;
	add.s32 	%r148, %r145, %r668;
	shr.u32 	%r669, %r1655, %r1592;
	and.b32  	%r665, %r669, %r82;
	mov.b32 	%r645, 1;
	// begin inline asm
	{
    .reg .pred p;
    and.b32 %r643, %r665, %r645;    setp.ne.u32 p, %r643, 0;
    vote.ballot.sync.b32 %r643, p, 0xffffffff;
    @!p not.b32 %r643, %r643;
}

	// end inline asm
	mov.b32 	%r648, 2;
	// begin inline asm
	{
    .reg .pred p;
    and.b32 %r646, %r665, %r648;    setp.ne.u32 p, %r646, 0;
    vote.ballot.sync.b32 %r646, p, 0xffffffff;
    @!p not.b32 %r646, %r646;
}

	// end inline asm
	and.b32  	%r670, %r646, %r643;
	mov.b32 	%r651, 4;
	// begin inline asm
	{
    .reg .pred p;
    and.b32 %r649, %r665, %r651;    setp.ne.u32 p, %r649, 0;
    vote.ballot.sync.b32 %r649, p, 0xffffffff;
    @!p not.b32 %r649, %r649;
}

	// end inline asm
	and.b32  	%r671, %r649, %r670;
	mov.b32 	%r654, 8;
	// begin inline asm
	{
    .reg .pred p;
    and.b32 %r652, %r665, %r654;    setp.ne.u32 p, %r652, 0;
    vote.ballot.sync.b32 %r652, p, 0xffffffff;
    @!p not.b32 %r652, %r652;
}

	// end inline asm
	and.b32  	%r672, %r652, %r671;
	mov.b32 	%r657, 16;
	// begin inline asm
	{
    .reg .pred p;
    and.b32 %r655, %r665, %r657;    setp.ne.u32 p, %r655, 0;
    vote.ballot.sync.b32 %r655, p, 0xffffffff;
    @!p not.b32 %r655, %r655;
}

	// end inline asm
	and.b32  	%r673, %r655, %r672;
	mov.b32 	%r660, 32;
	// begin inline asm
	{
    .reg .pred p;
    and.b32 %r658, %r665, %r660;    setp.ne.u32 p, %r658, 0;
    vote.ballot.sync.b32 %r658, p, 0xffffffff;
    @!p not.b32 %r658, %r658;
}

	// end inline asm
	and.b32  	%r674, %r658, %r673;
	mov.b32 	%r663, 64;
	// begin inline asm
	{
    .reg .pred p;
    and.b32 %r661, %r665, %r663;    setp.ne.u32 p, %r661, 0;
    vote.ballot.sync.b32 %r661, p, 0xffffffff;
    @!p not.b32 %r661, %r661;
}

	// end inline asm
	and.b32  	%r675, %r661, %r674;
	mov.b32 	%r666, 128;
	// begin inline asm
	{
    .reg .pred p;
    and.b32 %r664, %r665, %r666;    setp.ne.u32 p, %r664, 0;
    vote.ballot.sync.b32 %r664, p, 0xffffffff;
    @!p not.b32 %r664, %r664;
}

	// end inline asm
	and.b32  	%r676, %r664, %r675;
	clz.b32 	%r677, %r676;
	sub.s32 	%r149, 31, %r677;
	and.b32  	%r678, %r572, %r676;
	popc.b32 	%r150, %r678;
	setp.ne.s32 	%p77, %r248, %r149;
	mov.b32 	%r1687, 0;
	@%p77 bra 	$L__BB9_121;
	atom.shared.add.u32 	%r1687, [%r110], %r150;
$L__BB9_121:
	ld.param.u32 	%r1593, [_ZN3cub18CUB_300001_SM_10006detail10radix_sort29DeviceRadixSortOnesweepKernelINS1_5radix10policy_hubIjNS0_8NullTypeEyE10Policy1000ELNS0_9SortOrderE0EjS6_yiiNS1_21identity_decomposer_tEEEvPT5_SC_PT3_PKSD_PT1_PKSH_PT2_PKSL_T4_iiT6__param_9];
	shfl.sync.idx.b32	%r704|%p78, %r1687, %r149, 31, -1;
	add.s32 	%r153, %r150, %r704;
	shr.u32 	%r705, %r1656, %r1593;
	and.b32  	%r701, %r705, %r82;
	mov.b32 	%r681, 1;
	// begin inline asm
	{
    .reg .pred p;
    and.b32 %r679, %r701, %r681;    setp.ne.u32 p, %r679, 0;
    vote.ballot.sync.b32 %r679, p, 0xffffffff;
    @!p not.b32 %r679, %r679;
}

	// end inline asm
	mov.b32 	%r684, 2;
	// begin inline asm
	{
    .reg .pred p;
    and.b32 %r682, %r701, %r684;    setp.ne.u32 p, %r682, 0;
    vote.ballot.sync.b32 %r682, p, 0xffffffff;
    @!p not.b32 %r682, %r682;
}

	// end inline asm
	and.b32  	%r706, %r682, %r679;
	mov.b32 	%r687, 4;
	// begin inline asm
	{
    .reg .pred p;
    and.b32 %r685, %r701, %r687;    setp.ne.u32 p, %r685, 0;
    vote.ballot.sync.b32 %r685, p, 0xffffffff;
    @!p not.b32 %r685, %r685;
}

	// end inline asm
	and.b32  	%r707, %r685, %r706;
	mov.b32 	%r690, 8;
	// begin inline asm
	{
    .reg .pred p;
    and.b32 %r688, %r701, %r690;    setp.ne.u32 p, %r688, 0;
    vote.ballot.sync.b32 %r688, p, 0xffffffff;
    @!p not.b32 %r688, %r688;
}

	// end inline asm
	and.b32  	%r708, %r688, %r707;
	mov.b32 	%r693, 16;
	// begin inline asm
	{
    .reg .pred p;
    and.b32 %r691, %r701, %r693;    setp.ne.u32 p, %r691, 0;
    vote.ballot.sync.b32 %r691, p, 0xffffffff;
    @!p not.b32 %r691, %r691;
}

	// end inline asm
	and.b32  	%r709, %r691, %r708;
	mov.b32 	%r696, 32;
	// begin inline asm
	{
    .reg .pred p;
    and.b32 %r694, %r701, %r696;    setp.ne.u32 p, %r694, 0;
    vote.ballot.sync.b32 %r694, p, 0xffffffff;
    @!p not.b32 %r694, %r694;
}

	// end inline asm
	and.b32  	%r710, %r694, %r709;
	mov.b32 	%r699, 64;
	// begin inline asm
	{
    .reg .pred p;
    and.b32 %r697, %r701, %r699;    setp.ne.u32 p, %r697, 0;
    vote.ballot.sync.b32 %r697, p, 0xffffffff;
    @!p not.b32 %r697, %r697;
}

	// end inline asm
	and.b32  	%r711, %r697, %r710;
	mov.b32 	%r702, 128;
	// begin inline asm
	{
    .reg .pred p;
    and.b32 %r700, %r701, %r702;    setp.ne.u32 p, %r700, 0;
    vote.ballot.sync.b32 %r700, p, 0xffffffff;
    @!p not.b32 %r700, %r700;
}

	// end inline asm
	and.b32  	%r712, %r700, %r711;
	clz.b32 	%r713, %r712;
	sub.s32 	%r154, 31, %r713;
	and.b32  	%r714, %r572, %r712;
	popc.b32 	%r155, %r714;
	setp.ne.s32 	%p79, %r248, %r154;
	mov.b32 	%r1688, 0;
	@%p79 bra 	$L__BB9_123;
	atom.shared.add.u32 	%r1688, [%r111], %r155;
$L__BB9_123:
	ld.param.u32 	%r1594, [_ZN3cub18CUB_300001_SM_10006detail10radix_sort29DeviceRadixSortOnesweepKernelINS1_5radix10policy_hubIjNS0_8NullTypeEyE10Policy1000ELNS0_9SortOrderE0EjS6_yiiNS1_21identity_decomposer_tEEEvPT5_SC_PT3_PKSD_PT1_PKSH_PT2_PKSL_T4_iiT6__param_9];
	shfl.sync.idx.b32	%r740|%p80, %r1688, %r154, 31, -1;
	add.s32 	%r158, %r155, %r740;
	shr.u32 	%r741, %r1657, %r1594;
	and.b32  	%r737, %r741, %r82;
	mov.b32 	%r717, 1;
	// begin inline asm
	{
    .reg .pred p;
    and.b32 %r715, %r737, %r717;    setp.ne.u32 p, %r715, 0;
    vote.ballot.sync.b32 %r715, p, 0xffffffff;
    @!p not.b32 %r715, %r715;
}

	// end inline asm
	mov.b32 	%r720, 2;
	// begin inline asm
	{
    .reg .pred p;
    and.b32 %r718, %r737, %r720;    setp.ne.u32 p, %r718, 0;
    vote.ballot.sync.b32 %r718, p, 0xffffffff;
    @!p not.b32 %r718, %r718;
}

	// end inline asm
	and.b32  	%r742, %r718, %r715;
	mov.b32 	%r723, 4;
	// begin inline asm
	{
    .reg .pred p;
    and.b32 %r721, %r737, %r723;    setp.ne.u32 p, %r721, 0;
    vote.ballot.sync.b32 %r721, p, 0xffffffff;
    @!p not.b32 %r721, %r721;
}

	// end inline asm
	and.b32  	%r743, %r721, %r742;
	mov.b32 	%r726, 8;
	// begin inline asm
	{
    .reg .pred p;
    and.b32 %r724, %r737, %r726;    setp.ne.u32 p, %r724, 0;
    vote.ballot.sync.b32 %r724, p, 0xffffffff;
    @!p not.b32 %r724, %r724;
}

	// end inline asm
	and.b32  	%r744, %r724, %r743;
	mov.b32 	%r729, 16;
	// begin inline asm
	{
    .reg .pred p;
    and.b32 %r727, %r737, %r729;    setp.ne.u32 p, %r727, 0;
    vote.ballot.sync.b32 %r727, p, 0xffffffff;
    @!p not.b32 %r727, %r727;
}

	// end inline asm
	and.b32  	%r745, %r727, %r744;
	mov.b32 	%r732, 32;
	// begin inline asm
	{
    .reg .pred p;
    and.b32 %r730, %r737, %r732;    setp.ne.u32 p, %r730, 0;
    vote.ballot.sync.b32 %r730, p, 0xffffffff;
    @!p not.b32 %r730, %r730;
}

	// end inline asm
	and.b32  	%r746, %r730, %r745;
	mov.b32 	%r735, 64;
	// begin inline asm
	{
    .reg .pred p;
    and.b32 %r733, %r737, %r735;    setp.ne.u32 p, %r733, 0;
    vote.ballot.sync.b32 %r733, p, 0xffffffff;
    @!p not.b32 %r733, %r733;
}

	// end inline asm
	and.b32  	%r747, %r733, %r746;
	mov.b32 	%r738, 128;
	// begin inline asm
	{
    .reg .pred p;
    and.b32 %r736, %r737, %r738;    setp.ne.u32 p, %r736, 0;
    vote.ballot.sync.b32 %r736, p, 0xffffffff;
    @!p not.b32 %r736, %r736;
}

	// end inline asm
	and.b32  	%r748, %r736, %r747;
	clz.b32 	%r749, %r748;
	sub.s32 	%r159, 31, %r749;
	and.b32  	%r750, %r572, %r748;
	popc.b32 	%r160, %r750;
	setp.ne.s32 	%p81, %r248, %r159;
	mov.b32 	%r1689, 0;
	@%p81 bra 	$L__BB9_125;
	atom.shared.add.u32 	%r1689, [%r112], %r160;
$L__BB9_125:
	ld.param.u32 	%r1595, [_ZN3cub18CUB_300001_SM_10006detail10radix_sort29DeviceRadixSortOnesweepKernelINS1_5radix10policy_hubIjNS0_8NullTypeEyE10Policy1000ELNS0_9SortOrderE0EjS6_yiiNS1_21identity_decomposer_tEEEvPT5_SC_PT3_PKSD_PT1_PKSH_PT2_PKSL_T4_iiT6__param_9];
	shfl.sync.idx.b32	%r776|%p82, %r1689, %r159, 31, -1;
	add.s32 	%r163, %r160, %r776;
	shr.u32 	%r777, %r1658, %r1595;
	and.b32  	%r773, %r777, %r82;
	mov.b32 	%r753, 1;
	// begin inline asm
	{
    .reg .pred p;
    and.b32 %r751, %r773, %r753;    setp.ne.u32 p, %r751, 0;
    vote.ballot.sync.b32 %r751, p, 0xffffffff;
    @!p not.b32 %r751, %r751;
}

	// end inline asm
	mov.b32 	%r756, 2;
	// begin inline asm
	{
    .reg .pred p;
    and.b32 %r754, %r773, %r756;    setp.ne.u32 p, %r754, 0;
    vote.ballot.sync.b32 %r754, p, 0xffffffff;
    @!p not.b32 %r754, %r754;
}

	// end inline asm
	and.b32  	%r778, %r754, %r751;
	mov.b32 	%r759, 4;
	// begin inline asm
	{
    .reg .pred p;
    and.b32 %r757, %r773, %r759;    setp.ne.u32 p, %r757, 0;
    vote.ballot.sync.b32 %r757, p, 0xffffffff;
    @!p not.b32 %r757, %r757;
}

	// end inline asm
	and.b32  	%r779, %r757, %r778;
	mov.b32 	%r762, 8;
	// begin inline asm
	{
    .reg .pred p;
    and.b32 %r760, %r773, %r762;    setp.ne.u32 p, %r760, 0;
    vote.ballot.sync.b32 %r760, p, 0xffffffff;
    @!p not.b32 %r760, %r760;
}

	// end inline asm
	and.b32  	%r780, %r760, %r779;
	mov.b32 	%r765, 16;
	// begin inline asm
	{
    .reg .pred p;
    and.b32 %r763, %r773, %r765;    setp.ne.u32 p, %r763, 0;
    vote.ballot.sync.b32 %r763, p, 0xffffffff;
    @!p not.b32 %r763, %r763;
}

	// end inline asm
	and.b32  	%r781, %r763, %r780;
	mov.b32 	%r768, 32;
	// begin inline asm
	{
    .reg .pred p;
    and.b32 %r766, %r773, %r768;    setp.ne.u32 p, %r766, 0;
    vote.ballot.sync.b32 %r766, p, 0xffffffff;
    @!p not.b32 %r766, %r766;
}

	// end inline asm
	and.b32  	%r782, %r766, %r781;
	mov.b32 	%r771, 64;
	// begin inline asm
	{
    .reg .pred p;
    and.b32 %r769, %r773, %r771;    setp.ne.u32 p, %r769, 0;
    vote.ballot.sync.b32 %r769, p, 0xffffffff;
    @!p not.b32 %r769, %r769;
}

	// end inline asm
	and.b32  	%r783, %r769, %r782;
	mov.b32 	%r774, 128;
	// begin inline asm
	{
    .reg .pred p;
    and.b32 %r772, %r773, %r774;    setp.ne.u32 p, %r772, 0;
    vote.ballot.sync.b32 %r772, p, 0xffffffff;
    @!p not.b32 %r772, %r772;
}

	// end inline asm
	and.b32  	%r784, %r772, %r783;
	clz.b32 	%r785, %r784;
	sub.s32 	%r164, 31, %r785;
	and.b32  	%r786, %r572, %r784;
	popc.b32 	%r165, %r786;
	setp.ne.s32 	%p83, %r248, %r164;
	mov.b32 	%r1690, 0;
	@%p83 bra 	$L__BB9_127;
	atom.shared.add.u32 	%r1690, [%r113], %r165;
$L__BB9_127:
	ld.param.u32 	%r1596, [_ZN3cub18CUB_300001_SM_10006detail10radix_sort29DeviceRadixSortOnesweepKernelINS1_5radix10policy_hubIjNS0_8NullTypeEyE10Policy1000ELNS0_9SortOrderE0EjS6_yiiNS1_21identity_decomposer_tEEEvPT5_SC_PT3_PKSD_PT1_PKSH_PT2_PKSL_T4_iiT6__param_9];
	shfl.sync.idx.b32	%r812|%p84, %r1690, %r164, 31, -1;
	add.s32 	%r168, %r165, %r812;
	shr.u32 	%r813, %r1659, %r1596;
	and.b32  	%r809, %r813, %r82;
	mov.b32 	%r789, 1;
	// begin inline asm
	{
    .reg .pred p;
    and.b32 %r787, %r809, %r789;    setp.ne.u32 p, %r787, 0;
    vote.ballot.sync.b32 %r787, p, 0xffffffff;
    @!p not.b32 %r787, %r787;
}

	// end inline asm
	mov.b32 	%r792, 2;
	// begin inline asm
	{
    .reg .pred p;
    and.b32 %r790, %r809, %r792;    setp.ne.u32 p, %r790, 0;
    vote.ballot.sync.b32 %r790, p, 0xffffffff;
    @!p not.b32 %r790, %r790;
}

	// end inline asm
	and.b32  	%r814, %r790, %r787;
	mov.b32 	%r795, 4;
	// begin inline asm
	{
    .reg .pred p;
    and.b32 %r793, %r809, %r795;    setp.ne.u32 p, %r793, 0;
    vote.ballot.sync.b32 %r793, p, 0xffffffff;
    @!p not.b32 %r793, %r793;
}

	// end inline asm
	and.b32  	%r815, %r793, %r814;
	mov.b32 	%r798, 8;
	// begin inline asm
	{
    .reg .pred p;
    and.b32 %r796, %r809, %r798;    setp.ne.u32 p, %r796, 0;
    vote.ballot.sync.b32 %r796, p, 0xffffffff;
    @!p not.b32 %r796, %r796;
}

	// end inline asm
	and.b32  	%r816, %r796, %r815;
	mov.b32 	%r801, 16;
	// begin inline asm
	{
    .reg .pred p;
    and.b32 %r799, %r809, %r801;    setp.ne.u32 p, %r799, 0;
    vote.ballot.sync.b32 %r799, p, 0xffffffff;
    @!p not.b32 %r799, %r799;
}

	// end inline asm
	and.b32  	%r817, %r799, %r816;
	mov.b32 	%r804, 32;
	// begin inline asm
	{
    .reg .pred p;
    and.b32 %r802, %r809, %r804;    setp.ne.u32 p, %r802, 0;
    vote.ballot.sync.b32 %r802, p, 0xffffffff;
    @!p not.b32 %r802, %r802;
}

	// end inline asm
	and.b32  	%r818, %r802, %r817;
	mov.b32 	%r807, 64;
	// begin inline asm
	{
    .reg .pred p;
    and.b32 %r805, %r809, %r807;    setp.ne.u32 p, %r805, 0;
    vote.ballot.sync.b32 %r805, p, 0xffffffff;
    @!p not.b32 %r805, %r805;
}

	// end inline asm
	and.b32  	%r819, %r805, %r818;
	mov.b32 	%r810, 128;
	// begin inline asm
	{
    .reg .pred p;
    and.b32 %r808, %r809, %r810;    setp.ne.u32 p, %r808, 0;
    vote.ballot.sync.b32 %r808, p, 0xffffffff;
    @!p not.b32 %r808, %r808;
}

	// end inline asm
	and.b32  	%r820, %r808, %r819;
	clz.b32 	%r821, %r820;
	sub.s32 	%r169, 31, %r821;
	and.b32  	%r822, %r572, %r820;
	popc.b32 	%r170, %r822;
	setp.ne.s32 	%p85, %r248, %r169;
	mov.b32 	%r1691, 0;
	@%p85 bra 	$L__BB9_129;
	atom.shared.add.u32 	%r1691, [%r114], %r170;
$L__BB9_129:
	ld.param.u32 	%r1597, [_ZN3cub18CUB_300001_SM_10006detail10radix_sort29DeviceRadixSortOnesweepKernelINS1_5radix10policy_hubIjNS0_8NullTypeEyE10Policy1000ELNS0_9SortOrderE0EjS6_yiiNS1_21identity_decomposer_tEEEvPT5_SC_PT3_PKSD_PT1_PKSH_PT2_PKSL_T4_iiT6__param_9];
	shfl.sync.idx.b32	%r848|%p86, %r1691, %r169, 31, -1;
	add.s32 	%r173, %r170, %r848;
	shr.u32 	%r849, %r1660, %r1597;
	and.b32  	%r845, %r849, %r82;
	mov.b32 	%r825, 1;
	// begin inline asm
	{
    .reg .pred p;
    and.b32 %r823, %r845, %r825;    setp.ne.u32 p, %r823, 0;
    vote.ballot.sync.b32 %r823, p, 0xffffffff;
    @!p not.b32 %r823, %r823;
}

	// end inline asm
	mov.b32 	%r828, 2;
	// begin inline asm
	{
    .reg .pred p;
    and.b32 %r826, %r845, %r828;    setp.ne.u32 p, %r826, 0;
    vote.ballot.sync.b32 %r826, p, 0xffffffff;
    @!p not.b32 %r826, %r826;
}

	// end inline asm
	and.b32  	%r850, %r826, %r823;
	mov.b32 	%r831, 4;
	// begin inline asm
	{
    .reg .pred p;
    and.b32 %r829, %r845, %r831;    setp.ne.u32 p, %r829, 0;
    vote.ballot.sync.b32 %r829, p, 0xffffffff;
    @!p not.b32 %r829, %r829;
}

	// end inline asm
	and.b32  	%r851, %r829, %r850;
	mov.b32 	%r834, 8;
	// begin inline asm
	{
    .reg .pred p;
    and.b32 %r832, %r845, %r834;    setp.ne.u32 p, %r832, 0;
    vote.ballot.sync.b32 %r832, p, 0xffffffff;
    @!p not.b32 %r832, %r832;
}

	// end inline asm
	and.b32  	%r852, %r832, %r851;
	mov.b32 	%r837, 16;
	// begin inline asm
	{
    .reg .pred p;
    and.b32 %r835, %r845, %r837;    setp.ne.u32 p, %r835, 0;
    vote.ballot.sync.b32 %r835, p, 0xffffffff;
    @!p not.b32 %r835, %r835;
}

	// end inline asm
	and.b32  	%r853, %r835, %r852;
	mov.b32 	%r840, 32;
	// begin inline asm
	{
    .reg .pred p;
    and.b32 %r838, %r845, %r840;    setp.ne.u32 p, %r838, 0;
    vote.ballot.sync.b32 %r838, p, 0xffffffff;
    @!p not.b32 %r838, %r838;
}

	// end inline asm
	and.b32  	%r854, %r838, %r853;
	mov.b32 	%r843, 64;
	// begin inline asm
	{
    .reg .pred p;
    and.b32 %r841, %r845, %r843;    setp.ne.u32 p, %r841, 0;
    vote.ballot.sync.b32 %r841, p, 0xffffffff;
    @!p not.b32 %r841, %r841;
}

	// end inline asm
	and.b32  	%r855, %r841, %r854;
	mov.b32 	%r846, 128;
	// begin inline asm
	{
    .reg .pred p;
    and.b32 %r844, %r845, %r846;    setp.ne.u32 p, %r844, 0;
    vote.ballot.sync.b32 %r844, p, 0xffffffff;
    @!p not.b32 %r844, %r844;
}

	// end inline asm
	and.b32  	%r856, %r844, %r855;
	clz.b32 	%r857, %r856;
	sub.s32 	%r174, 31, %r857;
	and.b32  	%r858, %r572, %r856;
	popc.b32 	%r175, %r858;
	setp.ne.s32 	%p87, %r248, %r174;
	mov.b32 	%r1692, 0;
	@%p87 bra 	$L__BB9_131;
	ld.param.u32 	%r1598, [_ZN3cub18CUB_300001_SM_10006detail10radix_sort29DeviceRadixSortOnesweepKernelINS1_5radix10policy_hubIjNS0_8NullTypeEyE10Policy1000ELNS0_9SortOrderE0EjS6_yiiNS1_21identity_decomposer_tEEEvPT5_SC_PT3_PKSD_PT1_PKSH_PT2_PKSL_T4_iiT6__param_9];
	shl.b32 	%r859, %r1, 5;
	and.b32  	%r860, %r859, 31744;
	mov.u32 	%r861, _ZZN3cub18CUB_300001_SM_10006detail10radix_sort29DeviceRadixSortOnesweepKernelINS1_5radix10policy_hubIjNS0_8NullTypeEyE10Policy1000ELNS0_9SortOrderE0EjS6_yiiNS1_21identity_decomposer_tEEEvPT5_SC_PT3_PKSD_PT1_PKSH_PT2_PKSL_T4_iiT6_E1s;
	add.s32 	%r862, %r861, %r860;
	shr.u32 	%r863, %r1660, %r1598;
	and.b32  	%r864, %r863, %r82;
	shl.b32 	%r865, %r864, 2;
	add.s32 	%r866, %r862, %r865;
	atom.shared.add.u32 	%r1692, [%r866], %r175;
$L__BB9_131:
	ld.param.u32 	%r1599, [_ZN3cub18CUB_300001_SM_10006detail10radix_sort29DeviceRadixSortOnesweepKernelINS1_5radix10policy_hubIjNS0_8NullTypeEyE10Policy1000ELNS0_9SortOrderE0EjS6_yiiNS1_21identity_decomposer_tEEEvPT5_SC_PT3_PKSD_PT1_PKSH_PT2_PKSL_T4_iiT6__param_9];
	shfl.sync.idx.b32	%r892|%p88, %r1692, %r174, 31, -1;
	add.s32 	%r178, %r175, %r892;
	shr.u32 	%r893, %r1661, %r1599;
	and.b32  	%r889, %r893, %r82;
	mov.b32 	%r869, 1;
	// begin inline asm
	{
    .reg .pred p;
    and.b32 %r867, %r889, %r869;    setp.ne.u32 p, %r867, 0;
    vote.ballot.sync.b32 %r867, p, 0xffffffff;
    @!p not.b32 %r867, %r867;
}

	// end inline asm
	mov.b32 	%r872, 2;
	// begin inline asm
	{
    .reg .pred p;
    and.b32 %r870, %r889, %r872;    setp.ne.u32 p, %r870, 0;
    vote.ballot.sync.b32 %r870, p, 0xffffffff;
    @!p not.b32 %r870, %r870;
}

	// end inline asm
	and.b32  	%r894, %r870, %r867;
	mov.b32 	%r875, 4;
	// begin inline asm
	{
    .reg .pred p;
    and.b32 %r873, %r889, %r875;    setp.ne.u32 p, %r873, 0;
    vote.ballot.sync.b32 %r873, p, 0xffffffff;
    @!p not.b32 %r873, %r873;
}

	// end inline asm
	and.b32  	%r895, %r873, %r894;
	mov.b32 	%r878, 8;
	// begin inline asm
	{
    .reg .pred p;
    and.b32 %r876, %r889, %r878;    setp.ne.u32 p, %r876, 0;
    vote.ballot.sync.b32 %r876, p, 0xffffffff;
    @!p not.b32 %r876, %r876;
}

	// end inline asm
	and.b32  	%r896, %r876, %r895;
	mov.b32 	%r881, 16;
	// begin inline asm
	{
    .reg .pred p;
    and.b32 %r879, %r889, %r881;    setp.ne.u32 p, %r879, 0;
    vote.ballot.sync.b32 %r879, p, 0xffffffff;
    @!p not.b32 %r879, %r879;
}

	// end inline asm
	and.b32  	%r897, %r879, %r896;
	mov.b32 	%r884, 32;
	// begin inline asm
	{
    .reg .pred p;
    and.b32 %r882, %r889, %r884;    setp.ne.u32 p, %r882, 0;
    vote.ballot.sync.b32 %r882, p, 0xffffffff;
    @!p not.b32 %r882, %r882;
}

	// end inline asm
	and.b32  	%r898, %r882, %r897;
	mov.b32 	%r887, 64;
	// begin inline asm
	{
    .reg .pred p;
    and.b32 %r885, %r889, %r887;    setp.ne.u32 p, %r885, 0;
    vote.ballot.sync.b32 %r885, p, 0xffffffff;
    @!p not.b32 %r885, %r885;
}

	// end inline asm
	and.b32  	%r899, %r885, %r898;
	mov.b32 	%r890, 128;
	// begin inline asm
	{
    .reg .pred p;
    and.b32 %r888, %r889, %r890;    setp.ne.u32 p, %r888, 0;
    vote.ballot.sync.b32 %r888, p, 0xffffffff;
    @!p not.b32 %r888, %r888;
}

	// end inline asm
	and.b32  	%r900, %r888, %r899;
	clz.b32 	%r901, %r900;
	sub.s32 	%r179, 31, %r901;
	and.b32  	%r902, %r572, %r900;
	popc.b32 	%r180, %r902;
	setp.ne.s32 	%p89, %r248, %r179;
	mov.b32 	%r1693, 0;
	@%p89 bra 	$L__BB9_133;
	ld.param.u32 	%r1600, [_ZN3cub18CUB_300001_SM_10006detail10radix_sort29DeviceRadixSortOnesweepKernelINS1_5radix10policy_hubIjNS0_8NullTypeEyE10Policy1000ELNS0_9SortOrderE0EjS6_yiiNS1_21identity_decomposer_tEEEvPT5_SC_PT3_PKSD_PT1_PKSH_PT2_PKSL_T4_iiT6__param_9];
	shl.b32 	%r903, %r1, 5;
	and.b32  	%r904, %r903, 31744;
	mov.u32 	%r905, _ZZN3cub18CUB_300001_SM_10006detail10radix_sort29DeviceRadixSortOnesweepKernelINS1_5radix10policy_hubIjNS0_8NullTypeEyE10Policy1000ELNS0_9SortOrderE0EjS6_yiiNS1_21identity_decomposer_tEEEvPT5_SC_PT3_PKSD_PT1_PKSH_PT2_PKSL_T4_iiT6_E1s;
	add.s32 	%r906, %r905, %r904;
	shr.u32 	%r907, %r1661, %r1600;
	and.b32  	%r908, %r907, %r82;
	shl.b32 	%r909, %r908, 2;
	add.s32 	%r910, %r906, %r909;
	atom.shared.add.u32 	%r1693, [%r910], %r180;
$L__BB9_133:
	ld.param.u32 	%r1601, [_ZN3cub18CUB_300001_SM_10006detail10radix_sort29DeviceRadixSortOnesweepKernelINS1_5radix10policy_hubIjNS0_8NullTypeEyE10Policy1000ELNS0_9SortOrderE0EjS6_yiiNS1_21identity_decomposer_tEEEvPT5_SC_PT3_PKSD_PT1_PKSH_PT2_PKSL_T4_iiT6__param_9];
	shfl.sync.idx.b32	%r936|%p90, %r1693, %r179, 31, -1;
	add.s32 	%r183, %r180, %r936;
	shr.u32 	%r937, %r1662, %r1601;
	and.b32  	%r933, %r937, %r82;
	mov.b32 	%r913, 1;
	// begin inline asm
	{
    .reg .pred p;
    and.b32 %r911, %r933, %r913;    setp.ne.u32 p, %r911, 0;
    vote.ballot.sync.b32 %r911, p, 0xffffffff;
    @!p not.b32 %r911, %r911;
}

	// end inline asm
	mov.b32 	%r916, 2;
	// begin inline asm
	{
    .reg .pred p;
    and.b32 %r914, %r933, %r916;    setp.ne.u32 p, %r914, 0;
    vote.ballot.sync.b32 %r914, p, 0xffffffff;
    @!p not.b32 %r914, %r914;
}

	// end inline asm
	and.b32  	%r938, %r914, %r911;
	mov.b32 	%r919, 4;
	// begin inline asm
	{
    .reg .pred p;
    and.b32 %r917, %r933, %r919;    setp.ne.u32 p, %r917, 0;
    vote.ballot.sync.b32 %r917, p, 0xffffffff;
    @!p not.b32 %r917, %r917;
}

	// end inline asm
	and.b32  	%r939, %r917, %r938;
	mov.b32 	%r922, 8;
	// begin inline asm
	{
    .reg .pred p;
    and.b32 %r920, %r933, %r922;    setp.ne.u32 p, %r920, 0;
    vote.ballot.sync.b32 %r920, p, 0xffffffff;
    @!p not.b32 %r920, %r920;
}

	// end inline asm
	and.b32  	%r940, %r920, %r939;
	mov.b32 	%r925, 16;
	// begin inline asm
	{
    .reg .pred p;
    and.b32 %r923, %r933, %r925;    setp.ne.u32 p, %r923, 0;
    vote.ballot.sync.b32 %r923, p, 0xffffffff;
    @!p not.b32 %r923, %r923;
}

	// end inline asm
	and.b32  	%r941, %r923, %r940;
	mov.b32 	%r928, 32;
	// begin inline asm
	{
    .reg .pred p;
    and.b32 %r926, %r933, %r928;    setp.ne.u32 p, %r926, 0;
    vote.ballot.sync.b32 %r926, p, 0xffffffff;
    @!p not.b32 %r926, %r926;
}

	// end inline asm
	and.b32  	%r942, %r926, %r941;
	mov.b32 	%r931, 64;
	// begin inline asm
	{
    .reg .pred p;
    and.b32 %r929, %r933, %r931;    setp.ne.u32 p, %r929, 0;
    vote.ballot.sync.b32 %r929, p, 0xffffffff;
    @!p not.b32 %r929, %r929;
}

	// end inline asm
	and.b32  	%r943, %r929, %r942;
	mov.b32 	%r934, 128;
	// begin inline asm
	{
    .reg .pred p;
    and.b32 %r932, %r933, %r934;    setp.ne.u32 p, %r932, 0;
    vote.ballot.sync.b32 %r932, p, 0xffffffff;
    @!p not.b32 %r932, %r932;
}

	// end inline asm
	and.b32  	%r944, %r932, %r943;
	clz.b32 	%r945, %r944;
	sub.s32 	%r184, 31, %r945;
	and.b32  	%r946, %r572, %r944;
	popc.b32 	%r185, %r946;
	setp.ne.s32 	%p91, %r248, %r184;
	mov.b32 	%r1694, 0;
	@%p91 bra 	$L__BB9_135;
	atom.shared.add.u32 	%r1694, [%r115], %r185;
$L__BB9_135:
	ld.param.u32 	%r1602, [_ZN3cub18CUB_300001_SM_10006detail10radix_sort29DeviceRadixSortOnesweepKernelINS1_5radix10policy_hubIjNS0_8NullTypeEyE10Policy1000ELNS0_9SortOrderE0EjS6_yiiNS1_21identity_decomposer_tEEEvPT5_SC_PT3_PKSD_PT1_PKSH_PT2_PKSL_T4_iiT6__param_9];
	shfl.sync.idx.b32	%r972|%p92, %r1694, %r184, 31, -1;
	add.s32 	%r188, %r185, %r972;
	shr.u32 	%r973, %r1663, %r1602;
	and.b32  	%r969, %r973, %r82;
	mov.b32 	%r949, 1;
	// begin inline asm
	{
    .reg .pred p;
    and.b32 %r947, %r969, %r949;    setp.ne.u32 p, %r947, 0;
    vote.ballot.sync.b32 %r947, p, 0xffffffff;
    @!p not.b32 %r947, %r947;
}

	// end inline asm
	mov.b32 	%r952, 2;
	// begin inline asm
	{
    .reg .pred p;
    and.b32 %r950, %r969, %r952;    setp.ne.u32 p, %r950, 0;
    vote.ballot.sync.b32 %r950, p, 0xffffffff;
    @!p not.b32 %r950, %r950;
}

	// end inline asm
	and.b32  	%r974, %r950, %r947;
	mov.b32 	%r955, 4;
	// begin inline asm
	{
    .reg .pred p;
    and.b32 %r953, %r969, %r955;    setp.ne.u32 p, %r953, 0;
    vote.ballot.sync.b32 %r953, p, 0xffffffff;
    @!p not.b32 %r953, %r953;
}

	// end inline asm
	and.b32  	%r975, %r953, %r974;
	mov.b32 	%r958, 8;
	// begin inline asm
	{
    .reg .pred p;
    and.b32 %r956, %r969, %r958;    setp.ne.u32 p, %r956, 0;
    vote.ballot.sync.b32 %r956, p, 0xffffffff;
    @!p not.b32 %r956, %r956;
}

	// end inline asm
	and.b32  	%r976, %r956, %r975;
	mov.b32 	%r961, 16;
	// begin inline asm
	{
    .reg .pred p;
    and.b32 %r959, %r969, %r961;    setp.ne.u32 p, %r959, 0;
    vote.ballot.sync.b32 %r959, p, 0xffffffff;
    @!p not.b32 %r959, %r959;
}

	// end inline asm
	and.b32  	%r977, %r959, %r976;
	mov.b32 	%r964, 32;
	// begin inline asm
	{
    .reg .pred p;
    and.b32 %r962, %r969, %r964;    setp.ne.u32 p, %r962, 0;
    vote.ballot.sync.b32 %r962, p, 0xffffffff;
    @!p not.b32 %r962, %r962;
}

	// end inline asm
	and.b32  	%r978, %r962, %r977;
	mov.b32 	%r967, 64;
	// begin inline asm
	{
    .reg .pred p;
    and.b32 %r965, %r969, %r967;    setp.ne.u32 p, %r965, 0;
    vote.ballot.sync.b32 %r965, p, 0xffffffff;
    @!p not.b32 %r965, %r965;
}

	// end inline asm
	and.b32  	%r979, %r965, %r978;
	mov.b32 	%r970, 128;
	// begin inline asm
	{
    .reg .pred p;
    and.b32 %r968, %r969, %r970;    setp.ne.u32 p, %r968, 0;
    vote.ballot.sync.b32 %r968, p, 0xffffffff;
    @!p not.b32 %r968, %r968;
}

	// end inline asm
	and.b32  	%r980, %r968, %r979;
	clz.b32 	%r981, %r980;
	sub.s32 	%r189, 31, %r981;
	and.b32  	%r982, %r572, %r980;
	popc.b32 	%r190, %r982;
	setp.ne.s32 	%p93, %r248, %r189;
	mov.b32 	%r1695, 0;
	@%p93 bra 	$L__BB9_137;
	atom.shared.add.u32 	%r1695, [%r116], %r190;
$L__BB9_137:
	ld.param.u32 	%r1603, [_ZN3cub18CUB_300001_SM_10006detail10radix_sort29DeviceRadixSortOnesweepKernelINS1_5radix10policy_hubIjNS0_8NullTypeEyE10Policy1000ELNS0_9SortOrderE0EjS6_yiiNS1_21identity_decomposer_tEEEvPT5_SC_PT3_PKSD_PT1_PKSH_PT2_PKSL_T4_iiT6__param_9];
	shfl.sync.idx.b32	%r1008|%p94, %r1695, %r189, 31, -1;
	add.s32 	%r193, %r190, %r1008;
	shr.u32 	%r1009, %r1664, %r1603;
	and.b32  	%r1005, %r1009, %r82;
	mov.b32 	%r985, 1;
	// begin inline asm
	{
    .reg .pred p;
    and.b32 %r983, %r1005, %r985;    setp.ne.u32 p, %r983, 0;
    vote.ballot.sync.b32 %r983, p, 0xffffffff;
    @!p not.b32 %r983, %r983;
}

	// end inline asm
	mov.b32 	%r988, 2;
	// begin inline asm
	{
    .reg .pred p;
    and.b32 %r986, %r1005, %r988;    setp.ne.u32 p, %r986, 0;
    vote.ballot.sync.b32 %r986, p, 0xffffffff;
    @!p not.b32 %r986, %r986;
}

	// end inline asm
	and.b32  	%r1010, %r986, %r983;
	mov.b32 	%r991, 4;
	// begin inline asm
	{
    .reg .pred p;
    and.b32 %r989, %r1005, %r991;    setp.ne.u32 p, %r989, 0;
    vote.ballot.sync.b32 %r989, p, 0xffffffff;
    @!p not.b32 %r989, %r989;
}

	// end inline asm
	and.b32  	%r1011, %r989, %r1010;
	mov.b32 	%r994, 8;
	// begin inline asm
	{
    .reg .pred p;
    and.b32 %r992, %r1005, %r994;    setp.ne.u32 p, %r992, 0;
    vote.ballot.sync.b32 %r992, p, 0xffffffff;
    @!p not.b32 %r992, %r992;
}

	// end inline asm
	and.b32  	%r1012, %r992, %r1011;
	mov.b32 	%r997, 16;
	// begin inline asm
	{
    .reg .pred p;
    and.b32 %r995, %r1005, %r997;    setp.ne.u32 p, %r995, 0;
    vote.ballot.sync.b32 %r995, p, 0xffffffff;
    @!p not.b32 %r995, %r995;
}

	// end inline asm
	and.b32  	%r1013, %r995, %r1012;
	mov.b32 	%r1000, 32;
	// begin inline asm
	{
    .reg .pred p;
    and.b32 %r998, %r1005, %r1000;    setp.ne.u32 p, %r998, 0;
    vote.ballot.sync.b32 %r998, p, 0xffffffff;
    @!p not.b32 %r998, %r998;
}

	// end inline asm
	and.b32  	%r1014, %r998, %r1013;
	mov.b32 	%r1003, 64;
	// begin inline asm
	{
    .reg .pred p;
    and.b32 %r1001, %r1005, %r1003;    setp.ne.u32 p, %r1001, 0;
    vote.ballot.sync.b32 %r1001, p, 0xffffffff;
    @!p not.b32 %r1001, %r1001;
}

	// end inline asm
	and.b32  	%r1015, %r1001, %r1014;
	mov.b32 	%r1006, 128;
	// begin inline asm
	{
    .reg .pred p;
    and.b32 %r1004, %r1005, %r1006;    setp.ne.u32 p, %r1004, 0;
    vote.ballot.sync.b32 %r1004, p, 0xffffffff;
    @!p not.b32 %r1004, %r1004;
}

	// end inline asm
	and.b32  	%r1016, %r1004, %r1015;
	clz.b32 	%r1017, %r1016;
	sub.s32 	%r194, 31, %r1017;
	and.b32  	%r1018, %r572, %r1016;
	popc.b32 	%r195, %r1018;
	setp.ne.s32 	%p95, %r248, %r194;
	mov.b32 	%r1696, 0;
	@%p95 bra 	$L__BB9_139;
	atom.shared.add.u32 	%r1696, [%r117], %r195;
$L__BB9_139:
	ld.param.u32 	%r1604, [_ZN3cub18CUB_300001_SM_10006detail10radix_sort29DeviceRadixSortOnesweepKernelINS1_5radix10policy_hubIjNS0_8NullTypeEyE10Policy1000ELNS0_9SortOrderE0EjS6_yiiNS1_21identity_decomposer_tEEEvPT5_SC_PT3_PKSD_PT1_PKSH_PT2_PKSL_T4_iiT6__param_9];
	shfl.sync.idx.b32	%r1044|%p96, %r1696, %r194, 31, -1;
	add.s32 	%r198, %r195, %r1044;
	shr.u32 	%r1045, %r1665, %r1604;
	and.b32  	%r1041, %r1045, %r82;
	mov.b32 	%r1021, 1;
	// begin inline asm
	{
    .reg .pred p;
    and.b32 %r1019, %r1041, %r1021;    setp.ne.u32 p, %r1019, 0;
    vote.ballot.sync.b32 %r1019, p, 0xffffffff;
    @!p not.b32 %r1019, %r1019;
}

	// end inline asm
	mov.b32 	%r1024, 2;
	// begin inline asm
	{
    .reg .pred p;
    and.b32 %r1022, %r1041, %r1024;    setp.ne.u32 p, %r1022, 0;
    vote.ballot.sync.b32 %r1022, p, 0xffffffff;
    @!p not.b32 %r1022, %r1022;
}

	// end inline asm
	and.b32  	%r1046, %r1022, %r1019;
	mov.b32 	%r1027, 4;
	// begin inline asm
	{
    .reg .pred p;
    and.b32 %r1025, %r1041, %r1027;    setp.ne.u32 p, %r1025, 0;
    vote.ballot.sync.b32 %r1025, p, 0xffffffff;
    @!p not.b32 %r1025, %r1025;
}

	// end inline asm
	and.b32  	%r1047, %r1025, %r1046;
	mov.b32 	%r1030, 8;
	// begin inline asm
	{
    .reg .pred p;
    and.b32 %r1028, %r1041, %r1030;    setp.ne.u32 p, %r1028, 0;
    vote.ballot.sync.b32 %r1028, p, 0xffffffff;
    @!p not.b32 %r1028, %r1028;
}

	// end inline asm
	and.b32  	%r1048, %r1028, %r1047;
	mov.b32 	%r1033, 16;
	// begin inline asm
	{
    .reg .pred p;
    and.b32 %r1031, %r1041, %r1033;    setp.ne.u32 p, %r1031, 0;
    vote.ballot.sync.b32 %r1031, p, 0xffffffff;
    @!p not.b32 %r1031, %r1031;
}

	// end inline asm
	and.b32  	%r1049, %r1031, %r1048;
	mov.b32 	%r1036, 32;
	// begin inline asm
	{
    .reg .pred p;
    and.b32 %r1034, %r1041, %r1036;    setp.ne.u32 p, %r1034, 0;
    vote.ballot.sync.b32 %r1034, p, 0xffffffff;
    @!p not.b32 %r1034, %r1034;
}

	// end inline asm
	and.b32  	%r1050, %r1034, %r1049;
	mov.b32 	%r1039, 64;
	// begin inline asm
	{
    .reg .pred p;
    and.b32 %r1037, %r1041, %r1039;    setp.ne.u32 p, %r1037, 0;
    vote.ballot.sync.b32 %r1037, p, 0xffffffff;
    @!p not.b32 %r1037, %r1037;
}

	// end inline asm
	and.b32  	%r1051, %r1037, %r1050;
	mov.b32 	%r1042, 128;
	// begin inline asm
	{
    .reg .pred p;
    and.b32 %r1040, %r1041, %r1042;    setp.ne.u32 p, %r1040, 0;
    vote.ballot.sync.b32 %r1040, p, 0xffffffff;
    @!p not.b32 %r1040, %r1040;
}

	// end inline asm
	and.b32  	%r1052, %r1040, %r1051;
	clz.b32 	%r1053, %r1052;
	sub.s32 	%r199, 31, %r1053;
	and.b32  	%r1054, %r572, %r1052;
	popc.b32 	%r200, %r1054;
	setp.ne.s32 	%p97, %r248, %r199;
	mov.b32 	%r1697, 0;
	@%p97 bra 	$L__BB9_141;
	atom.shared.add.u32 	%r1697, [%r118], %r200;
$L__BB9_141:
	ld.param.u32 	%r1605, [_ZN3cub18CUB_300001_SM_10006detail10radix_sort29DeviceRadixSortOnesweepKernelINS1_5radix10policy_hubIjNS0_8NullTypeEyE10Policy1000ELNS0_9SortOrderE0EjS6_yiiNS1_21identity_decomposer_tEEEvPT5_SC_PT3_PKSD_PT1_PKSH_PT2_PKSL_T4_iiT6__param_9];
	shfl.sync.idx.b32	%r1080|%p98, %r1697, %r199, 31, -1;
	add.s32 	%r203, %r200, %r1080;
	shr.u32 	%r1081, %r1666, %r1605;
	and.b32  	%r1077, %r1081, %r82;
	mov.b32 	%r1057, 1;
	// begin inline asm
	{
    .reg .pred p;
    and.b32 %r1055, %r1077, %r1057;    setp.ne.u32 p, %r1055, 0;
    vote.ballot.sync.b32 %r1055, p, 0xffffffff;
    @!p not.b32 %r1055, %r1055;
}

	// end inline asm
	mov.b32 	%r1060, 2;
	// begin inline asm
	{
    .reg .pred p;
    and.b32 %r1058, %r1077, %r1060;    setp.ne.u32 p, %r1058, 0;
    vote.ballot.sync.b32 %r1058, p, 0xffffffff;
    @!p not.b32 %r1058, %r1058;
}

	// end inline asm
	and.b32  	%r1082, %r1058, %r1055;
	mov.b32 	%r1063, 4;
	// begin inline asm
	{
    .reg .pred p;
    and.b32 %r1061, %r1077, %r1063;    setp.ne.u32 p, %r1061, 0;
    vote.ballot.sync.b32 %r1061, p, 0xffffffff;
    @!p not.b32 %r1061, %r1061;
}

	// end inline asm
	and.b32  	%r1083, %r1061, %r1082;
	mov.b32 	%r1066, 8;
	// begin inline asm
	{
    .reg .pred p;
    and.b32 %r1064, %r1077, %r1066;    setp.ne.u32 p, %r1064, 0;
    vote.ballot.sync.b32 %r1064, p, 0xffffffff;
    @!p not.b32 %r1064, %r1064;
}

	// end inline asm
	and.b32  	%r1084, %r1064, %r1083;
	mov.b32 	%r1069, 16;
	// begin inline asm
	{
    .reg .pred p;
    and.b32 %r1067, %r1077, %r1069;    setp.ne.u32 p, %r1067, 0;
    vote.ballot.sync.b32 %r1067, p, 0xffffffff;
    @!p not.b32 %r1067, %r1067;
}

	// end inline asm
	and.b32  	%r1085, %r1067, %r1084;
	mov.b32 	%r1072, 32;
	// begin inline asm
	{
    .reg .pred p;
    and.b32 %r1070, %r1077, %r1072;    setp.ne.u32 p, %r1070, 0;
    vote.ballot.sync.b32 %r1070, p, 0xffffffff;
    @!p not.b32 %r1070, %r1070;
}

	// end inline asm
	and.b32  	%r1086, %r1070, %r1085;
	mov.b32 	%r1075, 64;
	// begin inline asm
	{
    .reg .pred p;
    and.b32 %r1073, %r1077, %r1075;    setp.ne.u32 p, %r1073, 0;
    vote.ballot.sync.b32 %r1073, p, 0xffffffff;
    @!p not.b32 %r1073, %r1073;
}

	// end inline asm
	and.b32  	%r1087, %r1073, %r1086;
	mov.b32 	%r1078, 128;
	// begin inline asm
	{
    .reg .pred p;
    and.b32 %r1076, %r1077, %r1078;    setp.ne.u32 p, %r1076, 0;
    vote.ballot.sync.b32 %r1076, p, 0xffffffff;
    @!p not.b32 %r1076, %r1076;
}

	// end inline asm
	and.b32  	%r1088, %r1076, %r1087;
	clz.b32 	%r1089, %r1088;
	sub.s32 	%r204, 31, %r1089;
	and.b32  	%r1090, %r572, %r1088;
	popc.b32 	%r205, %r1090;
	setp.ne.s32 	%p99, %r248, %r204;
	mov.b32 	%r1698, 0;
	@%p99 bra 	$L__BB9_143;
	atom.shared.add.u32 	%r1698, [%r119], %r205;
$L__BB9_143:
	ld.param.u32 	%r1606, [_ZN3cub18CUB_300001_SM_10006detail10radix_sort29DeviceRadixSortOnesweepKernelINS1_5radix10policy_hubIjNS0_8NullTypeEyE10Policy1000ELNS0_9SortOrderE0EjS6_yiiNS1_21identity_decomposer_tEEEvPT5_SC_PT3_PKSD_PT1_PKSH_PT2_PKSL_T4_iiT6__param_9];
	shfl.sync.idx.b32	%r1116|%p100, %r1698, %r204, 31, -1;
	add.s32 	%r208, %r205, %r1116;
	shr.u32 	%r1117, %r1667, %r1606;
	and.b32  	%r1113, %r1117, %r82;
	mov.b32 	%r1093, 1;
	// begin inline asm
	{
    .reg .pred p;
    and.b32 %r1091, %r1113, %r1093;    setp.ne.u32 p, %r1091, 0;
    vote.ballot.sync.b32 %r1091, p, 0xffffffff;
    @!p not.b32 %r1091, %r1091;
}

	// end inline asm
	mov.b32 	%r1096, 2;
	// begin inline asm
	{
    .reg .pred p;
    and.b32 %r1094, %r1113, %r1096;    setp.ne.u32 p, %r1094, 0;
    vote.ballot.sync.b32 %r1094, p, 0xffffffff;
    @!p not.b32 %r1094, %r1094;
}

	// end inline asm
	and.b32  	%r1118, %r1094, %r1091;
	mov.b32 	%r1099, 4;
	// begin inline asm
	{
    .reg .pred p;
    and.b32 %r1097, %r1113, %r1099;    setp.ne.u32 p, %r1097, 0;
    vote.ballot.sync.b32 %r1097, p, 0xffffffff;
    @!p not.b32 %r1097, %r1097;
}

	// end inline asm
	and.b32  	%r1119, %r1097, %r1118;
	mov.b32 	%r1102, 8;
	// begin inline asm
	{
    .reg .pred p;
    and.b32 %r1100, %r1113, %r1102;    setp.ne.u32 p, %r1100, 0;
    vote.ballot.sync.b32 %r1100, p, 0xffffffff;
    @!p not.b32 %r1100, %r1100;
}

	// end inline asm
	and.b32  	%r1120, %r1100, %r1119;
	mov.b32 	%r1105, 16;
	// begin inline asm
	{
    .reg .pred p;
    and.b32 %r1103, %r1113, %r1105;    setp.ne.u32 p, %r1103, 0;
    vote.ballot.sync.b32 %r1103, p, 0xffffffff;
    @!p not.b32 %r1103, %r1103;
}

	// end inline asm
	and.b32  	%r1121, %r1103, %r1120;
	mov.b32 	%r1108, 32;
	// begin inline asm
	{
    .reg .pred p;
    and.b32 %r1106, %r1113, %r1108;    setp.ne.u32 p, %r1106, 0;
    vote.ballot.sync.b32 %r1106, p, 0xffffffff;
    @!p not.b32 %r1106, %r1106;
}

	// end inline asm
	and.b32  	%r1122, %r1106, %r1121;
	mov.b32 	%r1111, 64;
	// begin inline asm
	{
    .reg .pred p;
    and.b32 %r1109, %r1113, %r1111;    setp.ne.u32 p, %r1109, 0;
    vote.ballot.sync.b32 %r1109, p, 0xffffffff;
    @!p not.b32 %r1109, %r1109;
}

	// end inline asm
	and.b32  	%r1123, %r1109, %r1122;
	mov.b32 	%r1114, 128;
	// begin inline asm
	{
    .reg .pred p;
    and.b32 %r1112, %r1113, %r1114;    setp.ne.u32 p, %r1112, 0;
    vote.ballot.sync.b32 %r1112, p, 0xffffffff;
    @!p not.b32 %r1112, %r1112;
}

	// end inline asm
	and.b32  	%r1124, %r1112, %r1123;
	clz.b32 	%r1125, %r1124;
	sub.s32 	%r209, 31, %r1125;
	and.b32  	%r1126, %r572, %r1124;
	popc.b32 	%r210, %r1126;
	setp.ne.s32 	%p101, %r248, %r209;
	mov.b32 	%r1699, 0;
	@%p101 bra 	$L__BB9_145;
	atom.shared.add.u32 	%r1699, [%r120], %r210;
$L__BB9_145:
	ld.param.u32 	%r1607, [_ZN3cub18CUB_300001_SM_10006detail10radix_sort29DeviceRadixSortOnesweepKernelINS1_5radix10policy_hubIjNS0_8NullTypeEyE10Policy1000ELNS0_9SortOrderE0EjS6_yiiNS1_21identity_decomposer_tEEEvPT5_SC_PT3_PKSD_PT1_PKSH_PT2_PKSL_T4_iiT6__param_9];
	shfl.sync.idx.b32	%r1152|%p102, %r1699, %r209, 31, -1;
	add.s32 	%r213, %r210, %r1152;
	shr.u32 	%r1153, %r1668, %r1607;
	and.b32  	%r1149, %r1153, %r82;
	mov.b32 	%r1129, 1;
	// begin inline asm
	{
    .reg .pred p;
    and.b32 %r1127, %r1149, %r1129;    setp.ne.u32 p, %r1127, 0;
    vote.ballot.sync.b32 %r1127, p, 0xffffffff;
    @!p not.b32 %r1127, %r1127;
}

	// end inline asm
	mov.b32 	%r1132, 2;
	// begin inline asm
	{
    .reg .pred p;
    and.b32 %r1130, %r1149, %r1132;    setp.ne.u32 p, %r1130, 0;
    vote.ballot.sync.b32 %r1130, p, 0xffffffff;
    @!p not.b32 %r1130, %r1130;
}

	// end inline asm
	and.b32  	%r1154, %r1130, %r1127;
	mov.b32 	%r1135, 4;
	// begin inline asm
	{
    .reg .pred p;
    and.b32 %r1133, %r1149, %r1135;    setp.ne.u32 p, %r1133, 0;
    vote.ballot.sync.b32 %r1133, p, 0xffffffff;
    @!p not.b32 %r1133, %r1133;
}

	// end inline asm
	and.b32  	%r1155, %r1133, %r1154;
	mov.b32 	%r1138, 8;
	// begin inline asm
	{
    .reg .pred p;
    and.b32 %r1136, %r1149, %r1138;    setp.ne.u32 p, %r1136, 0;
    vote.ballot.sync.b32 %r1136, p, 0xffffffff;
    @!p not.b32 %r1136, %r1136;
}

	// end inline asm
	and.b32  	%r1156, %r1136, %r1155;
	mov.b32 	%r1141, 16;
	// begin inline asm
	{
    .reg .pred p;
    and.b32 %r1139, %r1149, %r1141;    setp.ne.u32 p, %r1139, 0;
    vote.ballot.sync.b32 %r1139, p, 0xffffffff;
    @!p not.b32 %r1139, %r1139;
}

	// end inline asm
	and.b32  	%r1157, %r1139, %r1156;
	mov.b32 	%r1144, 32;
	// begin inline asm
	{
    .reg .pred p;
    and.b32 %r1142, %r1149, %r1144;    setp.ne.u32 p, %r1142, 0;
    vote.ballot.sync.b32 %r1142, p, 0xffffffff;
    @!p not.b32 %r1142, %r1142;
}

	// end inline asm
	and.b32  	%r1158, %r1142, %r1157;
	mov.b32 	%r1147, 64;
	// begin inline asm
	{
    .reg .pred p;
    and.b32 %r1145, %r1149, %r1147;    setp.ne.u32 p, %r1145, 0;
    vote.ballot.sync.b32 %r1145, p, 0xffffffff;
    @!p not.b32 %r1145, %r1145;
}

	// end inline asm
	and.b32  	%r1159, %r1145, %r1158;
	mov.b32 	%r1150, 128;
	// begin inline asm
	{
    .reg .pred p;
    and.b32 %r1148, %r1149, %r1150;    setp.ne.u32 p, %r1148, 0;
    vote.ballot.sync.b32 %r1148, p, 0xffffffff;
    @!p not.b32 %r1148, %r1148;
}

	// end inline asm
	and.b32  	%r1160, %r1148, %r1159;
	clz.b32 	%r1161, %r1160;
	sub.s32 	%r214, 31, %r1161;
	and.b32  	%r1162, %r572, %r1160;
	popc.b32 	%r215, %r1162;
	setp.ne.s32 	%p103, %r248, %r214;
	mov.b32 	%r1700, 0;
	@%p103 bra 	$L__BB9_147;
	ld.param.u32 	%r1608, [_ZN3cub18CUB_300001_SM_10006detail10radix_sort29DeviceRadixSortOnesweepKernelINS1_5radix10policy_hubIjNS0_8NullTypeEyE10Policy1000ELNS0_9SortOrderE0EjS6_yiiNS1_21identity_decomposer_tEEEvPT5_SC_PT3_PKSD_PT1_PKSH_PT2_PKSL_T4_iiT6__param_9];
	shl.b32 	%r1163, %r1, 5;
	and.b32  	%r1164, %r1163, 31744;
	mov.u32 	%r1165, _ZZN3cub18CUB_300001_SM_10006detail10radix_sort29DeviceRadixSortOnesweepKernelINS1_5radix10policy_hubIjNS0_8NullTypeEyE10Policy1000ELNS0_9SortOrderE0EjS6_yiiNS1_21identity_decomposer_tEEEvPT5_SC_PT3_PKSD_PT1_PKSH_PT2_PKSL_T4_iiT6_E1s;
	add.s32 	%r1166, %r1165, %r1164;
	shr.u32 	%r1167, %r1668, %r1608;
	and.b32  	%r1168, %r1167, %r82;
	shl.b32 	%r1169, %r1168, 2;
	add.s32 	%r1170, %r1166, %r1169;
	atom.shared.add.u32 	%r1700, [%r1170], %r215;
$L__BB9_147:
	ld.param.u32 	%r1609, [_ZN3cub18CUB_300001_SM_10006detail10radix_sort29DeviceRadixSortOnesweepKernelINS1_5radix10policy_hubIjNS0_8NullTypeEyE10Policy1000ELNS0_9SortOrderE0EjS6_yiiNS1_21identity_decomposer_tEEEvPT5_SC_PT3_PKSD_PT1_PKSH_PT2_PKSL_T4_iiT6__param_9];
	shfl.sync.idx.b32	%r1196|%p104, %r1700, %r214, 31, -1;
	add.s32 	%r218, %r215, %r1196;
	shr.u32 	%r1197, %r1669, %r1609;
	and.b32  	%r1193, %r1197, %r82;
	mov.b32 	%r1173, 1;
	// begin inline asm
	{
    .reg .pred p;
    and.b32 %r1171, %r1193, %r1173;    setp.ne.u32 p, %r1171, 0;
    vote.ballot.sync.b32 %r1171, p, 0xffffffff;
    @!p not.b32 %r1171, %r1171;
}

	// end inline asm
	mov.b32 	%r1176, 2;
	// begin inline asm
	{
    .reg .pred p;
    and.b32 %r1174, %r1193, %r1176;    setp.ne.u32 p, %r1174, 0;
    vote.ballot.sync.b32 %r1174, p, 0xffffffff;
    @!p not.b32 %r1174, %r1174;
}

	// end inline asm
	and.b32  	%r1198, %r1174, %r1171;
	mov.b32 	%r1179, 4;
	// begin inline asm
	{
    .reg .pred p;
    and.b32 %r1177, %r1193, %r1179;    setp.ne.u32 p, %r1177, 0;
    vote.ballot.sync.b32 %r1177, p, 0xffffffff;
    @!p not.b32 %r1177, %r1177;
}

	// end inline asm
	and.b32  	%r1199, %r1177, %r1198;
	mov.b32 	%r1182, 8;
	// begin inline asm
	{
    .reg .pred p;
    and.b32 %r1180, %r1193, %r1182;    setp.ne.u32 p, %r1180, 0;
    vote.ballot.sync.b32 %r1180, p, 0xffffffff;
    @!p not.b32 %r1180, %r1180;
}

	// end inline asm
	and.b32  	%r1200, %r1180, %r1199;
	mov.b32 	%r1185, 16;
	// begin inline asm
	{
    .reg .pred p;
    and.b32 %r1183, %r1193, %r1185;    setp.ne.u32 p, %r1183, 0;
    vote.ballot.sync.b32 %r1183, p, 0xffffffff;
    @!p not.b32 %r1183, %r1183;
}

	// end inline asm
	and.b32  	%r1201, %r1183, %r1200;
	mov.b32 	%r1188, 32;
	// begin inline asm
	{
    .reg .pred p;
    and.b32 %r1186, %r1193, %r1188;    setp.ne.u32 p, %r1186, 0;
    vote.ballot.sync.b32 %r1186, p, 0xffffffff;
    @!p not.b32 %r1186, %r1186;
}

	// end inline asm
	and.b32  	%r1202, %r1186, %r1201;
	mov.b32 	%r1191, 64;
	// begin inline asm
	{
    .reg .pred p;
    and.b32 %r1189, %r1193, %r1191;    setp.ne.u32 p, %r1189, 0;
    vote.ballot.sync.b32 %r1189, p, 0xffffffff;
    @!p not.b32 %r1189, %r1189;
}

	// end inline asm
	and.b32  	%r1203, %r1189, %r1202;
	mov.b32 	%r1194, 128;
	// begin inline asm
	{
    .reg .pred p;
    and.b32 %r1192, %r1193, %r1194;    setp.ne.u32 p, %r1192, 0;
    vote.ballot.sync.b32 %r1192, p, 0xffffffff;
    @!p not.b32 %r1192, %r1192;
}

	// end inline asm
	and.b32  	%r1204, %r1192, %r1203;
	clz.b32 	%r1205, %r1204;
	sub.s32 	%r219, 31, %r1205;
	and.b32  	%r1206, %r572, %r1204;
	popc.b32 	%r220, %r1206;
	setp.ne.s32 	%p105, %r248, %r219;
	mov.b32 	%r1701, 0;
	@%p105 bra 	$L__BB9_149;
	ld.param.u32 	%r1610, [_ZN3cub18CUB_300001_SM_10006detail10radix_sort29DeviceRadixSortOnesweepKernelINS1_5radix10policy_hubIjNS0_8NullTypeEyE10Policy1000ELNS0_9SortOrderE0EjS6_yiiNS1_21identity_decomposer_tEEEvPT5_SC_PT3_PKSD_PT1_PKSH_PT2_PKSL_T4_iiT6__param_9];
	shl.b32 	%r1207, %r1, 5;
	and.b32  	%r1208, %r1207, 31744;
	mov.u32 	%r1209, _ZZN3cub18CUB_300001_SM_10006detail10radix_sort29DeviceRadixSortOnesweepKernelINS1_5radix10policy_hubIjNS0_8NullTypeEyE10Policy1000ELNS0_9SortOrderE0EjS6_yiiNS1_21identity_decomposer_tEEEvPT5_SC_PT3_PKSD_PT1_PKSH_PT2_PKSL_T4_iiT6_E1s;
	add.s32 	%r1210, %r1209, %r1208;
	shr.u32 	%r1211, %r1669, %r1610;
	and.b32  	%r1212, %r1211, %r82;
	shl.b32 	%r1213, %r1212, 2;
	add.s32 	%r1214, %r1210, %r1213;
	atom.shared.add.u32 	%r1701, [%r1214], %r220;
$L__BB9_149:
	ld.param.u32 	%r1611, [_ZN3cub18CUB_300001_SM_10006detail10radix_sort29DeviceRadixSortOnesweepKernelINS1_5radix10policy_hubIjNS0_8NullTypeEyE10Policy1000ELNS0_9SortOrderE0EjS6_yiiNS1_21identity_decomposer_tEEEvPT5_SC_PT3_PKSD_PT1_PKSH_PT2_PKSL_T4_iiT6__param_9];
	shfl.sync.idx.b32	%r1240|%p106, %r1701, %r219, 31, -1;
	add.s32 	%r223, %r220, %r1240;
	shr.u32 	%r1241, %r1670, %r1611;
	and.b32  	%r1237, %r1241, %r82;
	mov.b32 	%r1217, 1;
	// begin inline asm
	{
    .reg .pred p;
    and.b32 %r1215, %r1237, %r1217;    setp.ne.u32 p, %r1215, 0;
    vote.ballot.sync.b32 %r1215, p, 0xffffffff;
    @!p not.b32 %r1215, %r1215;
}

	// end inline asm
	mov.b32 	%r1220, 2;
	// begin inline asm
	{
    .reg .pred p;
    and.b32 %r1218, %r1237, %r1220;    setp.ne.u32 p, %r1218, 0;
    vote.ballot.sync.b32 %r1218, p, 0xffffffff;
    @!p not.b32 %r1218, %r1218;
}

	// end inline asm
	and.b32  	%r1242, %r1218, %r1215;
	mov.b32 	%r1223, 4;
	// begin inline asm
	{
    .reg .pred p;
    and.b32 %r1221, %r1237, %r1223;    setp.ne.u32 p, %r1221, 0;
    vote.ballot.sync.b32 %r1221, p, 0xffffffff;
    @!p not.b32 %r1221, %r1221;
}

	// end inline asm
	and.b32  	%r1243, %r1221, %r1242;
	mov.b32 	%r1226, 8;
	// begin inline asm
	{
    .reg .pred p;
    and.b32 %r1224, %r1237, %r1226;    setp.ne.u32 p, %r1224, 0;
    vote.ballot.sync.b32 %r1224, p, 0xffffffff;
    @!p not.b32 %r1224, %r1224;
}

	// end inline asm
	and.b32  	%r1244, %r1224, %r1243;
	mov.b32 	%r1229, 16;
	// begin inline asm
	{
    .reg .pred p;
    and.b32 %r1227, %r1237, %r1229;    setp.ne.u32 p, %r1227, 0;
    vote.ballot.sync.b32 %r1227, p, 0xffffffff;
    @!p not.b32 %r1227, %r1227;
}

	// end inline asm
	and.b32  	%r1245, %r1227, %r1244;
	mov.b32 	%r1232, 32;
	// begin inline asm
	{
    .reg .pred p;
    and.b32 %r1230, %r1237, %r1232;    setp.ne.u32 p, %r1230, 0;
    vote.ballot.sync.b32 %r1230, p, 0xffffffff;
    @!p not.b32 %r1230, %r1230;
}

	// end inline asm
	and.b32  	%r1246, %r1230, %r1245;
	mov.b32 	%r1235, 64;
	// begin inline asm
	{
    .reg .pred p;
    and.b32 %r1233, %r1237, %r1235;    setp.ne.u32 p, %r1233, 0;
    vote.ballot.sync.b32 %r1233, p, 0xffffffff;
    @!p not.b32 %r1233, %r1233;
}

	// end inline asm
	and.b32  	%r1247, %r1233, %r1246;
	mov.b32 	%r1238, 128;
	// begin inline asm
	{
    .reg .pred p;
    and.b32 %r1236, %r1237, %r1238;    setp.ne.u32 p, %r1236, 0;
    vote.ballot.sync.b32 %r1236, p, 0xffffffff;
    @!p not.b32 %r1236, %r1236;
}

	// end inline asm
	and.b32  	%r1248, %r1236, %r1247;
	clz.b32 	%r1249, %r1248;
	sub.s32 	%r224, 31, %r1249;
	and.b32  	%r1250, %r572, %r1248;
	popc.b32 	%r225, %r1250;
	setp.ne.s32 	%p107, %r248, %r224;
	mov.b32 	%r1702, 0;
	@%p107 bra 	$L__BB9_151;
	ld.param.u32 	%r1612, [_ZN3cub18CUB_300001_SM_10006detail10radix_sort29DeviceRadixSortOnesweepKernelINS1_5radix10policy_hubIjNS0_8NullTypeEyE10Policy1000ELNS0_9SortOrderE0EjS6_yiiNS1_21identity_decomposer_tEEEvPT5_SC_PT3_PKSD_PT1_PKSH_PT2_PKSL_T4_iiT6__param_9];
	shl.b32 	%r1251, %r1, 5;
	and.b32  	%r1252, %r1251, 31744;
	mov.u32 	%r1253, _ZZN3cub18CUB_300001_SM_10006detail10radix_sort29DeviceRadixSortOnesweepKernelINS1_5radix10policy_hubIjNS0_8NullTypeEyE10Policy1000ELNS0_9SortOrderE0EjS6_yiiNS1_21identity_decomposer_tEEEvPT5_SC_PT3_PKSD_PT1_PKSH_PT2_PKSL_T4_iiT6_E1s;
	add.s32 	%r1254, %r1253, %r1252;
	shr.u32 	%r1255, %r1670, %r1612;
	and.b32  	%r1256, %r1255, %r82;
	shl.b32 	%r1257, %r1256, 2;
	add.s32 	%r1258, %r1254, %r1257;
	atom.shared.add.u32 	%r1702, [%r1258], %r225;
$L__BB9_151:
	ld.param.u32 	%r1613, [_ZN3cub18CUB_300001_SM_10006detail10radix_sort29DeviceRadixSortOnesweepKernelINS1_5radix10policy_hubIjNS0_8NullTypeEyE10Policy1000ELNS0_9SortOrderE0EjS6_yiiNS1_21identity_decomposer_tEEEvPT5_SC_PT3_PKSD_PT1_PKSH_PT2_PKSL_T4_iiT6__param_9];
	shfl.sync.idx.b32	%r1284|%p108, %r1702, %r224, 31, -1;
	add.s32 	%r228, %r225, %r1284;
	shr.u32 	%r1285, %r1671, %r1613;
	and.b32  	%r1281, %r1285, %r82;
	mov.b32 	%r1261, 1;
	// begin inline asm
	{
    .reg .pred p;
    and.b32 %r1259, %r1281, %r1261;    setp.ne.u32 p, %r1259, 0;
    vote.ballot.sync.b32 %r1259, p, 0xffffffff;
    @!p not.b32 %r1259, %r1259;
}

	// end inline asm
	mov.b32 	%r1264, 2;
	// begin inline asm
	{
    .reg .pred p;
    and.b32 %r1262, %r1281, %r1264;    setp.ne.u32 p, %r1262, 0;
    vote.ballot.sync.b32 %r1262, p, 0xffffffff;
    @!p not.b32 %r1262, %r1262;
}

	// end inline asm
	and.b32  	%r1286, %r1262, %r1259;
	mov.b32 	%r1267, 4;
	// begin inline asm
	{
    .reg .pred p;
    and.b32 %r1265, %r1281, %r1267;    setp.ne.u32 p, %r1265, 0;
    vote.ballot.sync.b32 %r1265, p, 0xffffffff;
    @!p not.b32 %r1265, %r1265;
}

	// end inline asm
	and.b32  	%r1287, %r1265, %r1286;
	mov.b32 	%r1270, 8;
	// begin inline asm
	{
    .reg .pred p;
    and.b32 %r1268, %r1281, %r1270;    setp.ne.u32 p, %r1268, 0;
    vote.ballot.sync.b32 %r1268, p, 0xffffffff;
    @!p not.b32 %r1268, %r1268;
}

	// end inline asm
	and.b32  	%r1288, %r1268, %r1287;
	mov.b32 	%r1273, 16;
	// begin inline asm
	{
    .reg .pred p;
    and.b32 %r1271, %r1281, %r1273;    setp.ne.u32 p, %r1271, 0;
    vote.ballot.sync.b32 %r1271, p, 0xffffffff;
    @!p not.b32 %r1271, %r1271;
}

	// end inline asm
	and.b32  	%r1289, %r1271, %r1288;
	mov.b32 	%r1276, 32;
	// begin inline asm
	{
    .reg .pred p;
    and.b32 %r1274, %r1281, %r1276;    setp.ne.u32 p, %r1274, 0;
    vote.ballot.sync.b32 %r1274, p, 0xffffffff;
    @!p not.b32 %r1274, %r1274;
}

	// end inline asm
	and.b32  	%r1290, %r1274, %r1289;
	mov.b32 	%r1279, 64;
	// begin inline asm
	{
    .reg .pred p;
    and.b32 %r1277, %r1281, %r1279;    setp.ne.u32 p, %r1277, 0;
    vote.ballot.sync.b32 %r1277, p, 0xffffffff;
    @!p not.b32 %r1277, %r1277;
}

	// end inline asm
	and.b32  	%r1291, %r1277, %r1290;
	mov.b32 	%r1282, 128;
	// begin inline asm
	{
    .reg .pred p;
    and.b32 %r1280, %r1281, %r1282;    setp.ne.u32 p, %r1280, 0;
    vote.ballot.sync.b32 %r1280, p, 0xffffffff;
    @!p not.b32 %r1280, %r1280;
}

	// end inline asm
	and.b32  	%r1292, %r1280, %r1291;
	clz.b32 	%r1293, %r1292;
	sub.s32 	%r229, 31, %r1293;
	and.b32  	%r1294, %r572, %r1292;
	popc.b32 	%r230, %r1294;
	setp.ne.s32 	%p109, %r248, %r229;
	mov.b32 	%r1703, 0;
	@%p109 bra 	$L__BB9_153;
	ld.param.u32 	%r1614, [_ZN3cub18CUB_300001_SM_10006detail10radix_sort29DeviceRadixSortOnesweepKernelINS1_5radix10policy_hubIjNS0_8NullTypeEyE10Policy1000ELNS0_9SortOrderE0EjS6_yiiNS1_21identity_decomposer_tEEEvPT5_SC_PT3_PKSD_PT1_PKSH_PT2_PKSL_T4_iiT6__param_9];
	shl.b32 	%r1295, %r1, 5;
	and.b32  	%r1296, %r1295, 31744;
	mov.u32 	%r1297, _ZZN3cub18CUB_300001_SM_10006detail10radix_sort29DeviceRadixSortOnesweepKernelINS1_5radix10policy_hubIjNS0_8NullTypeEyE10Policy1000ELNS0_9SortOrderE0EjS6_yiiNS1_21identity_decomposer_tEEEvPT5_SC_PT3_PKSD_PT1_PKSH_PT2_PKSL_T4_iiT6_E1s;
	add.s32 	%r1298, %r1297, %r1296;
	shr.u32 	%r1299, %r1671, %r1614;
	and.b32  	%r1300, %r1299, %r82;
	shl.b32 	%r1301, %r1300, 2;
	add.s32 	%r1302, %r1298, %r1301;
	atom.shared.add.u32 	%r1703, [%r1302], %r230;
$L__BB9_153:
	shfl.sync.idx.b32	%r1303|%p111, %r1703, %r229, 31, -1;
	add.s32 	%r1304, %r230, %r1303;
	bar.sync 	0;
	shl.b32 	%r1305, %r143, 2;
	mov.u32 	%r1306, _ZZN3cub18CUB_300001_SM_10006detail10radix_sort29DeviceRadixSortOnesweepKernelINS1_5radix10policy_hubIjNS0_8NullTypeEyE10Policy1000ELNS0_9SortOrderE0EjS6_yiiNS1_21identity_decomposer_tEEEvPT5_SC_PT3_PKSD_PT1_PKSH_PT2_PKSL_T4_iiT6_E1s;
	add.s32 	%r1307, %r1306, %r1305;
	st.shared.u32 	[%r1307+-4], %r1653;
	shl.b32 	%r1308, %r148, 2;
	add.s32 	%r1309, %r1306, %r1308;
	st.shared.u32 	[%r1309+-4], %r1654;
	shl.b32 	%r1310, %r153, 2;
	add.s32 	%r1311, %r1306, %r1310;
	st.shared.u32 	[%r1311+-4], %r1655;
	shl.b32 	%r1312, %r158, 2;
	add.s32 	%r1313, %r1306, %r1312;
	st.shared.u32 	[%r1313+-4], %r1656;
	shl.b32 	%r1314, %r163, 2;
	add.s32 	%r1315, %r1306, %r1314;
	st.shared.u32 	[%r1315+-4], %r1657;
	shl.b32 	%r1316, %r168, 2;
	add.s32 	%r1317, %r1306, %r1316;
	st.shared.u32 	[%r1317+-4], %r1658;
	shl.b32 	%r1318, %r173, 2;
	add.s32 	%r1319, %r1306, %r1318;
	st.shared.u32 	[%r1319+-4], %r1659;
	shl.b32 	%r1320, %r178, 2;
	add.s32 	%r1321, %r1306, %r1320;
	st.shared.u32 	[%r1321+-4], %r1660;
	shl.b32 	%r1322, %r183, 2;
	add.s32 	%r1323, %r1306, %r1322;
	st.shared.u32 	[%r1323+-4], %r1661;
	shl.b32 	%r1324, %r188, 2;
	add.s32 	%r1325, %r1306, %r1324;
	st.shared.u32 	[%r1325+-4], %r1662;
	shl.b32 	%r1326, %r193, 2;
	add.s32 	%r1327, %r1306, %r1326;
	st.shared.u32 	[%r1327+-4], %r1663;
	shl.b32 	%r1328, %r198, 2;
	add.s32 	%r1329, %r1306, %r1328;
	st.shared.u32 	[%r1329+-4], %r1664;
	shl.b32 	%r1330, %r203, 2;
	add.s32 	%r1331, %r1306, %r1330;
	st.shared.u32 	[%r1331+-4], %r1665;
	shl.b32 	%r1332, %r208, 2;
	add.s32 	%r1333, %r1306, %r1332;
	st.shared.u32 	[%r1333+-4], %r1666;
	shl.b32 	%r1334, %r213, 2;
	add.s32 	%r1335, %r1306, %r1334;
	st.shared.u32 	[%r1335+-4], %r1667;
	shl.b32 	%r1336, %r218, 2;
	add.s32 	%r1337, %r1306, %r1336;
	st.shared.u32 	[%r1337+-4], %r1668;
	shl.b32 	%r1338, %r223, 2;
	add.s32 	%r1339, %r1306, %r1338;
	st.shared.u32 	[%r1339+-4], %r1669;
	shl.b32 	%r1340, %r228, 2;
	add.s32 	%r1341, %r1306, %r1340;
	st.shared.u32 	[%r1341+-4], %r1670;
	shl.b32 	%r1342, %r1304, 2;
	add.s32 	%r1343, %r1306, %r1342;
	st.shared.u32 	[%r1343+-4], %r1671;
	shl.b32 	%r1344, %r1, 3;
	add.s32 	%r1345, %r1306, %r1344;
	add.s32 	%r233, %r1345, 29184;
	@%p72 bra 	$L__BB9_161;
	ld.param.u64 	%rd238, [_ZN3cub18CUB_300001_SM_10006detail10radix_sort29DeviceRadixSortOnesweepKernelINS1_5radix10policy_hubIjNS0_8NullTypeEyE10Policy1000ELNS0_9SortOrderE0EjS6_yiiNS1_21identity_decomposer_tEEEvPT5_SC_PT3_PKSD_PT1_PKSH_PT2_PKSL_T4_iiT6__param_3];
	cvta.to.global.u64 	%rd59, %rd238;
	shl.b64 	%rd60, %rd6, 3;
	add.s64 	%rd61, %rd59, %rd60;
	ld.global.u64 	%rd62, [%rd61];
	cvt.s64.s32 	%rd63, %r137;
	sub.s64 	%rd241, %rd62, %rd63;
	st.shared.u64 	[%r233], %rd241;
	setp.lt.s32 	%p112, %r4, 1;
	mov.u32 	%r1707, %r1680;
	@%p112 bra 	$L__BB9_160;
	mov.b32 	%r1705, -1;
	mov.u32 	%r1704, %r4;
	mov.u32 	%r1707, %r1680;
$L__BB9_156:
	ld.param.u64 	%rd231, [_ZN3cub18CUB_300001_SM_10006detail10radix_sort29DeviceRadixSortOnesweepKernelINS1_5radix10policy_hubIjNS0_8NullTypeEyE10Policy1000ELNS0_9SortOrderE0EjS6_yiiNS1_21identity_decomposer_tEEEvPT5_SC_PT3_PKSD_PT1_PKSH_PT2_PKSL_T4_iiT6__param_0];
	add.s32 	%r237, %r1704, -1;
	shl.b32 	%r1347, %r237, 8;
	add.s32 	%r1348, %r1347, %r1;
	cvta.to.global.u64 	%rd64, %rd231;
	mul.wide.s32 	%rd65, %r1348, 4;
	add.s64 	%rd13, %rd64, %rd65;
$L__BB9_157:
	membar.cta;
	ld.volatile.global.u32 	%r238, [%rd13];
	setp.eq.s32 	%p113, %r238, 0;
	@%p113 bra 	$L__BB9_157;
	and.b32  	%r1349, %r238, 1073741823;
	add.s32 	%r1707, %r1349, %r1707;
	setp.gt.s32 	%p114, %r238, -1;
	vote.sync.ballot.b32 	%r1705, %p114, %r1705;
	setp.gt.u32 	%p116, %r1704, 1;
	and.pred  	%p117, %p114, %p116;
	mov.u32 	%r1704, %r237;
	@%p117 bra 	$L__BB9_156;
	ld.shared.u64 	%rd241, [%r233];
$L__BB9_160:
	ld.param.u64 	%rd232, [_ZN3cub18CUB_300001_SM_10006detail10radix_sort29DeviceRadixSortOnesweepKernelINS1_5radix10policy_hubIjNS0_8NullTypeEyE10Policy1000ELNS0_9SortOrderE0EjS6_yiiNS1_21identity_decomposer_tEEEvPT5_SC_PT3_PKSD_PT1_PKSH_PT2_PKSL_T4_iiT6__param_0];
	or.b32  	%r1350, %r1707, -2147483648;
	cvta.to.global.u64 	%rd66, %rd232;
	shl.b32 	%r1351, %r4, 8;
	add.s32 	%r1352, %r1351, %r1;
	mul.wide.s32 	%rd67, %r1352, 4;
	add.s64 	%rd68, %rd66, %rd67;
	st.volatile.global.u32 	[%rd68], %r1350;
	sub.s32 	%r1353, %r1707, %r1680;
	cvt.s64.s32 	%rd69, %r1353;
	add.s64 	%rd70, %rd241, %rd69;
	st.shared.u64 	[%r233], %rd70;
$L__BB9_161:
	ld.param.u32 	%r1587, [_ZN3cub18CUB_300001_SM_10006detail10radix_sort29DeviceRadixSortOnesweepKernelINS1_5radix10policy_hubIjNS0_8NullTypeEyE10Policy1000ELNS0_9SortOrderE0EjS6_yiiNS1_21identity_decomposer_tEEEvPT5_SC_PT3_PKSD_PT1_PKSH_PT2_PKSL_T4_iiT6__param_8];
	ld.param.u64 	%rd235, [_ZN3cub18CUB_300001_SM_10006detail10radix_sort29DeviceRadixSortOnesweepKernelINS1_5radix10policy_hubIjNS0_8NullTypeEyE10Policy1000ELNS0_9SortOrderE0EjS6_yiiNS1_21identity_decomposer_tEEEvPT5_SC_PT3_PKSD_PT1_PKSH_PT2_PKSL_T4_iiT6__param_2];
	setp.gt.u32 	%p118, %r1, 255;
	mad.lo.s32 	%r242, %r4, 7296, 7296;
	setp.lt.s32 	%p119, %r242, %r1587;
	setp.eq.s64 	%p120, %rd235, 0;
	or.pred  	%p121, %p120, %p119;
	or.pred  	%p122, %p118, %p121;
	@%p122 bra 	$L__BB9_163;
	ld.param.u64 	%rd236, [_ZN3cub18CUB_300001_SM_10006detail10radix_sort29DeviceRadixSortOnesweepKernelINS1_5radix10policy_hubIjNS0_8NullTypeEyE10Policy1000ELNS0_9SortOrderE0EjS6_yiiNS1_21identity_decomposer_tEEEvPT5_SC_PT3_PKSD_PT1_PKSH_PT2_PKSL_T4_iiT6__param_2];
	ld.shared.u64 	%rd71, [%r233];
	cvt.s64.s32 	%rd72, %r1680;
	cvt.s64.s32 	%rd73, %r137;
	add.s64 	%rd74, %rd73, %rd72;
	add.s64 	%rd75, %rd74, %rd71;
	cvta.to.global.u64 	%rd76, %rd236;
	shl.b64 	%rd77, %rd6, 3;
	add.s64 	%rd78, %rd76, %rd77;
	st.global.u64 	[%rd78], %rd75;
$L__BB9_163:
	ld.param.u32 	%r1588, [_ZN3cub18CUB_300001_SM_10006detail10radix_sort29DeviceRadixSortOnesweepKernelINS1_5radix10policy_hubIjNS0_8NullTypeEyE10Policy1000ELNS0_9SortOrderE0EjS6_yiiNS1_21identity_decomposer_tEEEvPT5_SC_PT3_PKSD_PT1_PKSH_PT2_PKSL_T4_iiT6__param_8];
	setp.gt.s32 	%p123, %r242, %r1588;
	bar.sync 	0;
	@%p123 bra 	$L__BB9_165;
	ld.param.u32 	%r1615, [_ZN3cub18CUB_300001_SM_10006detail10radix_sort29DeviceRadixSortOnesweepKernelINS1_5radix10policy_hubIjNS0_8NullTypeEyE10Policy1000ELNS0_9SortOrderE0EjS6_yiiNS1_21identity_decomposer_tEEEvPT5_SC_PT3_PKSD_PT1_PKSH_PT2_PKSL_T4_iiT6__param_9];
	ld.shared.u32 	%r1354, [%r121];
	shr.u32 	%r1355, %r1354, %r1615;
	and.b32  	%r1356, %r1355, %r82;
	shl.b32 	%r1357, %r1356, 3;
	add.s32 	%r1359, %r1306, 29184;
	add.s32 	%r1360, %r1359, %r1357;
	ld.shared.u64 	%rd79, [%r1360];
	add.s64 	%rd80, %rd79, %rd6;
	shl.b64 	%rd81, %rd80, 2;
	add.s64 	%rd82, %rd5, %rd81;
	st.global.u32 	[%rd82], %r1354;
	bar.warp.sync 	-1;
	ld.shared.u32 	%r1361, [%r121+1536];
	shr.u32 	%r1362, %r1361, %r1615;
	and.b32  	%r1363, %r1362, %r82;
	shl.b32 	%r1364, %r1363, 3;
	add.s32 	%r1365, %r1359, %r1364;
	ld.shared.u64 	%rd83, [%r1365];
	add.s64 	%rd84, %rd83, %rd6;
	shl.b64 	%rd85, %rd84, 2;
	add.s64 	%rd86, %rd5, %rd85;
	st.global.u32 	[%rd86+1536], %r1361;
	bar.warp.sync 	-1;
	ld.shared.u32 	%r1366, [%r121+3072];
	shr.u32 	%r1367, %r1366, %r1615;
	and.b32  	%r1368, %r1367, %r82;
	shl.b32 	%r1369, %r1368, 3;
	add.s32 	%r1370, %r1359, %r1369;
	ld.shared.u64 	%rd87, [%r1370];
	add.s64 	%rd88, %rd87, %rd6;
	shl.b64 	%rd89, %rd88, 2;
	add.s64 	%rd90, %rd5, %rd89;
	st.global.u32 	[%rd90+3072], %r1366;
	bar.warp.sync 	-1;
	ld.shared.u32 	%r1371, [%r121+4608];
	shr.u32 	%r1372, %r1371, %r1615;
	and.b32  	%r1373, %r1372, %r82;
	shl.b32 	%r1374, %r1373, 3;
	add.s32 	%r1375, %r1359, %r1374;
	ld.shared.u64 	%rd91, [%r1375];
	add.s64 	%rd92, %rd91, %rd6;
	shl.b64 	%rd93, %rd92, 2;
	add.s64 	%rd94, %rd5, %rd93;
	st.global.u32 	[%rd94+4608], %r1371;
	bar.warp.sync 	-1;
	ld.shared.u32 	%r1376, [%r121+6144];
	shr.u32 	%r1377, %r1376, %r1615;
	and.b32  	%r1378, %r1377, %r82;
	shl.b32 	%r1379, %r1378, 3;
	add.s32 	%r1380, %r1359, %r1379;
	ld.shared.u64 	%rd95, [%r1380];
	add.s64 	%rd96, %rd95, %rd6;
	shl.b64 	%rd97, %rd96, 2;
	add.s64 	%rd98, %rd5, %rd97;
	st.global.u32 	[%rd98+6144], %r1376;
	bar.warp.sync 	-1;
	ld.shared.u32 	%r1381, [%r121+7680];
	shr.u32 	%r1382, %r1381, %r1615;
	and.b32  	%r1383, %r1382, %r82;
	shl.b32 	%r1384, %r1383, 3;
	add.s32 	%r1385, %r1359, %r1384;
	ld.shared.u64 	%rd99, [%r1385];
	add.s64 	%rd100, %rd99, %rd6;
	shl.b64 	%rd101, %rd100, 2;
	add.s64 	%rd102, %rd5, %rd101;
	st.global.u32 	[%rd102+7680], %r1381;
	bar.warp.sync 	-1;
	ld.shared.u32 	%r1386, [%r121+9216];
	shr.u32 	%r1387, %r1386, %r1615;
	and.b32  	%r1388, %r1387, %r82;
	shl.b32 	%r1389, %r1388, 3;
	add.s32 	%r1390, %r1359, %r1389;
	ld.shared.u64 	%rd103, [%r1390];
	add.s64 	%rd104, %rd103, %rd6;
	shl.b64 	%rd105, %rd104, 2;
	add.s64 	%rd106, %rd5, %rd105;
	st.global.u32 	[%rd106+9216], %r1386;
	bar.warp.sync 	-1;
	ld.shared.u32 	%r1391, [%r121+10752];
	shr.u32 	%r1392, %r1391, %r1615;
	and.b32  	%r1393, %r1392, %r82;
	shl.b32 	%r1394, %r1393, 3;
	add.s32 	%r1395, %r1359, %r1394;
	ld.shared.u64 	%rd107, [%r1395];
	add.s64 	%rd108, %rd107, %rd6;
	shl.b64 	%rd109, %rd108, 2;
	add.s64 	%rd110, %rd5, %rd109;
	st.global.u32 	[%rd110+10752], %r1391;
	bar.warp.sync 	-1;
	ld.shared.u32 	%r1396, [%r121+12288];
	shr.u32 	%r1397, %r1396, %r1615;
	and.b32  	%r1398, %r1397, %r82;
	shl.b32 	%r1399, %r1398, 3;
	add.s32 	%r1400, %r1359, %r1399;
	ld.shared.u64 	%rd111, [%r1400];
	add.s64 	%rd112, %rd111, %rd6;
	shl.b64 	%rd113, %rd112, 2;
	add.s64 	%rd114, %rd5, %rd113;
	st.global.u32 	[%rd114+12288], %r1396;
	bar.warp.sync 	-1;
	ld.shared.u32 	%r1401, [%r121+13824];
	shr.u32 	%r1402, %r1401, %r1615;
	and.b32  	%r1403, %r1402, %r82;
	shl.b32 	%r1404, %r1403, 3;
	add.s32 	%r1405, %r1359, %r1404;
	ld.shared.u64 	%rd115, [%r1405];
	add.s64 	%rd116, %rd115, %rd6;
	shl.b64 	%rd117, %rd116, 2;
	add.s64 	%rd118, %rd5, %rd117;
	st.global.u32 	[%rd118+13824], %r1401;
	bar.warp.sync 	-1;
	ld.shared.u32 	%r1406, [%r121+15360];
	shr.u32 	%r1407, %r1406, %r1615;
	and.b32  	%r1408, %r1407, %r82;
	shl.b32 	%r1409, %r1408, 3;
	add.s32 	%r1410, %r1359, %r1409;
	ld.shared.u64 	%rd119, [%r1410];
	add.s64 	%rd120, %rd119, %rd6;
	shl.b64 	%rd121, %rd120, 2;
	add.s64 	%rd122, %rd5, %rd121;
	st.global.u32 	[%rd122+15360], %r1406;
	bar.warp.sync 	-1;
	ld.shared.u32 	%r1411, [%r121+16896];
	shr.u32 	%r1412, %r1411, %r1615;
	and.b32  	%r1413, %r1412, %r82;
	shl.b32 	%r1414, %r1413, 3;
	add.s32 	%r1415, %r1359, %r1414;
	ld.shared.u64 	%rd123, [%r1415];
	add.s64 	%rd124, %rd123, %rd6;
	shl.b64 	%rd125, %rd124, 2;
	add.s64 	%rd126, %rd5, %rd125;
	st.global.u32 	[%rd126+16896], %r1411;
	bar.warp.sync 	-1;
	ld.shared.u32 	%r1416, [%r121+18432];
	shr.u32 	%r1417, %r1416, %r1615;
	and.b32  	%r1418, %r1417, %r82;
	shl.b32 	%r1419, %r1418, 3;
	add.s32 	%r1420, %r1359, %r1419;
	ld.shared.u64 	%rd127, [%r1420];
	add.s64 	%rd128, %rd127, %rd6;
	shl.b64 	%rd129, %rd128, 2;
	add.s64 	%rd130, %rd5, %rd129;
	st.global.u32 	[%rd130+18432], %r1416;
	bar.warp.sync 	-1;
	ld.shared.u32 	%r1421, [%r121+19968];
	shr.u32 	%r1422, %r1421, %r1615;
	and.b32  	%r1423, %r1422, %r82;
	shl.b32 	%r1424, %r1423, 3;
	add.s32 	%r1425, %r1359, %r1424;
	ld.shared.u64 	%rd131, [%r1425];
	add.s64 	%rd132, %rd131, %rd6;
	shl.b64 	%rd133, %rd132, 2;
	add.s64 	%rd134, %rd5, %rd133;
	st.global.u32 	[%rd134+19968], %r1421;
	bar.warp.sync 	-1;
	ld.shared.u32 	%r1426, [%r121+21504];
	shr.u32 	%r1427, %r1426, %r1615;
	and.b32  	%r1428, %r1427, %r82;
	shl.b32 	%r1429, %r1428, 3;
	add.s32 	%r1430, %r1359, %r1429;
	ld.shared.u64 	%rd135, [%r1430];
	add.s64 	%rd136, %rd135, %rd6;
	shl.b64 	%rd137, %rd136, 2;
	add.s64 	%rd138, %rd5, %rd137;
	st.global.u32 	[%rd138+21504], %r1426;
	bar.warp.sync 	-1;
	ld.shared.u32 	%r1431, [%r121+23040];
	shr.u32 	%r1432, %r1431, %r1615;
	and.b32  	%r1433, %r1432, %r82;
	shl.b32 	%r1434, %r1433, 3;
	add.s32 	%r1435, %r1359, %r1434;
	ld.shared.u64 	%rd139, [%r1435];
	add.s64 	%rd140, %rd139, %rd6;
	shl.b64 	%rd141, %rd140, 2;
	add.s64 	%rd142, %rd5, %rd141;
	st.global.u32 	[%rd142+23040], %r1431;
	bar.warp.sync 	-1;
	ld.shared.u32 	%r1436, [%r121+24576];
	shr.u32 	%r1437, %r1436, %r1615;
	and.b32  	%r1438, %r1437, %r82;
	shl.b32 	%r1439, %r1438, 3;
	add.s32 	%r1440, %r1359, %r1439;
	ld.shared.u64 	%rd143, [%r1440];
	add.s64 	%rd144, %rd143, %rd6;
	shl.b64 	%rd145, %rd144, 2;
	add.s64 	%rd146, %rd5, %rd145;
	st.global.u32 	[%rd146+24576], %r1436;
	bar.warp.sync 	-1;
	ld.shared.u32 	%r1441, [%r121+26112];
	shr.u32 	%r1442, %r1441, %r1615;
	and.b32  	%r1443, %r1442, %r82;
	shl.b32 	%r1444, %r1443, 3;
	add.s32 	%r1445, %r1359, %r1444;
	ld.shared.u64 	%rd147, [%r1445];
	add.s64 	%rd148, %rd147, %rd6;
	shl.b64 	%rd149, %rd148, 2;
	add.s64 	%rd150, %rd5, %rd149;
	st.global.u32 	[%rd150+26112], %r1441;
	bar.warp.sync 	-1;
	ld.shared.u32 	%r1446, [%r121+27648];
	shr.u32 	%r1447, %r1446, %r1615;
	and.b32  	%r1448, %r1447, %r82;
	shl.b32 	%r1449, %r1448, 3;
	add.s32 	%r1450, %r1359, %r1449;
	ld.shared.u64 	%rd151, [%r1450];
	add.s64 	%rd152, %rd151, %rd6;
	shl.b64 	%rd153, %rd152, 2;
	add.s64 	%rd154, %rd5, %rd153;
	st.global.u32 	[%rd154+27648], %r1446;
	bar.warp.sync 	-1;
	bra.uni 	$L__BB9_204;
$L__BB9_165:
	ld.param.u32 	%r1589, [_ZN3cub18CUB_300001_SM_10006detail10radix_sort29DeviceRadixSortOnesweepKernelINS1_5radix10policy_hubIjNS0_8NullTypeEyE10Policy1000ELNS0_9SortOrderE0EjS6_yiiNS1_21identity_decomposer_tEEEvPT5_SC_PT3_PKSD_PT1_PKSH_PT2_PKSL_T4_iiT6__param_8];
	mad.lo.s32 	%r243, %r4, -7296, %r1589;
	setp.ge.s32 	%p124, %r1, %r243;
	@%p124 bra 	$L__BB9_167;
	ld.param.u32 	%r1616, [_ZN3cub18CUB_300001_SM_10006detail10radix_sort29DeviceRadixSortOnesweepKernelINS1_5radix10policy_hubIjNS0_8NullTypeEyE10Policy1000ELNS0_9SortOrderE0EjS6_yiiNS1_21identity_decomposer_tEEEvPT5_SC_PT3_PKSD_PT1_PKSH_PT2_PKSL_T4_iiT6__param_9];
	ld.shared.u32 	%r1451, [%r121];
	shr.u32 	%r1452, %r1451, %r1616;
	and.b32  	%r1453, %r1452, %r82;
	shl.b32 	%r1454, %r1453, 3;
	add.s32 	%r1456, %r1306, %r1454;
	ld.shared.u64 	%rd155, [%r1456+29184];
	add.s64 	%rd156, %rd155, %rd6;
	shl.b64 	%rd157, %rd156, 2;
	add.s64 	%rd158, %rd5, %rd157;
	st.global.u32 	[%rd158], %r1451;
$L__BB9_167:
	bar.warp.sync 	-1;
	add.s32 	%r1457, %r1, 384;
	setp.ge.s32 	%p125, %r1457, %r243;
	@%p125 bra 	$L__BB9_169;
	ld.param.u32 	%r1617, [_ZN3cub18CUB_300001_SM_10006detail10radix_sort29DeviceRadixSortOnesweepKernelINS1_5radix10policy_hubIjNS0_8NullTypeEyE10Policy1000ELNS0_9SortOrderE0EjS6_yiiNS1_21identity_decomposer_tEEEvPT5_SC_PT3_PKSD_PT1_PKSH_PT2_PKSL_T4_iiT6__param_9];
	ld.shared.u32 	%r1458, [%r121+1536];
	shr.u32 	%r1459, %r1458, %r1617;
	and.b32  	%r1460, %r1459, %r82;
	shl.b32 	%r1461, %r1460, 3;
	add.s32 	%r1463, %r1306, %r1461;
	ld.shared.u64 	%rd159, [%r1463+29184];
	add.s64 	%rd160, %rd159, %rd6;
	shl.b64 	%rd161, %rd160, 2;
	add.s64 	%rd162, %rd5, %rd161;
	st.global.u32 	[%rd162+1536], %r1458;
$L__BB9_169:
	bar.warp.sync 	-1;
	add.s32 	%r1464, %r1, 768;
	setp.ge.s32 	%p126, %r1464, %r243;
	@%p126 bra 	$L__BB9_171;
	ld.param.u32 	%r1618, [_ZN3cub18CUB_300001_SM_10006detail10radix_sort29DeviceRadixSortOnesweepKernelINS1_5radix10policy_hubIjNS0_8NullTypeEyE10Policy1000ELNS0_9SortOrderE0EjS6_yiiNS1_21identity_decomposer_tEEEvPT5_SC_PT3_PKSD_PT1_PKSH_PT2_PKSL_T4_iiT6__param_9];
	ld.shared.u32 	%r1465, [%r121+3072];
	shr.u32 	%r1466, %r1465, %r1618;
	and.b32  	%r1467, %r1466, %r82;
	shl.b32 	%r1468, %r1467, 3;
	add.s32 	%r1470, %r1306, %r1468;
	ld.shared.u64 	%rd163, [%r1470+29184];
	add.s64 	%rd164, %rd163, %rd6;
	shl.b64 	%rd165, %rd164, 2;
	add.s64 	%rd166, %rd5, %rd165;
	st.global.u32 	[%rd166+3072], %r1465;
$L__BB9_171:
	bar.warp.sync 	-1;
	add.s32 	%r1471, %r1, 1152;
	setp.ge.s32 	%p127, %r1471, %r243;
	@%p127 bra 	$L__BB9_173;
	ld.param.u32 	%r1619, [_ZN3cub18CUB_300001_SM_10006detail10radix_sort29DeviceRadixSortOnesweepKernelINS1_5radix10policy_hubIjNS0_8NullTypeEyE10Policy1000ELNS0_9SortOrderE0EjS6_yiiNS1_21identity_decomposer_tEEEvPT5_SC_PT3_PKSD_PT1_PKSH_PT2_PKSL_T4_iiT6__param_9];
	ld.shared.u32 	%r1472, [%r121+4608];
	shr.u32 	%r1473, %r1472, %r1619;
	and.b32  	%r1474, %r1473, %r82;
	shl.b32 	%r1475, %r1474, 3;
	add.s32 	%r1477, %r1306, %r1475;
	ld.shared.u64 	%rd167, [%r1477+29184];
	add.s64 	%rd168, %rd167, %rd6;
	shl.b64 	%rd169, %rd168, 2;
	add.s64 	%rd170, %rd5, %rd169;
	st.global.u32 	[%rd170+4608], %r1472;
$L__BB9_173:
	bar.warp.sync 	-1;
	add.s32 	%r1478, %r1, 1536;
	setp.ge.s32 	%p128, %r1478, %r243;
	@%p128 bra 	$L__BB9_175;
	ld.param.u32 	%r1620, [_ZN3cub18CUB_300001_SM_10006detail10radix_sort29DeviceRadixSortOnesweepKernelINS1_5radix10policy_hubIjNS0_8NullTypeEyE10Policy1000ELNS0_9SortOrderE0EjS6_yiiNS1_21identity_decomposer_tEEEvPT5_SC_PT3_PKSD_PT1_PKSH_PT2_PKSL_T4_iiT6__param_9];
	ld.shared.u32 	%r1479, [%r121+6144];
	shr.u32 	%r1480, %r1479, %r1620;
	and.b32  	%r1481, %r1480, %r82;
	shl.b32 	%r1482, %r1481, 3;
	add.s32 	%r1484, %r1306, %r1482;
	ld.shared.u64 	%rd171, [%r1484+29184];
	add.s64 	%rd172, %rd171, %rd6;
	shl.b64 	%rd173, %rd172, 2;
	add.s64 	%rd174, %rd5, %rd173;
	st.global.u32 	[%rd174+6144], %r1479;
$L__BB9_175:
	bar.warp.sync 	-1;
	add.s32 	%r1485, %r1, 1920;
	setp.ge.s32 	%p129, %r1485, %r243;
	@%p129 bra 	$L__BB9_177;
	ld.param.u32 	%r1621, [_ZN3cub18CUB_300001_SM_10006detail10radix_sort29DeviceRadixSortOnesweepKernelINS1_5radix10policy_hubIjNS0_8NullTypeEyE10Policy1000ELNS0_9SortOrderE0EjS6_yiiNS1_21identity_decomposer_tEEEvPT5_SC_PT3_PKSD_PT1_PKSH_PT2_PKSL_T4_iiT6__param_9];
	ld.shared.u32 	%r1486, [%r121+7680];
	shr.u32 	%r1487, %r1486, %r1621;
	and.b32  	%r1488, %r1487, %r82;
	shl.b32 	%r1489, %r1488, 3;
	add.s32 	%r1491, %r1306, %r1489;
	ld.shared.u64 	%rd175, [%r1491+29184];
	add.s64 	%rd176, %rd175, %rd6;
	shl.b64 	%rd177, %rd176, 2;
	add.s64 	%rd178, %rd5, %rd177;
	st.global.u32 	[%rd178+7680], %r1486;
$L__BB9_177:
	bar.warp.sync 	-1;
	add.s32 	%r1492, %r1, 2304;
	setp.ge.s32 	%p130, %r1492, %r243;
	@%p130 bra 	$L__BB9_179;
	ld.param.u32 	%r1622, [_ZN3cub18CUB_300001_SM_10006detail10radix_sort29DeviceRadixSortOnesweepKernelINS1_5radix10policy_hubIjNS0_8NullTypeEyE10Policy1000ELNS0_9SortOrderE0EjS6_yiiNS1_21identity_decomposer_tEEEvPT5_SC_PT3_PKSD_PT1_PKSH_PT2_PKSL_T4_iiT6__param_9];
	ld.shared.u32 	%r1493, [%r121+9216];
	shr.u32 	%r1494, %r1493, %r1622;
	and.b32  	%r1495, %r1494, %r82;
	shl.b32 	%r1496, %r1495, 3;
	add.s32 	%r1498, %r1306, %r1496;
	ld.shared.u64 	%rd179, [%r1498+29184];
	add.s64 	%rd180, %rd179, %rd6;
	shl.b64 	%rd181, %rd180, 2;
	add.s64 	%rd182, %rd5, %rd181;
	st.global.u32 	[%rd182+9216], %r1493;
$L__BB9_179:
	bar.warp.sync 	-1;
	add.s32 	%r1499, %r1, 2688;
	setp.ge.s32 	%p131, %r1499, %r243;
	@%p131 bra 	$L__BB9_181;
	ld.param.u32 	%r1623, [_ZN3cub18CUB_300001_SM_10006detail10radix_sort29DeviceRadixSortOnesweepKernelINS1_5radix10policy_hubIjNS0_8NullTypeEyE10Policy1000ELNS0_9SortOrderE0EjS6_yiiNS1_21identity_decomposer_tEEEvPT5_SC_PT3_PKSD_PT1_PKSH_PT2_PKSL_T4_iiT6__param_9];
	ld.shared.u32 	%r1500, [%r121+10752];
	shr.u32 	%r1501, %r1500, %r1623;
	and.b32  	%r1502, %r1501, %r82;
	shl.b32 	%r1503, %r1502, 3;
	add.s32 	%r1505, %r1306, %r1503;
	ld.shared.u64 	%rd183, [%r1505+29184];
	add.s64 	%rd184, %rd183, %rd6;
	shl.b64 	%rd185, %rd184, 2;
	add.s64 	%rd186, %rd5, %rd185;
	st.global.u32 	[%rd186+10752], %r1500;
$L__BB9_181:
	bar.warp.sync 	-1;
	or.b32  	%r1506, %r1, 3072;
	setp.ge.s32 	%p132, %r1506, %r243;
	@%p132 bra 	$L__BB9_183;
	ld.param.u32 	%r1624, [_ZN3cub18CUB_300001_SM_10006detail10radix_sort29DeviceRadixSortOnesweepKernelINS1_5radix10policy_hubIjNS0_8NullTypeEyE10Policy1000ELNS0_9SortOrderE0EjS6_yiiNS1_21identity_decomposer_tEEEvPT5_SC_PT3_PKSD_PT1_PKSH_PT2_PKSL_T4_iiT6__param_9];
	ld.shared.u32 	%r1507, [%r121+12288];
	shr.u32 	%r1508, %r1507, %r1624;
	and.b32  	%r1509, %r1508, %r82;
	shl.b32 	%r1510, %r1509, 3;
	add.s32 	%r1512, %r1306, %r1510;
	ld.shared.u64 	%rd187, [%r1512+29184];
	add.s64 	%rd188, %rd187, %rd6;
	shl.b64 	%rd189, %rd188, 2;
	add.s64 	%rd190, %rd5, %rd189;
	st.global.u32 	[%rd190+12288], %r1507;
$L__BB9_183:
	bar.warp.sync 	-1;
	add.s32 	%r1513, %r1, 3456;
	setp.ge.s32 	%p133, %r1513, %r243;
	@%p133 bra 	$L__BB9_185;
	ld.param.u32 	%r1625, [_ZN3cub18CUB_300001_SM_10006detail10radix_sort29DeviceRadixSortOnesweepKernelINS1_5radix10policy_hubIjNS0_8NullTypeEyE10Policy1000ELNS0_9SortOrderE0EjS6_yiiNS1_21identity_decomposer_tEEEvPT5_SC_PT3_PKSD_PT1_PKSH_PT2_PKSL_T4_iiT6__param_9];
	ld.shared.u32 	%r1514, [%r121+13824];
	shr.u32 	%r1515, %r1514, %r1625;
	and.b32  	%r1516, %r1515, %r82;
	shl.b32 	%r1517, %r1516, 3;
	add.s32 	%r1519, %r1306, %r1517;
	ld.shared.u64 	%rd191, [%r1519+29184];
	add.s64 	%rd192, %rd191, %rd6;
	shl.b64 	%rd193, %rd192, 2;
	add.s64 	%rd194, %rd5, %rd193;
	st.global.u32 	[%rd194+13824], %r1514;
$L__BB9_185:
	bar.warp.sync 	-1;
	add.s32 	%r1520, %r1, 3840;
	setp.ge.s32 	%p134, %r1520, %r243;
	@%p134 bra 	$L__BB9_187;
	ld.param.u32 	%r1626, [_ZN3cub18CUB_300001_SM_10006detail10radix_sort29DeviceRadixSortOnesweepKernelINS1_5radix10policy_hubIjNS0_8NullTypeEyE10Policy1000ELNS0_9SortOrderE0EjS6_yiiNS1_21identity_decomposer_tEEEvPT5_SC_PT3_PKSD_PT1_PKSH_PT2_PKSL_T4_iiT6__param_9];
	ld.shared.u32 	%r1521, [%r121+15360];
	shr.u32 	%r1522, %r1521, %r1626;
	and.b32  	%r1523, %r1522, %r82;
	shl.b32 	%r1524, %r1523, 3;
	add.s32 	%r1526, %r1306, %r1524;
	ld.shared.u64 	%rd195, [%r1526+29184];
	add.s64 	%rd196, %rd195, %rd6;
	shl.b64 	%rd197, %rd196, 2;
	add.s64 	%rd198, %rd5, %rd197;
	st.global.u32 	[%rd198+15360], %r1521;
$L__BB9_187:
	bar.warp.sync 	-1;
	add.s32 	%r1527, %r1, 4224;
	setp.ge.s32 	%p135, %r1527, %r243;
	@%p135 bra 	$L__BB9_189;
	ld.param.u32 	%r1627, [_ZN3cub18CUB_300001_SM_10006detail10radix_sort29DeviceRadixSortOnesweepKernelINS1_5radix10policy_hubIjNS0_8NullTypeEyE10Policy1000ELNS0_9SortOrderE0EjS6_yiiNS1_21identity_decomposer_tEEEvPT5_SC_PT3_PKSD_PT1_PKSH_PT2_PKSL_T4_iiT6__param_9];
	ld.shared.u32 	%r1528, [%r121+16896];
	shr.u32 	%r1529, %r1528, %r1627;
	and.b32  	%r1530, %r1529, %r82;
	shl.b32 	%r1531, %r1530, 3;
	add.s32 	%r1533, %r1306, %r1531;
	ld.shared.u64 	%rd199, [%r1533+29184];
	add.s64 	%rd200, %rd199, %rd6;
	shl.b64 	%rd201, %rd200, 2;
	add.s64 	%rd202, %rd5, %rd201;
	st.global.u32 	[%rd202+16896], %r1528;
$L__BB9_189:
	bar.warp.sync 	-1;
	add.s32 	%r1534, %r1, 4608;
	setp.ge.s32 	%p136, %r1534, %r243;
	@%p136 bra 	$L__BB9_191;
	ld.param.u32 	%r1628, [_ZN3cub18CUB_300001_SM_10006detail10radix_sort29DeviceRadixSortOnesweepKernelINS1_5radix10policy_hubIjNS0_8NullTypeEyE10Policy1000ELNS0_9SortOrderE0EjS6_yiiNS1_21identity_decomposer_tEEEvPT5_SC_PT3_PKSD_PT1_PKSH_PT2_PKSL_T4_iiT6__param_9];
	ld.shared.u32 	%r1535, [%r121+18432];
	shr.u32 	%r1536, %r1535, %r1628;
	and.b32  	%r1537, %r1536, %r82;
	shl.b32 	%r1538, %r1537, 3;
	add.s32 	%r1540, %r1306, %r1538;
	ld.shared.u64 	%rd203, [%r1540+29184];
	add.s64 	%rd204, %rd203, %rd6;
	shl.b64 	%rd205, %rd204, 2;
	add.s64 	%rd206, %rd5, %rd205;
	st.global.u32 	[%rd206+18432], %r1535;
$L__BB9_191:
	bar.warp.sync 	-1;
	add.s32 	%r1541, %r1, 4992;
	setp.ge.s32 	%p137, %r1541, %r243;
	@%p137 bra 	$L__BB9_193;
	ld.param.u32 	%r1629, [_ZN3cub18CUB_300001_SM_10006detail10radix_sort29DeviceRadixSortOnesweepKernelINS1_5radix10policy_hubIjNS0_8NullTypeEyE10Policy1000ELNS0_9SortOrderE0EjS6_yiiNS1_21identity_decomposer_tEEEvPT5_SC_PT3_PKSD_PT1_PKSH_PT2_PKSL_T4_iiT6__param_9];
	ld.shared.u32 	%r1542, [%r121+19968];
	shr.u32 	%r1543, %r1542, %r1629;
	and.b32  	%r1544, %r1543, %r82;
	shl.b32 	%r1545, %r1544, 3;
	add.s32 	%r1547, %r1306, %r1545;
	ld.shared.u64 	%rd207, [%r1547+29184];
	add.s64 	%rd208, %rd207, %rd6;
	shl.b64 	%rd209, %rd208, 2;
	add.s64 	%rd210, %rd5, %rd209;
	st.global.u32 	[%rd210+19968], %r1542;
$L__BB9_193:
	bar.warp.sync 	-1;
	add.s32 	%r1548, %r1, 5376;
	setp.ge.s32 	%p138, %r1548, %r243;
	@%p138 bra 	$L__BB9_195;
	ld.param.u32 	%r1630, [_ZN3cub18CUB_300001_SM_10006detail10radix_sort29DeviceRadixSortOnesweepKernelINS1_5radix10policy_hubIjNS0_8NullTypeEyE10Policy1000ELNS0_9SortOrderE0EjS6_yiiNS1_21identity_decomposer_tEEEvPT5_SC_PT3_PKSD_PT1_PKSH_PT2_PKSL_T4_iiT6__param_9];
	ld.shared.u32 	%r1549, [%r121+21504];
	shr.u32 	%r1550, %r1549, %r1630;
	and.b32  	%r1551, %r1550, %r82;
	shl.b32 	%r1552, %r1551, 3;
	add.s32 	%r1554, %r1306, %r1552;
	ld.shared.u64 	%rd211, [%r1554+29184];
	add.s64 	%rd212, %rd211, %rd6;
	shl.b64 	%rd213, %rd212, 2;
	add.s64 	%rd214, %rd5, %rd213;
	st.global.u32 	[%rd214+21504], %r1549;
$L__BB9_195:
	bar.warp.sync 	-1;
	add.s32 	%r1555, %r1, 5760;
	setp.ge.s32 	%p139, %r1555, %r243;
	@%p139 bra 	$L__BB9_197;
	ld.param.u32 	%r1631, [_ZN3cub18CUB_300001_SM_10006detail10radix_sort29DeviceRadixSortOnesweepKernelINS1_5radix10policy_hubIjNS0_8NullTypeEyE10Policy1000ELNS0_9SortOrderE0EjS6_yiiNS1_21identity_decomposer_tEEEvPT5_SC_PT3_PKSD_PT1_PKSH_PT2_PKSL_T4_iiT6__param_9];
	ld.shared.u32 	%r1556, [%r121+23040];
	shr.u32 	%r1557, %r1556, %r1631;
	and.b32  	%r1558, %r1557, %r82;
	shl.b32 	%r1559, %r1558, 3;
	add.s32 	%r1561, %r1306, %r1559;
	ld.shared.u64 	%rd215, [%r1561+29184];
	add.s64 	%rd216, %rd215, %rd6;
	shl.b64 	%rd217, %rd216, 2;
	add.s64 	%rd218, %rd5, %rd217;
	st.global.u32 	[%rd218+23040], %r1556;
$L__BB9_197:
	bar.warp.sync 	-1;
	or.b32  	%r1562, %r1, 6144;
	setp.ge.s32 	%p140, %r1562, %r243;
	@%p140 bra 	$L__BB9_199;
	ld.param.u32 	%r1632, [_ZN3cub18CUB_300001_SM_10006detail10radix_sort29DeviceRadixSortOnesweepKernelINS1_5radix10policy_hubIjNS0_8NullTypeEyE10Policy1000ELNS0_9SortOrderE0EjS6_yiiNS1_21identity_decomposer_tEEEvPT5_SC_PT3_PKSD_PT1_PKSH_PT2_PKSL_T4_iiT6__param_9];
	ld.shared.u32 	%r1563, [%r121+24576];
	shr.u32 	%r1564, %r1563, %r1632;
	and.b32  	%r1565, %r1564, %r82;
	shl.b32 	%r1566, %r1565, 3;
	add.s32 	%r1568, %r1306, %r1566;
	ld.shared.u64 	%rd219, [%r1568+29184];
	add.s64 	%rd220, %rd219, %rd6;
	shl.b64 	%rd221, %rd220, 2;
	add.s64 	%rd222, %rd5, %rd221;
	st.global.u32 	[%rd222+24576], %r1563;
$L__BB9_199:
	bar.warp.sync 	-1;
	add.s32 	%r1569, %r1, 6528;
	setp.ge.s32 	%p141, %r1569, %r243;
	@%p141 bra 	$L__BB9_201;
	ld.param.u32 	%r1633, [_ZN3cub18CUB_300001_SM_10006detail10radix_sort29DeviceRadixSortOnesweepKernelINS1_5radix10policy_hubIjNS0_8NullTypeEyE10Policy1000ELNS0_9SortOrderE0EjS6_yiiNS1_21identity_decomposer_tEEEvPT5_SC_PT3_PKSD_PT1_PKSH_PT2_PKSL_T4_iiT6__param_9];
	ld.shared.u32 	%r1570, [%r121+26112];
	shr.u32 	%r1571, %r1570, %r1633;
	and.b32  	%r1572, %r1571, %r82;
	shl.b32 	%r1573, %r1572, 3;
	add.s32 	%r1575, %r1306, %r1573;
	ld.shared.u64 	%rd223, [%r1575+29184];
	add.s64 	%rd224, %rd223, %rd6;
	shl.b64 	%rd225, %rd224, 2;
	add.s64 	%rd226, %rd5, %rd225;
	st.global.u32 	[%rd226+26112], %r1570;
$L__BB9_201:
	ld.param.u32 	%r1634, [_ZN3cub18CUB_300001_SM_10006detail10radix_sort29DeviceRadixSortOnesweepKernelINS1_5radix10policy_hubIjNS0_8NullTypeEyE10Policy1000ELNS0_9SortOrderE0EjS6_yiiNS1_21identity_decomposer_tEEEvPT5_SC_PT3_PKSD_PT1_PKSH_PT2_PKSL_T4_iiT6__param_9];
	bar.warp.sync 	-1;
	add.s32 	%r1576, %r1, 6912;
	ld.shared.u32 	%r244, [%r121+27648];
	shr.u32 	%r1577, %r244, %r1634;
	and.b32  	%r1578, %r1577, %r82;
	shl.b32 	%r1579, %r1578, 3;
	add.s32 	%r1581, %r1306, %r1579;
	ld.shared.u64 	%rd227, [%r1581+29184];
	add.s64 	%rd16, %rd227, %rd6;
	setp.ge.s32 	%p142, %r1576, %r243;
	@%p142 bra 	$L__BB9_203;
	shl.b64 	%rd228, %rd16, 2;
	add.s64 	%rd229, %rd5, %rd228;
	st.global.u32 	[%rd229+27648], %r244;
$L__BB9_203:
	bar.warp.sync 	-1;
$L__BB9_204:
	ret;

}


// ===== COMPILED SASS (sm_100) =====

	.target	sm_100

	.elftype	@"ET_EXEC"


//--------------------- .note.nv.tkinfo           --------------------------
	.section	.note.nv.tkinfo,"",@"SHT_NOTE"
	.sectionflags	@"SHF_NOTE_NV_TKINFO"
	.tkinfo
        /*0018*/ 	.word	0x00000002
        /*0030*/ 	.string	""
        /*0030*/ 	.string	"ptxas"
        /*0030*/ 	.string	"Cuda compilation tools, release 13.0, V13.0.88"
        /*0030*/ 	.string	"Build cuda_13.0.r13.0/compiler.36424714_0"
        /*0030*/ 	.string	"-arch sm_100 -m 64 "



//--------------------- .note.nv.cuinfo           --------------------------
	.section	.note.nv.cuinfo,"",@"SHT_NOTE"
	.sectionflags	@"SHF_NOTE_NV_CUINFO"
        /*0018*/ 	.short	0x0002
        /*001a*/ 	.short	0x0064
        /*001c*/ 	.short	0x0082
	.zero		2


//--------------------- .nv.info                  --------------------------
	.section	.nv.info,"",@"SHT_CUDA_INFO"
	.align	4


	//----- nvinfo : EIATTR_REGCOUNT
	.align		4
        /*0000*/ 	.byte	0x04, 0x2f
        /*0002*/ 	.short	(.L_46 - .L_45)
	.align		4
.L_45:
        /*0004*/ 	.word	index@(_Z17computeHistKernelPjiPiii)
        /*0008*/ 	.word	0x0000001b


	//----- nvinfo : EIATTR_FRAME_SIZE
	.align		4
.L_46:
        /*000c*/ 	.byte	0x04, 0x11
        /*000e*/ 	.short	(.L_48 - .L_47)
	.align		4
.L_47:
        /*0010*/ 	.word	index@(_Z17computeHistKernelPjiPiii)
        /*0014*/ 	.word	0x00000000


	//----- nvinfo : EIATTR_REGCOUNT
	.align		4
.L_48:
        /*0018*/ 	.byte	0x04, 0x2f
        /*001a*/ 	.short	(.L_50 - .L_49)
	.align		4
.L_49:
        /*001c*/ 	.word	index@(_Z13scanBlkKernelPiiS_S_)
        /*0020*/ 	.word	0x0000000c


	//----- nvinfo : EIATTR_FRAME_SIZE
	.align		4
.L_50:
        /*0024*/ 	.byte	0x04, 0x11
        /*0026*/ 	.short	(.L_52 - .L_51)
	.align		4
.L_51:
        /*0028*/ 	.word	index@(_Z13scanBlkKernelPiiS_S_)
        /*002c*/ 	.word	0x00000000


	//----- nvinfo : EIATTR_REGCOUNT
	.align		4
.L_52:
        /*0030*/ 	.byte	0x04, 0x2f
        /*0032*/ 	.short	(.L_54 - .L_53)
	.align		4
.L_53:
        /*0034*/ 	.word	index@(_Z10addBlkSumsPiiS_)
        /*0038*/ 	.word	0x0000000c


	//----- nvinfo : EIATTR_FRAME_SIZE
	.align		4
.L_54:
        /*003c*/ 	.byte	0x04, 0x11
        /*003e*/ 	.short	(.L_56 - .L_55)
	.align		4
.L_55:
        /*0040*/ 	.word	index@(_Z10addBlkSumsPiiS_)
        /*0044*/ 	.word	0x00000000


	//----- nvinfo : EIATTR_REGCOUNT
	.align		4
.L_56:
        /*0048*/ 	.byte	0x04, 0x2f
        /*004a*/ 	.short	(.L_58 - .L_57)
	.align		4
.L_57:
        /*004c*/ 	.word	index@(_Z15scanBlkKernel_1PjiiPiS0_)
        /*0050*/ 	.word	0x0000000c


	//----- nvinfo : EIATTR_FRAME_SIZE
	.align		4
.L_58:
        /*0054*/ 	.byte	0x04, 0x11
        /*0056*/ 	.short	(.L_60 - .L_59)
	.align		4
.L_59:
        /*0058*/ 	.word	index@(_Z15scanBlkKernel_1PjiiPiS0_)
        /*005c*/ 	.word	0x00000000


	//----- nvinfo : EIATTR_REGCOUNT
	.align		4
.L_60:
        /*0060*/ 	.byte	0x04, 0x2f
        /*0062*/ 	.short	(.L_62 - .L_61)
	.align		4
.L_61:
        /*0064*/ 	.word	index@(_Z7scatterPjiPiiS_)
        /*0068*/ 	.word	0x00000012


	//----- nvinfo : EIATTR_FRAME_SIZE
	.align		4
.L_62:
        /*006c*/ 	.byte	0x04, 0x11
        /*006e*/ 	.short	(.L_64 - .L_63)
	.align		4
.L_63:
        /*0070*/ 	.word	index@(_Z7scatterPjiPiiS_)
        /*0074*/ 	.word	0x00000000


	//----- nvinfo : EIATTR_REGCOUNT
	.align		4
.L_64:
        /*0078*/ 	.byte	0x04, 0x2f
        /*007a*/ 	.short	(.L_66 - .L_65)
	.align		4
.L_65:
        /*007c*/ 	.word	index@(_ZN3cub18CUB_300001_SM_10006detail11EmptyKernelIvEEvv)
        /*0080*/ 	.word	0x00000004


	//----- nvinfo : EIATTR_FRAME_SIZE
	.align		4
.L_66:
        /*0084*/ 	.byte	0x04, 0x11
        /*0086*/ 	.short	(.L_68 - .L_67)
	.align		4
.L_67:
        /*0088*/ 	.word	index@(_ZN3cub18CUB_300001_SM_10006detail11EmptyKernelIvEEvv)
        /*008c*/ 	.word	0x00000000


	//----- nvinfo : EIATTR_REGCOUNT
	.align		4
.L_68:
        /*0090*/ 	.byte	0x04, 0x2f
        /*0092*/ 	.short	(.L_70 - .L_69)
	.align		4
.L_69:
        /*0094*/ 	.word	index@(_ZN3cub18CUB_300001_SM_10006detail10radix_sort31DeviceRadixSortSingleTileKernelINS1_5radix10policy_hubIjNS0_8NullTypeEyE10Policy1000ELNS0_9SortOrderE0EjS6_yNS1_21identity_decomposer_tEEEvPKT1_PSB_PKT2_PSF_T3_iiT4_)
        /*0098*/ 	.word	0x0000007f


	//----- nvinfo : EIATTR_FRAME_SIZE
	.align		4
.L_70:
        /*009c*/ 	.byte	0x04, 0x11
        /*009e*/ 	.short	(.L_72 - .L_71)
	.align		4
.L_71:
        /*00a0*/ 	.word	index@(_ZN3cub18CUB_300001_SM_10006detail10radix_sort31DeviceRadixSortSingleTileKernelINS1_5radix10policy_hubIjNS0_8NullTypeEyE10Policy1000ELNS0_9SortOrderE0EjS6_yNS1_21identity_decomposer_tEEEvPKT1_PSB_PKT2_PSF_T3_iiT4_)
        /*00a4*/ 	.word	0x00000000


	//----- nvinfo : EIATTR_REGCOUNT
	.align		4
.L_72:
        /*00a8*/ 	.byte	0x04, 0x2f
        /*00aa*/ 	.short	(.L_74 - .L_73)
	.align		4
.L_73:
        /*00ac*/ 	.word	index@(_ZN3cub18CUB_300001_SM_10006detail10radix_sort30DeviceRadixSortHistogramKernelINS1_5radix10policy_hubIjNS0_8NullTypeEyE10Policy1000ELNS0_9SortOrderE0EjyNS1_21identity_decomposer_tEEEvPT2_PKT1_SB_iiT3_)
        /*00b0*/ 	.word	0x00000020


	//----- nvinfo : EIATTR_FRAME_SIZE
	.align		4
.L_74:
        /*00b4*/ 	.byte	0x04, 0x11
        /*00b6*/ 	.short	(.L_76 - .L_75)
	.align		4
.L_75:
        /*00b8*/ 	.word	index@(_ZN3cub18CUB_300001_SM_10006detail10radix_sort30DeviceRadixSortHistogramKernelINS1_5radix10policy_hubIjNS0_8NullTypeEyE10Policy1000ELNS0_9SortOrderE0EjyNS1_21identity_decomposer_tEEEvPT2_PKT1_SB_iiT3_)
        /*00bc*/ 	.word	0x00000000


	//----- nvinfo : EIATTR_REGCOUNT
	.align		4
.L_76:
        /*00c0*/ 	.byte	0x04, 0x2f
        /*00c2*/ 	.short	(.L_78 - .L_77)
	.align		4
.L_77:
        /*00c4*/ 	.word	index@(_ZN3cub18CUB_300001_SM_10006detail10radix_sort33DeviceRadixSortExclusiveSumKernelINS1_5radix10policy_hubIjNS0_8NullTypeEyE10Policy1000EyEEvPT0_)
        /*00c8*/ 	.word	0x00000020


	//----- nvinfo : EIATTR_FRAME_SIZE
	.align		4
.L_78:
        /*00cc*/ 	.byte	0x04, 0x11
        /*00ce*/ 	.short	(.L_80 - .L_79)
	.align		4
.L_79:
        /*00d0*/ 	.word	index@(_ZN3cub18CUB_300001_SM_10006detail10radix_sort33DeviceRadixSortExclusiveSumKernelINS1_5radix10policy_hubIjNS0_8NullTypeEyE10Policy1000EyEEvPT0_)
        /*00d4*/ 	.word	0x00000000


	//----- nvinfo : EIATTR_REGCOUNT
	.align		4
.L_80:
        /*00d8*/ 	.byte	0x04, 0x2f
        /*00da*/ 	.short	(.L_82 - .L_81)
	.align		4
.L_81:
        /*00dc*/ 	.word	index@(_ZN3cub18CUB_300001_SM_10006detail10radix_sort29DeviceRadixSortOnesweepKernelINS1_5radix10policy_hubIjNS0_8NullTypeEyE10Policy1000ELNS0_9SortOrderE0EjS6_yiiNS1_21identity_decomposer_tEEEvPT5_SC_PT3_PKSD_PT1_PKSH_PT2_PKSL_T4_iiT6_)
        /*00e0*/ 	.word	0x00000050


	//----- nvinfo : EIATTR_FRAME_SIZE
	.align		4
.L_82:
        /*00e4*/ 	.byte	0x04, 0x11
        /*00e6*/ 	.short	(.L_84 - .L_83)
	.align		4
.L_83:
        /*00e8*/ 	.word	index@(_ZN3cub18CUB_300001_SM_10006detail10radix_sort29DeviceRadixSortOnesweepKernelINS1_5radix10policy_hubIjNS0_8NullTypeEyE10Policy1000ELNS0_9SortOrderE0EjS6_yiiNS1_21identity_decomposer_tEEEvPT5_SC_PT3_PKSD_PT1_PKSH_PT2_PKSL_T4_iiT6_)
        /*00ec*/ 	.word	0x00000010


	//----- nvinfo : EIATTR_MIN_STACK_SIZE
	.align		4
.L_84:
        /*00f0*/ 	.byte	0x04, 0x12
        /*00f2*/ 	.short	(.L_86 - .L_85)
	.align		4
.L_85:
        /*00f4*/ 	.word	index@(_ZN3cub18CUB_300001_SM_10006detail10radix_sort29DeviceRadixSortOnesweepKernelINS1_5radix10policy_hubIjNS0_8NullTypeEyE10Policy1000ELNS0_9SortOrderE0EjS6_yiiNS1_21identity_decomposer_tEEEvPT5_SC_PT3_PKSD_PT1_PKSH_PT2_PKSL_T4_iiT6_)
        /*00f8*/ 	.word	0x00000010


	//----- nvinfo : EIATTR_MIN_STACK_SIZE
	.align		4
.L_86:
        /*00fc*/ 	.byte	0x04, 0x12
        /*00fe*/ 	.short	(.L_88 - .L_87)
	.align		4
.L_87:
        /*0100*/ 	.word	index@(_ZN3cub18CUB_300001_SM_10006detail10radix_sort33DeviceRadixSortExclusiveSumKernelINS1_5radix10policy_hubIjNS0_8NullTypeEyE10Policy1000EyEEvPT0_)
        /*0104*/ 	.word	0x00000000


	//----- nvinfo : EIATTR_MIN_STACK_SIZE
	.align		4
.L_88:
        /*0108*/ 	.byte	0x04, 0x12
        /*010a*/ 	.short	(.L_90 - .L_89)
	.align		4
.L_89:
        /*010c*/ 	.word	index@(_ZN3cub18CUB_300001_SM_10006detail10radix_sort30DeviceRadixSortHistogramKernelINS1_5radix10policy_hubIjNS0_8NullTypeEyE10Policy1000ELNS0_9SortOrderE0EjyNS1_21identity_decomposer_tEEEvPT2_PKT1_SB_iiT3_)
        /*0110*/ 	.word	0x00000000


	//----- nvinfo : EIATTR_MIN_STACK_SIZE
	.align		4
.L_90:
        /*0114*/ 	.byte	0x04, 0x12
        /*0116*/ 	.short	(.L_92 - .L_91)
	.align		4
.L_91:
        /*0118*/ 	.word	index@(_ZN3cub18CUB_300001_SM_10006detail10radix_sort31DeviceRadixSortSingleTileKernelINS1_5radix10policy_hubIjNS0_8NullTypeEyE10Policy1000ELNS0_9SortOrderE0EjS6_yNS1_21identity_decomposer_tEEEvPKT1_PSB_PKT2_PSF_T3_iiT4_)
        /*011c*/ 	.word	0x00000000


	//----- nvinfo : EIATTR_MIN_STACK_SIZE
	.align		4
.L_92:
        /*0120*/ 	.byte	0x04, 0x12
        /*0122*/ 	.short	(.L_94 - .L_93)
	.align		4
.L_93:
        /*0124*/ 	.word	index@(_ZN3cub18CUB_300001_SM_10006detail11EmptyKernelIvEEvv)
        /*0128*/ 	.word	0x00000000


	//----- nvinfo : EIATTR_MIN_STACK_SIZE
	.align		4
.L_94:
        /*012c*/ 	.byte	0x04, 0x12
        /*012e*/ 	.short	(.L_96 - .L_95)
	.align		4
.L_95:
        /*0130*/ 	.word	index@(_Z7scatterPjiPiiS_)
        /*0134*/ 	.word	0x00000000


	//----- nvinfo : EIATTR_MIN_STACK_SIZE
	.align		4
.L_96:
        /*0138*/ 	.byte	0x04, 0x12
        /*013a*/ 	.short	(.L_98 - .L_97)
	.align		4
.L_97:
        /*013c*/ 	.word	index@(_Z15scanBlkKernel_1PjiiPiS0_)
        /*0140*/ 	.word	0x00000000


	//----- nvinfo : EIATTR_MIN_STACK_SIZE
	.align		4
.L_98:
        /*0144*/ 	.byte	0x04, 0x12
        /*0146*/ 	.short	(.L_100 - .L_99)
	.align		4
.L_99:
        /*0148*/ 	.word	index@(_Z10addBlkSumsPiiS_)
        /*014c*/ 	.word	0x00000000


	//----- nvinfo : EIATTR_MIN_STACK_SIZE
	.align		4
.L_100:
        /*0150*/ 	.byte	0x04, 0x12
        /*0152*/ 	.short	(.L_102 - .L_101)
	.align		4
.L_101:
        /*0154*/ 	.word	index@(_Z13scanBlkKernelPiiS_S_)
        /*0158*/ 	.word	0x00000000


	//----- nvinfo : EIATTR_MIN_STACK_SIZE
	.align		4
.L_102:
        /*015c*/ 	.byte	0x04, 0x12
        /*015e*/ 	.short	(.L_104 - .L_103)
	.align		4
.L_103:
        /*0160*/ 	.word	index@(_Z17computeHistKernelPjiPiii)
        /*0164*/ 	.word	0x00000000
.L_104:


//--------------------- .nv.compat                --------------------------
	.section	.nv.compat,"",@"SHT_CUDA_COMPAT_INFO"
	.align	4
        /*0000*/ 	.byte	0x02, 0x09, 0x00, 0x00, 0x02, 0x02, 0x01, 0x00, 0x02, 0x05, 0x05, 0x00, 0x03, 0x07, 0x01, 0x01
        /*0010*/ 	.byte	0x02, 0x03, 0x00, 0x00, 0x02, 0x06, 0x01, 0x00, 0x04, 0x0b, 0x08, 0x00, 0x09, 0x00, 0x00, 0x00
        /*0020*/ 	.byte	0x00, 0x00, 0x00, 0x00


//--------------------- .nv.info._ZN3cub18CUB_300001_SM_10006detail10radix_sort29DeviceRadixSortOnesweepKernelINS1_5radix10policy_hubIjNS0_8NullTypeEyE10Policy1000ELNS0_9SortOrderE0EjS6_yiiNS1_21identity_decomposer_tEEEvPT5_SC_PT3_PKSD_PT1_PKSH_PT2_PKSL_T4_iiT6_ --------------------------
	.section	.nv.info._ZN3cub18CUB_300001_SM_10006detail10radix_sort29DeviceRadixSortOnesweepKernelINS1_5radix10policy_hubIjNS0_8NullTypeEyE10Policy1000ELNS0_9SortOrderE0EjS6_yiiNS1_21identity_decomposer_tEEEvPT5_SC_PT3_PKSD_PT1_PKSH_PT2_PKSL_T4_iiT6_,"",@"SHT_CUDA_INFO"
	.sectionflags	@""
	.align	4


	//----- nvinfo : EIATTR_CUDA_API_VERSION
	.align		4
        /*0000*/ 	.byte	0x04, 0x37
        /*0002*/ 	.short	(.L_106 - .L_105)
.L_105:
        /*0004*/ 	.word	0x00000082


	//----- nvinfo : EIATTR_KPARAM_INFO
	.align		4
.L_106:
        /*0008*/ 	.byte	0x04, 0x17
        /*000a*/ 	.short	(.L_108 - .L_107)
.L_107:
        /*000c*/ 	.word	0x00000000
        /*0010*/ 	.short	0x000b
        /*0012*/ 	.short	0x004c
        /*0014*/ 	.byte	0x00, 0xf0, 0x05, 0x00


	//----- nvinfo : EIATTR_KPARAM_INFO
	.align		4
.L_108:
        /*0018*/ 	.byte	0x04, 0x17
        /*001a*/ 	.short	(.L_110 - .L_109)
.L_109:
        /*001c*/ 	.word	0x00000000
        /*0020*/ 	.short	0x000a
        /*0022*/ 	.short	0x0048
        /*0024*/ 	.byte	0x00, 0xf0, 0x11, 0x00


	//----- nvinfo : EIATTR_KPARAM_INFO
	.align		4
.L_110:
        /*0028*/ 	.byte	0x04, 0x17
        /*002a*/ 	.short	(.L_112 - .L_111)
.L_111:
        /*002c*/ 	.word	0x00000000
        /*0030*/ 	.short	0x0009
        /*0032*/ 	.short	0x0044
        /*0034*/ 	.byte	0x00, 0xf0, 0x11, 0x00


	//----- nvinfo : EIATTR_KPARAM_INFO
	.align		4
.L_112:
        /*0038*/ 	.byte	0x04, 0x17
        /*003a*/ 	.short	(.L_114 - .L_113)
.L_113:
        /*003c*/ 	.word	0x00000000
        /*0040*/ 	.short	0x0008
        /*0042*/ 	.short	0x0040
        /*0044*/ 	.byte	0x00, 0xf0, 0x11, 0x00


	//----- nvinfo : EIATTR_KPARAM_INFO
	.align		4
.L_114:
        /*0048*/ 	.byte	0x04, 0x17
        /*004a*/ 	.short	(.L_116 - .L_115)
.L_115:
        /*004c*/ 	.word	0x00000000
        /*0050*/ 	.short	0x0007
        /*0052*/ 	.short	0x0038
        /*0054*/ 	.byte	0x00, 0xf5, 0x21, 0x00


	//----- nvinfo : EIATTR_KPARAM_INFO
	.align		4
.L_116:
        /*0058*/ 	.byte	0x04, 0x17
        /*005a*/ 	.short	(.L_118 - .L_117)
.L_117:
        /*005c*/ 	.word	0x00000000
        /*0060*/ 	.short	0x0006
        /*0062*/ 	.short	0x0030
        /*0064*/ 	.byte	0x00, 0xf5, 0x21, 0x00


	//----- nvinfo : EIATTR_KPARAM_INFO
	.align		4
.L_118:
        /*0068*/ 	.byte	0x04, 0x17
        /*006a*/ 	.short	(.L_120 - .L_119)
.L_119:
        /*006c*/ 	.word	0x00000000
        /*0070*/ 	.short	0x0005
        /*0072*/ 	.short	0x0028
        /*0074*/ 	.byte	0x00, 0xf5, 0x21, 0x00


	//----- nvinfo : EIATTR_KPARAM_INFO
	.align		4
.L_120:
        /*0078*/ 	.byte	0x04, 0x17
        /*007a*/ 	.short	(.L_122 - .L_121)
.L_121:
        /*007c*/ 	.word	0x00000000
        /*0080*/ 	.short	0x0004
        /*0082*/ 	.short	0x0020
        /*0084*/ 	.byte	0x00, 0xf5, 0x21, 0x00


	//----- nvinfo : EIATTR_KPARAM_INFO
	.align		4
.L_122:
        /*0088*/ 	.byte	0x04, 0x17
        /*008a*/ 	.short	(.L_124 - .L_123)
.L_123:
        /*008c*/ 	.word	0x00000000
        /*0090*/ 	.short	0x0003
        /*0092*/ 	.short	0x0018
        /*0094*/ 	.byte	0x00, 0xf5, 0x21, 0x00


	//----- nvinfo : EIATTR_KPARAM_INFO
	.align		4
.L_124:
        /*0098*/ 	.byte	0x04, 0x17
        /*009a*/ 	.short	(.L_126 - .L_125)
.L_125:
        /*009c*/ 	.word	0x00000000
        /*00a0*/ 	.short	0x0002
        /*00a2*/ 	.short	0x0010
        /*00a4*/ 	.byte	0x00, 0xf5, 0x21, 0x00


	//----- nvinfo : EIATTR_KPARAM_INFO
	.align		4
.L_126:
        /*00a8*/ 	.byte	0x04, 0x17
        /*00aa*/ 	.short	(.L_128 - .L_127)
.L_127:
        /*00ac*/ 	.word	0x00000000
        /*00b0*/ 	.short	0x0001
        /*00b2*/ 	.short	0x0008
        /*00b4*/ 	.byte	0x00, 0xf5, 0x21, 0x00


	//----- nvinfo : EIATTR_KPARAM_INFO
	.align		4
.L_128:
        /*00b8*/ 	.byte	0x04, 0x17
        /*00ba*/ 	.short	(.L_130 - .L_129)
.L_129:
        /*00bc*/ 	.word	0x00000000
        /*00c0*/ 	.short	0x0000
        /*00c2*/ 	.short	0x0000
        /*00c4*/ 	.byte	0x00, 0xf5, 0x21, 0x00


	//----- nvinfo : EIATTR_SPARSE_MMA_MASK
	.align		4
.L_130:
        /*00c8*/ 	.byte	0x03, 0x50
        /*00ca*/ 	.short	0x0000


	//----- nvinfo : EIATTR_MAXREG_COUNT
	.align		4
        /*00cc*/ 	.byte	0x03, 0x1b
        /*00ce*/ 	.short	0x00a8


	//----- nvinfo : EIATTR_NUM_BARRIERS
	.align		4
        /*00d0*/ 	.byte	0x02, 0x4c
        /*00d2*/ 	.byte	0x01
	.zero		1


	//----- nvinfo : EIATTR_ANNOTATIONS
	.align		4
        /*00d4*/ 	.byte	0x04, 0x55
        /*00d6*/ 	.short	(.L_132 - .L_131)


	//   ....[0]....
.L_131:
        /*00d8*/ 	.word	0x00000001
        /*00dc*/ 	.byte	0x40, 0x0e, 0x00, 0x00, 0x01, 0x00, 0x00, 0x00, 0x20, 0x10, 0x00, 0x00, 0x01, 0x00, 0x00, 0x00
        /*00ec*/ 	.byte	0xa0, 0x10, 0x00, 0x00, 0x01, 0x00, 0x00, 0x00, 0x00, 0x25, 0x00, 0x00, 0x01, 0x00, 0x00, 0x00
        /*00fc*/ 	.byte	0xc0, 0x39, 0x00, 0x00, 0x01, 0x00, 0x00, 0x00, 0x00, 0x3c, 0x00, 0x00, 0x01, 0x00, 0x00, 0x00
        /*010c*/ 	.byte	0x20, 0x52, 0x00, 0x00


	//----- nvinfo : EIATTR_MERCURY_ISA_VERSION
	.align		4
.L_132:
        /*0110*/ 	.byte	0x03, 0x5f
        /*0112*/ 	.short	0x0101


	//----- nvinfo : EIATTR_COOP_GROUP_MASK_REGIDS
	.align		4
        /*0114*/ 	.byte	0x04, 0x29
        /*0116*/ 	.short	(.L_134 - .L_133)


	//   ....[0]....
.L_133:
        /*0118*/ 	.word	0xffffffff


	//   ....[1]....
        /*011c*/ 	.word	0x05000000


	//   ....[2]....
        /*0120*/ 	.word	0xffffffff


	//   ....[3]....
        /*0124*/ 	.word	0xffffffff


	//   ....[4]....
        /*0128*/ 	.word	0xffffffff


	//   ....[5]....
        /*012c*/ 	.word	0xffffffff


	//   ....[6]....
        /*0130*/ 	.word	0xffffffff


	//   ....[7]....
        /*0134*/ 	.word	0xffffffff


	//   ....[8]....
        /*0138*/ 	.word	0xffffffff


	//   ....[9]....
        /*013c*/ 	.word	0xffffffff


	//   ....[10]....
        /*0140*/ 	.word	0xffffffff


	//   ....[11]....
        /*0144*/ 	.word	0xffffffff


	//   ....[12]....
        /*0148*/ 	.word	0xffffffff


	//   ....[13]....
        /*014c*/ 	.word	0xffffffff


	//   ....[14]....
        /*0150*/ 	.word	0xffffffff


	//   ....[15]....
        /*0154*/ 	.word	0xffffffff


	//   ....[16]....
        /*0158*/ 	.word	0xffffffff


	//   ....[17]....
        /*015c*/ 	.word	0xffffffff


	//   ....[18]....
        /*0160*/ 	.word	0xffffffff


	//   ....[19]....
        /*0164*/ 	.word	0xffffffff


	//   ....[20]....
        /*0168*/ 	.word	0xffffffff


	//   ....[21]....
        /*016c*/ 	.word	0xffffffff


	//   ....[22]....
        /*0170*/ 	.word	0xffffffff


	//   ....[23]....
        /*0174*/ 	.word	0xffffffff


	//   ....[24]....
        /*0178*/ 	.word	0xffffffff


	//   ....[25]....
        /*017c*/ 	.word	0xffffffff


	//   ....[26]....
        /*0180*/ 	.word	0xffffffff


	//   ....[27]....
        /*0184*/ 	.word	0xffffffff


	//   ....[28]....
        /*0188*/ 	.word	0xffffffff


	//   ....[29]....
        /*018c*/ 	.word	0xffffffff


	//   ....[30]....
        /*0190*/ 	.word	0xffffffff


	//   ....[31]....
        /*0194*/ 	.word	0xffffffff


	//   ....[32]....
        /*0198*/ 	.word	0xffffffff


	//   ....[33]....
        /*019c*/ 	.word	0xffffffff


	//   ....[34]....
        /*01a0*/ 	.word	0xffffffff


	//   ....[35]....
        /*01a4*/ 	.word	0xffffffff


	//   ....[36]....
        /*01a8*/ 	.word	0xffffffff


	//   ....[37]....
        /*01ac*/ 	.word	0xffffffff


	//   ....[38]....
        /*01b0*/ 	.word	0xffffffff


	//   ....[39]....
        /*01b4*/ 	.word	0xffffffff


	//   ....[40]....
        /*01b8*/ 	.word	0xffffffff


	//   ....[41]....
        /*01bc*/ 	.word	0xffffffff


	//   ....[42]....
        /*01c0*/ 	.word	0xffffffff


	//   ....[43]....
        /*01c4*/ 	.word	0xffffffff


	//   ....[44]....
        /*01c8*/ 	.word	0xffffffff


	//   ....[45]....
        /*01cc*/ 	.word	0xffffffff


	//   ....[46]....
        /*01d0*/ 	.word	0xffffffff


	//   ....[47]....
        /*01d4*/ 	.word	0xffffffff


	//   ....[48]....
        /*01d8*/ 	.word	0xffffffff


	//   ....[49]....
        /*01dc*/ 	.word	0xffffffff


	//   ....[50]....
        /*01e0*/ 	.word	0xffffffff


	//   ....[51]....
        /*01e4*/ 	.word	0xffffffff


	//   ....[52]....
        /*01e8*/ 	.word	0xffffffff


	//   ....[53]....
        /*01ec*/ 	.word	0xffffffff


	//   ....[54]....
        /*01f0*/ 	.word	0xffffffff


	//   ....[55]....
        /*01f4*/ 	.word	0xffffffff


	//   ....[56]....
        /*01f8*/ 	.word	0xffffffff


	//   ....[57]....
        /*01fc*/ 	.word	0xffffffff


	//   ....[58]....
        /*0200*/ 	.word	0xffffffff


	//   ....[59]....
        /*0204*/ 	.word	0xffffffff


	//   ....[60]....
        /*0208*/ 	.word	0xffffffff


	//   ....[61]....
        /*020c*/ 	.word	0xffffffff


	//   ....[62]....
        /*0210*/ 	.word	0xffffffff


	//   ....[63]....
        /*0214*/ 	.word	0xffffffff


	//   ....[64]....
        /*0218*/ 	.word	0xffffffff


	//   ....[65]....
        /*021c*/ 	.word	0xffffffff


	//   ....[66]....
        /*0220*/ 	.word	0xffffffff


	//   ....[67]....
        /*0224*/ 	.word	0xffffffff


	//   ....[68]....
        /*0228*/ 	.word	0xffffffff


	//   ....[69]....
        /*022c*/ 	.word	0xffffffff


	//   ....[70]....
        /*0230*/ 	.word	0xffffffff


	//   ....[71]....
        /*0234*/ 	.word	0xffffffff


	//   ....[72]....
        /*0238*/ 	.word	0xffffffff


	//   ....[73]....
        /*023c*/ 	.word	0xffffffff


	//   ....[74]....
        /*0240*/ 	.word	0xffffffff


	//   ....[75]....
        /*0244*/ 	.word	0xffffffff


	//   ....[76]....
        /*0248*/ 	.word	0xffffffff


	//   ....[77]....
        /*024c*/ 	.word	0xffffffff


	//   ....[78]....
        /*0250*/ 	.word	0xffffffff


	//   ....[79]....
        /*0254*/ 	.word	0xffffffff


	//   ....[80]....
        /*0258*/ 	.word	0xffffffff


	//   ....[81]....
        /*025c*/ 	.word	0xffffffff


	//   ....[82]....
        /*0260*/ 	.word	0xffffffff


	//   ....[83]....
        /*0264*/ 	.word	0xffffffff


	//   ....[84]....
        /*0268*/ 	.word	0xffffffff


	//   ....[85]....
        /*026c*/ 	.word	0xffffffff


	//   ....[86]....
        /*0270*/ 	.word	0xffffffff


	//   ....[87]....
        /*0274*/ 	.word	0xffffffff


	//   ....[88]....
        /*0278*/ 	.word	0xffffffff


	//   ....[89]....
        /*027c*/ 	.word	0xffffffff


	//   ....[90]....
        /*0280*/ 	.word	0xffffffff


	//   ....[91]....
        /*0284*/ 	.word	0xffffffff


	//   ....[92]....
        /*0288*/ 	.word	0xffffffff


	//   ....[93]....
        /*028c*/ 	.word	0xffffffff


	//   ....[94]....
        /*0290*/ 	.word	0xffffffff


	//   ....[95]....
        /*0294*/ 	.word	0xffffffff


	//   ....[96]....
        /*0298*/ 	.word	0xffffffff


	//   ....[97]....
        /*029c*/ 	.word	0xffffffff


	//   ....[98]....
        /*02a0*/ 	.word	0xffffffff


	//   ....[99]....
        /*02a4*/ 	.word	0xffffffff


	//   ....[100]....
        /*02a8*/ 	.word	0xffffffff


	//   ....[101]....
        /*02ac*/ 	.word	0xffffffff


	//   ....[102]....
        /*02b0*/ 	.word	0xffffffff


	//   ....[103]....
        /*02b4*/ 	.word	0xffffffff


	//   ....[104]....
        /*02b8*/ 	.word	0xffffffff


	//   ....[105]....
        /*02bc*/ 	.word	0xffffffff


	//   ....[106]....
        /*02c0*/ 	.word	0xffffffff


	//   ....[107]....
        /*02c4*/ 	.word	0xffffffff


	//   ....[108]....
        /*02c8*/ 	.word	0xffffffff


	//   ....[109]....
        /*02cc*/ 	.word	0xffffffff


	//   ....[110]....
        /*02d0*/ 	.word	0xffffffff


	//   ....[111]....
        /*02d4*/ 	.word	0xffffffff


	//   ....[112]....
        /*02d8*/ 	.word	0xffffffff


	//   ....[113]....
        /*02dc*/ 	.word	0xffffffff


	//   ....[114]....
        /*02e0*/ 	.word	0xffffffff


	//   ....[115]....
        /*02e4*/ 	.word	0xffffffff


	//   ....[116]....
        /*02e8*/ 	.word	0xffffffff


	//   ....[117]....
        /*02ec*/ 	.word	0xffffffff


	//   ....[118]....
        /*02f0*/ 	.word	0xffffffff


	//   ....[119]....
        /*02f4*/ 	.word	0xffffffff


	//   ....[120]....
        /*02f8*/ 	.word	0xffffffff


	//   ....[121]....
        /*02fc*/ 	.word	0xffffffff


	//   ....[122]....
        /*0300*/ 	.word	0xffffffff


	//   ....[123]....
        /*0304*/ 	.word	0xffffffff


	//   ....[124]....
        /*0308*/ 	.word	0xffffffff


	//   ....[125]....
        /*030c*/ 	.word	0xffffffff


	//   ....[126]....
        /*0310*/ 	.word	0xffffffff


	//   ....[127]....
        /*0314*/ 	.word	0xffffffff


	//   ....[128]....
        /*0318*/ 	.word	0xffffffff


	//   ....[129]....
        /*031c*/ 	.word	0xffffffff


	//   ....[130]....
        /*0320*/ 	.word	0xffffffff


	//   ....[131]....
        /*0324*/ 	.word	0xffffffff


	//   ....[132]....
        /*0328*/ 	.word	0xffffffff


	//   ....[133]....
        /*032c*/ 	.word	0xffffffff


	//   ....[134]....
        /*0330*/ 	.word	0xffffffff


	//   ....[135]....
        /*0334*/ 	.word	0xffffffff


	//   ....[136]....
        /*0338*/ 	.word	0xffffffff


	//   ....[137]....
        /*033c*/ 	.word	0xffffffff


	//   ....[138]....
        /*0340*/ 	.word	0xffffffff


	//   ....[139]....
        /*0344*/ 	.word	0xffffffff


	//   ....[140]....
        /*0348*/ 	.word	0xffffffff


	//   ....[141]....
        /*034c*/ 	.word	0xffffffff


	//   ....[142]....
        /*0350*/ 	.word	0xffffffff


	//   ....[143]....
        /*0354*/ 	.word	0xffffffff


	//   ....[144]....
        /*0358*/ 	.word	0xffffffff


	//   ....[145]....
        /*035c*/ 	.word	0xffffffff


	//   ....[146]....
        /*0360*/ 	.word	0xffffffff


	//   ....[147]....
        /*0364*/ 	.word	0xffffffff


	//   ....[148]....
        /*0368*/ 	.word	0xffffffff


	//   ....[149]....
        /*036c*/ 	.word	0xffffffff


	//   ....[150]....
        /*0370*/ 	.word	0xffffffff


	//   ....[151]....
        /*0374*/ 	.word	0xffffffff


	//   ....[152]....
        /*0378*/ 	.word	0xffffffff


	//   ....[153]....
        /*037c*/ 	.word	0xffffffff


	//   ....[154]....
        /*0380*/ 	.word	0xffffffff


	//   ....[155]....
        /*0384*/ 	.word	0xffffffff


	//   ....[156]....
        /*0388*/ 	.word	0xffffffff


	//   ....[157]....
        /*038c*/ 	.word	0xffffffff


	//   ....[158]....
        /*0390*/ 	.word	0xffffffff


	//   ....[159]....
        /*0394*/ 	.word	0xffffffff


	//   ....[160]....
        /*0398*/ 	.word	0xffffffff


	//   ....[161]....
        /*039c*/ 	.word	0xffffffff


	//   ....[162]....
        /*03a0*/ 	.word	0xffffffff


	//   ....[163]....
        /*03a4*/ 	.word	0xffffffff


	//   ....[164]....
        /*03a8*/ 	.word	0xffffffff


	//   ....[165]....
        /*03ac*/ 	.word	0xffffffff


	//   ....[166]....
        /*03b0*/ 	.word	0xffffffff


	//   ....[167]....
        /*03b4*/ 	.word	0xffffffff


	//   ....[168]....
        /*03b8*/ 	.word	0xffffffff


	//   ....[169]....
        /*03bc*/ 	.word	0xffffffff


	//   ....[170]....
        /*03c0*/ 	.word	0xffffffff


	//   ....[171]....
        /*03c4*/ 	.word	0xffffffff


	//   ....[172]....
        /*03c8*/ 	.word	0xffffffff


	//   ....[173]....
        /*03cc*/ 	.word	0xffffffff


	//   ....[174]....
        /*03d0*/ 	.word	0xffffffff


	//   ....[175]....
        /*03d4*/ 	.word	0xffffffff


	//   ....[176]....
        /*03d8*/ 	.word	0xffffffff


	//   ....[177]....
        /*03dc*/ 	.word	0xffffffff


	//   ....[178]....
        /*03e0*/ 	.word	0x05000002


	//   ....[179]....
        /*03e4*/ 	.word	0xffffffff


	//   ....[180]....
        /*03e8*/ 	.word	0xffffffff


	//   ....[181]....
        /*03ec*/ 	.word	0xffffffff


	//   ....[182]....
        /*03f0*/ 	.word	0xffffffff


	//   ....[183]....
        /*03f4*/ 	.word	0xffffffff


	//   ....[184]....
        /*03f8*/ 	.word	0xffffffff


	//   ....[185]....
        /*03fc*/ 	.word	0xffffffff


	//   ....[186]....
        /*0400*/ 	.word	0xffffffff


	//   ....[187]....
        /*0404*/ 	.word	0xffffffff


	//   ....[188]....
        /*0408*/ 	.word	0xffffffff


	//   ....[189]....
        /*040c*/ 	.word	0xffffffff


	//   ....[190]....
        /*0410*/ 	.word	0xffffffff


	//   ....[191]....
        /*0414*/ 	.word	0xffffffff


	//   ....[192]....
        /*0418*/ 	.word	0xffffffff


	//   ....[193]....
        /*041c*/ 	.word	0xffffffff


	//   ....[194]....
        /*0420*/ 	.word	0xffffffff


	//   ....[195]....
        /*0424*/ 	.word	0xffffffff


	//   ....[196]....
        /*0428*/ 	.word	0xffffffff


	//   ....[197]....
        /*042c*/ 	.word	0xffffffff


	//   ....[198]....
        /*0430*/ 	.word	0xffffffff


	//   ....[199]....
        /*0434*/ 	.word	0xffffffff


	//   ....[200]....
        /*0438*/ 	.word	0xffffffff


	//   ....[201]....
        /*043c*/ 	.word	0xffffffff


	//   ....[202]....
        /*0440*/ 	.word	0xffffffff


	//   ....[203]....
        /*0444*/ 	.word	0xffffffff


	//   ....[204]....
        /*0448*/ 	.word	0xffffffff


	//   ....[205]....
        /*044c*/ 	.word	0xffffffff


	//   ....[206]....
        /*0450*/ 	.word	0xffffffff


	//   ....[207]....
        /*0454*/ 	.word	0xffffffff


	//   ....[208]....
        /*0458*/ 	.word	0xffffffff


	//   ....[209]....
        /*045c*/ 	.word	0xffffffff


	//   ....[210]....
        /*0460*/ 	.word	0xffffffff


	//   ....[211]....
        /*0464*/ 	.word	0xffffffff


	//   ....[212]....
        /*0468*/ 	.word	0xffffffff


	//   ....[213]....
        /*046c*/ 	.word	0xffffffff


	//   ....[214]....
        /*0470*/ 	.word	0xffffffff


	//   ....[215]....
        /*0474*/ 	.word	0xffffffff


	//   ....[216]....
        /*0478*/ 	.word	0xffffffff


	//   ....[217]....
        /*047c*/ 	.word	0x0500004c


	//   ....[218]....
        /*0480*/ 	.word	0x0500004c


	//   ....[219]....
        /*0484*/ 	.word	0x0500004c


	//   ....[220]....
        /*0488*/ 	.word	0x0500004c


	//   ....[221]....
        /*048c*/ 	.word	0x0500004c


	//----- nvinfo : EIATTR_COOP_GROUP_INSTR_OFFSETS
	.align		4
.L_134:
        /*0490*/ 	.byte	0x04, 0x28
        /*0492*/ 	.short	(.L_136 - .L_135)


	//   ....[0]....
.L_135:
        /*0494*/ 	.word	0x00000f20


	//   ....[1]....
        /*0498*/ 	.word	0x00001870


	//   ....[2]....
        /*049c*/ 	.word	0x000022e0


	//   ....[3]....
        /*04a0*/ 	.word	0x00002300


	//   ....[4]....
        /*04a4*/ 	.word	0x00002320


	//   ....[5]....
        /*04a8*/ 	.word	0x00002340


	//   ....[6]....
        /*04ac*/ 	.word	0x00002360


	//   ....[7]....
        /*04b0*/ 	.word	0x00002850


	//   ....[8]....
        /*04b4*/ 	.word	0x00002860


	//   ....[9]....
        /*04b8*/ 	.word	0x00002880


	//   ....[10]....
        /*04bc*/ 	.word	0x000028a0


	//   ....[11]....
        /*04c0*/ 	.word	0x000028f0


	//   ....[12]....
        /*04c4*/ 	.word	0x00002920


	//   ....[13]....
        /*04c8*/ 	.word	0x00002960


	//   ....[14]....
        /*04cc*/ 	.word	0x000029a0


	//   ....[15]....
        /*04d0*/ 	.word	0x00002a70


	//   ....[16]....
        /*04d4*/ 	.word	0x00002ad0


	//   ....[17]....
        /*04d8*/ 	.word	0x00002ae0


	//   ....[18]....
        /*04dc*/ 	.word	0x00002b10


	//   ....[19]....
        /*04e0*/ 	.word	0x00002b40


	//   ....[20]....
        /*04e4*/ 	.word	0x00002b80


	//   ....[21]....
        /*04e8*/ 	.word	0x00002ba0


	//   ....[22]....
        /*04ec*/ 	.word	0x00002be0


	//   ....[23]....
        /*04f0*/ 	.word	0x00002c00


	//   ....[24]....
        /*04f4*/ 	.word	0x00002ce0


	//   ....[25]....
        /*04f8*/ 	.word	0x00002cf0


	//   ....[26]....
        /*04fc*/ 	.word	0x00002d20


	//   ....[27]....
        /*0500*/ 	.word	0x00002d50


	//   ....[28]....
        /*0504*/ 	.word	0x00002d90


	//   ....[29]....
        /*0508*/ 	.word	0x00002db0


	//   ....[30]....
        /*050c*/ 	.word	0x00002df0


	//   ....[31]....
        /*0510*/ 	.word	0x00002e10


	//   ....[32]....
        /*0514*/ 	.word	0x00002e70


	//   ....[33]....
        /*0518*/ 	.word	0x00002f00


	//   ....[34]....
        /*051c*/ 	.word	0x00002f20


	//   ....[35]....
        /*0520*/ 	.word	0x00002f30


	//   ....[36]....
        /*0524*/ 	.word	0x00002f60


	//   ....[37]....
        /*0528*/ 	.word	0x00002f90


	//   ....[38]....
        /*052c*/ 	.word	0x00002fd0


	//   ....[39]....
        /*0530*/ 	.word	0x00002ff0


	//   ....[40]....
        /*0534*/ 	.word	0x00003030


	//   ....[41]....
        /*0538*/ 	.word	0x00003050


	//   ....[42]....
        /*053c*/ 	.word	0x00003130


	//   ....[43]....
        /*0540*/ 	.word	0x00003160


	//   ....[44]....
        /*0544*/ 	.word	0x00003170


	//   ....[45]....
        /*0548*/ 	.word	0x000031a0


	//   ....[46]....
        /*054c*/ 	.word	0x000031d0


	//   ....[47]....
        /*0550*/ 	.word	0x00003210


	//   ....[48]....
        /*0554*/ 	.word	0x00003230


	//   ....[49]....
        /*0558*/ 	.word	0x00003270


	//   ....[50]....
        /*055c*/ 	.word	0x00003290


	//   ....[51]....
        /*0560*/ 	.word	0x00003360


	//   ....[52]....
        /*0564*/ 	.word	0x00003380


	//   ....[53]....
        /*0568*/ 	.word	0x00003390


	//   ....[54]....
        /*056c*/ 	.word	0x000033c0


	//   ....[55]....
        /*0570*/ 	.word	0x000033f0


	//   ....[56]....
        /*0574*/ 	.word	0x00003430


	//   ....[57]....
        /*0578*/ 	.word	0x00003450


	//   ....[58]....
        /*057c*/ 	.word	0x00003490


	//   ....[59]....
        /*0580*/ 	.word	0x000034b0


	//   ....[60]....
        /*0584*/ 	.word	0x00003590


	//   ....[61]....
        /*0588*/ 	.word	0x000035b0


	//   ....[62]....
        /*058c*/ 	.word	0x000035c0


	//   ....[63]....
        /*0590*/ 	.word	0x000035f0


	//   ....[64]....
        /*0594*/ 	.word	0x00003620


	//   ....[65]....
        /*0598*/ 	.word	0x00003670


	//   ....[66]....
        /*059c*/ 	.word	0x00003690


	//   ....[67]....
        /*05a0*/ 	.word	0x000036d0


	//   ....[68]....
        /*05a4*/ 	.word	0x000036f0


	//   ....[69]....
        /*05a8*/ 	.word	0x000037c0


	//   ....[70]....
        /*05ac*/ 	.word	0x000037e0


	//   ....[71]....
        /*05b0*/ 	.word	0x000037f0


	//   ....[72]....
        /*05b4*/ 	.word	0x00003820


	//   ....[73]....
        /*05b8*/ 	.word	0x00003850


	//   ....[74]....
        /*05bc*/ 	.word	0x00003890


	//   ....[75]....
        /*05c0*/ 	.word	0x000038b0


	//   ....[76]....
        /*05c4*/ 	.word	0x000038f0


	//   ....[77]....
        /*05c8*/ 	.word	0x00003910


	//   ....[78]....
        /*05cc*/ 	.word	0x00003a20


	//   ....[79]....
        /*05d0*/ 	.word	0x00003a30


	//   ....[80]....
        /*05d4*/ 	.word	0x00003a60


	//   ....[81]....
        /*05d8*/ 	.word	0x00003a90


	//   ....[82]....
        /*05dc*/ 	.word	0x00003ad0


	//   ....[83]....
        /*05e0*/ 	.word	0x00003ae0


	//   ....[84]....
        /*05e4*/ 	.word	0x00003b00


	//   ....[85]....
        /*05e8*/ 	.word	0x00003b40


	//   ....[86]....
        /*05ec*/ 	.word	0x00003b60


	//   ....[87]....
        /*05f0*/ 	.word	0x00003c50


	//   ....[88]....
        /*05f4*/ 	.word	0x00003c60


	//   ....[89]....
        /*05f8*/ 	.word	0x00003c90


	//   ....[90]....
        /*05fc*/ 	.word	0x00003cc0


	//   ....[91]....
        /*0600*/ 	.word	0x00003d00


	//   ....[92]....
        /*0604*/ 	.word	0x00003d10


	//   ....[93]....
        /*0608*/ 	.word	0x00003d30


	//   ....[94]....
        /*060c*/ 	.word	0x00003d70


	//   ....[95]....
        /*0610*/ 	.word	0x00003d90


	//   ....[96]....
        /*0614*/ 	.word	0x00003e90


	//   ....[97]....
        /*0618*/ 	.word	0x00003ea0


	//   ....[98]....
        /*061c*/ 	.word	0x00003ed0


	//   ....[99]....
        /*0620*/ 	.word	0x00003f00


	//   ....[100]....
        /*0624*/ 	.word	0x00003f40


	//   ....[101]....
        /*0628*/ 	.word	0x00003f50


	//   ....[102]....
        /*062c*/ 	.word	0x00003f70


	//   ....[103]....
        /*0630*/ 	.word	0x00003fb0


	//   ....[104]....
        /*0634*/ 	.word	0x00003fd0


	//   ....[105]....
        /*0638*/ 	.word	0x000040b0


	//   ....[106]....
        /*063c*/ 	.word	0x000040c0


	//   ....[107]....
        /*0640*/ 	.word	0x000040f0


	//   ....[108]....
        /*0644*/ 	.word	0x00004120


	//   ....[109]....
        /*0648*/ 	.word	0x00004160


	//   ....[110]....
        /*064c*/ 	.word	0x00004180


	//   ....[111]....
        /*0650*/ 	.word	0x000041c0


	//   ....[112]....
        /*0654*/ 	.word	0x000041e0


	//   ....[113]....
        /*0658*/ 	.word	0x00004240


	//   ....[114]....
        /*065c*/ 	.word	0x000042f0


	//   ....[115]....
        /*0660*/ 	.word	0x00004300


	//   ....[116]....
        /*0664*/ 	.word	0x00004330


	//   ....[117]....
        /*0668*/ 	.word	0x00004360


	//   ....[118]....
        /*066c*/ 	.word	0x000043a0


	//   ....[119]....
        /*0670*/ 	.word	0x000043b0


	//   ....[120]....
        /*0674*/ 	.word	0x000043d0


	//   ....[121]....
        /*0678*/ 	.word	0x00004410


	//   ....[122]....
        /*067c*/ 	.word	0x00004430


	//   ....[123]....
        /*0680*/ 	.word	0x00004510


	//   ....[124]....
        /*0684*/ 	.word	0x00004520


	//   ....[125]....
        /*0688*/ 	.word	0x00004550


	//   ....[126]....
        /*068c*/ 	.word	0x00004580


	//   ....[127]....
        /*0690*/ 	.word	0x000045c0


	//   ....[128]....
        /*0694*/ 	.word	0x000045d0


	//   ....[129]....
        /*0698*/ 	.word	0x000045f0


	//   ....[130]....
        /*069c*/ 	.word	0x00004630


	//   ....[131]....
        /*06a0*/ 	.word	0x00004650


	//   ....[132]....
        /*06a4*/ 	.word	0x00004750


	//   ....[133]....
        /*06a8*/ 	.word	0x00004760


	//   ....[134]....
        /*06ac*/ 	.word	0x00004790


	//   ....[135]....
        /*06b0*/ 	.word	0x000047c0


	//   ....[136]....
        /*06b4*/ 	.word	0x00004800


	//   ....[137]....
        /*06b8*/ 	.word	0x00004810


	//   ....[138]....
        /*06bc*/ 	.word	0x00004830


	//   ....[139]....
        /*06c0*/ 	.word	0x00004870


	//   ....[140]....
        /*06c4*/ 	.word	0x00004890


	//   ....[141]....
        /*06c8*/ 	.word	0x00004970


	//   ....[142]....
        /*06cc*/ 	.word	0x00004980


	//   ....[143]....
        /*06d0*/ 	.word	0x000049b0


	//   ....[144]....
        /*06d4*/ 	.word	0x000049e0


	//   ....[145]....
        /*06d8*/ 	.word	0x00004a20


	//   ....[146]....
        /*06dc*/ 	.word	0x00004a30


	//   ....[147]....
        /*06e0*/ 	.word	0x00004a50


	//   ....[148]....
        /*06e4*/ 	.word	0x00004a90


	//   ....[149]....
        /*06e8*/ 	.word	0x00004ab0


	//   ....[150]....
        /*06ec*/ 	.word	0x00004bb0


	//   ....[151]....
        /*06f0*/ 	.word	0x00004bc0


	//   ....[152]....
        /*06f4*/ 	.word	0x00004bf0


	//   ....[153]....
        /*06f8*/ 	.word	0x00004c20


	//   ....[154]....
        /*06fc*/ 	.word	0x00004c60


	//   ....[155]....
        /*0700*/ 	.word	0x00004c80


	//   ....[156]....
        /*0704*/ 	.word	0x00004cc0


	//   ....[157]....
        /*0708*/ 	.word	0x00004ce0


	//   ....[158]....
        /*070c*/ 	.word	0x00004d30


	//   ....[159]....
        /*0710*/ 	.word	0x00004dc0


	//   ....[160]....
        /*0714*/ 	.word	0x00004de0


	//   ....[161]....
        /*0718*/ 	.word	0x00004df0


	//   ....[162]....
        /*071c*/ 	.word	0x00004e20


	//   ....[163]....
        /*0720*/ 	.word	0x00004e50


	//   ....[164]....
        /*0724*/ 	.word	0x00004e90


	//   ....[165]....
        /*0728*/ 	.word	0x00004eb0


	//   ....[166]....
        /*072c*/ 	.word	0x00004ef0


	//   ....[167]....
        /*0730*/ 	.word	0x00004f10


	//   ....[168]....
        /*0734*/ 	.word	0x00004ff0


	//   ....[169]....
        /*0738*/ 	.word	0x00005030


	//   ....[170]....
        /*073c*/ 	.word	0x00005040


	//   ....[171]....
        /*0740*/ 	.word	0x00005070


	//   ....[172]....
        /*0744*/ 	.word	0x000050a0


	//   ....[173]....
        /*0748*/ 	.word	0x000050e0


	//   ....[174]....
        /*074c*/ 	.word	0x00005100


	//   ....[175]....
        /*0750*/ 	.word	0x00005140


	//   ....[176]....
        /*0754*/ 	.word	0x00005160


	//   ....[177]....
        /*0758*/ 	.word	0x00005260


	//   ....[178]....
        /*075c*/ 	.word	0x00005800


	//   ....[179]....
        /*0760*/ 	.word	0x00005b20


	//   ....[180]....
        /*0764*/ 	.word	0x00005bd0


	//   ....[181]....
        /*0768*/ 	.word	0x00005c80


	//   ....[182]....
        /*076c*/ 	.word	0x00005d30


	//   ....[183]....
        /*0770*/ 	.word	0x00005de0


	//   ....[184]....
        /*0774*/ 	.word	0x00005e90


	//   ....[185]....
        /*0778*/ 	.word	0x00005f40


	//   ....[186]....
        /*077c*/ 	.word	0x00005ff0


	//   ....[187]....
        /*0780*/ 	.word	0x000060a0


	//   ....[188]....
        /*0784*/ 	.word	0x00006150


	//   ....[189]....
        /*0788*/ 	.word	0x00006200


	//   ....[190]....
        /*078c*/ 	.word	0x000062b0


	//   ....[191]....
        /*0790*/ 	.word	0x00006360


	//   ....[192]....
        /*0794*/ 	.word	0x00006410


	//   ....[193]....
        /*0798*/ 	.word	0x000064c0


	//   ....[194]....
        /*079c*/ 	.word	0x00006570


	//   ....[195]....
        /*07a0*/ 	.word	0x00006620


	//   ....[196]....
        /*07a4*/ 	.word	0x000066d0


	//   ....[197]....
        /*07a8*/ 	.word	0x00006780


	//   ....[198]....
        /*07ac*/ 	.word	0x00006980


	//   ....[199]....
        /*07b0*/ 	.word	0x00006aa0


	//   ....[200]....
        /*07b4*/ 	.word	0x00006bc0


	//   ....[201]....
        /*07b8*/ 	.word	0x00006ce0


	//   ....[202]....
        /*07bc*/ 	.word	0x00006e00


	//   ....[203]....
        /*07c0*/ 	.word	0x00006f20


	//   ....[204]....
        /*07c4*/ 	.word	0x00007040


	//   ....[205]....
        /*07c8*/ 	.word	0x00007160


	//   ....[206]....
        /*07cc*/ 	.word	0x00007280


	//   ....[207]....
        /*07d0*/ 	.word	0x000073a0


	//   ....[208]....
        /*07d4*/ 	.word	0x000074c0


	//   ....[209]....
        /*07d8*/ 	.word	0x000075d0


	//   ....[210]....
        /*07dc*/ 	.word	0x000076d0


	//   ....[211]....
        /*07e0*/ 	.word	0x000077d0


	//   ....[212]....
        /*07e4*/ 	.word	0x000078d0


	//   ....[213]....
        /*07e8*/ 	.word	0x000079d0


	//   ....[214]....
        /*07ec*/ 	.word	0x00007ad0


	//   ....[215]....
        /*07f0*/ 	.word	0x00007bd0


	//   ....[216]....
        /*07f4*/ 	.word	0x00007cc0


	//   ....[217]....
        /*07f8*/ 	.word	0x00007d30


	//   ....[218]....
        /*07fc*/ 	.word	0x00007d90


	//   ....[219]....
        /*0800*/ 	.word	0x00007e00


	//   ....[220]....
        /*0804*/ 	.word	0x00007e60


	//   ....[221]....
        /*0808*/ 	.word	0x00007ed0


	//----- nvinfo : EIATTR_VRC_CTA_INIT_COUNT
	.align		4
.L_136:
        /*080c*/ 	.byte	0x02, 0x4a
	.zero		1
	.zero		1


	//----- nvinfo : EIATTR_EXIT_INSTR_OFFSETS
	.align		4
        /*0810*/ 	.byte	0x04, 0x1c
        /*0812*/ 	.short	(.L_138 - .L_137)


	//   ....[0]....
.L_137:
        /*0814*/ 	.word	0x00001cb0


	//   ....[1]....
        /*0818*/ 	.word	0x000020c0


	//   ....[2]....
        /*081c*/ 	.word	0x000020e0


	//   ....[3]....
        /*0820*/ 	.word	0x00006790


	//   ....[4]....
        /*0824*/ 	.word	0x00007cd0


	//----- nvinfo : EIATTR_MAX_THREADS
	.align		4
.L_138:
        /*0828*/ 	.byte	0x04, 0x05
        /*082a*/ 	.short	(.L_140 - .L_139)
.L_139:
        /*082c*/ 	.word	0x00000180
        /*0830*/ 	.word	0x00000001
        /*0834*/ 	.word	0x00000001


	//----- nvinfo : EIATTR_CRS_STACK_SIZE
	.align		4
.L_140:
        /*0838*/ 	.byte	0x04, 0x1e
        /*083a*/ 	.short	(.L_142 - .L_141)
.L_141:
        /*083c*/ 	.word	0x00000000


	//----- nvinfo : EIATTR_CBANK_PARAM_SIZE
	.align		4
.L_142:
        /*0840*/ 	.byte	0x03, 0x19
        /*0842*/ 	.short	0x004d


	//----- nvinfo : EIATTR_PARAM_CBANK
	.align		4
        /*0844*/ 	.byte	0x04, 0x0a
        /*0846*/ 	.short	(.L_144 - .L_143)
	.align		4
.L_143:
        /*0848*/ 	.word	index@(.nv.constant0._ZN3cub18CUB_300001_SM_10006detail10radix_sort29DeviceRadixSortOnesweepKernelINS1_5radix10policy_hubIjNS0_8NullTypeEyE10Policy1000ELNS0_9SortOrderE0EjS6_yiiNS1_21identity_decomposer_tEEEvPT5_SC_PT3_PKSD_PT1_PKSH_PT2_PKSL_T4_iiT6_)
        /*084c*/ 	.short	0x0380
        /*084e*/ 	.short	0x004d


	//----- nvinfo : EIATTR_SW_WAR
	.align		4
.L_144:
        /*0850*/ 	.byte	0x04, 0x36
        /*0852*/ 	.short	(.L_146 - .L_145)
.L_145:
        /*0854*/ 	.word	0x00000008
.L_146:


//--------------------- .nv.info._ZN3cub18CUB_300001_SM_10006detail10radix_sort33DeviceRadixSortExclusiveSumKernelINS1_5radix10policy_hubIjNS0_8NullTypeEyE10Policy1000EyEEvPT0_ --------------------------
	.section	.nv.info._ZN3cub18CUB_300001_SM_10006detail10radix_sort33DeviceRadixSortExclusiveSumKernelINS1_5radix10policy_hubIjNS0_8NullTypeEyE10Policy1000EyEEvPT0_,"",@"SHT_CUDA_INFO"
	.sectionflags	@""
	.align	4


	//----- nvinfo : EIATTR_CUDA_API_VERSION
	.align		4
        /*0000*/ 	.byte	0x04, 0x37
        /*0002*/ 	.short	(.L_148 - .L_147)
.L_147:
        /*0004*/ 	.word	0x00000082


	//----- nvinfo : EIATTR_KPARAM_INFO
	.align		4
.L_148:
        /*0008*/ 	.byte	0x04, 0x17
        /*000a*/ 	.short	(.L_150 - .L_149)
.L_149:
        /*000c*/ 	.word	0x00000000
        /*0010*/ 	.short	0x0000
        /*0012*/ 	.short	0x0000
        /*0014*/ 	.byte	0x00, 0xf5, 0x21, 0x00


	//----- nvinfo : EIATTR_SPARSE_MMA_MASK
	.align		4
.L_150:
        /*0018*/ 	.byte	0x03, 0x50
        /*001a*/ 	.short	0x0000


	//----- nvinfo : EIATTR_MAXREG_COUNT
	.align		4
        /*001c*/ 	.byte	0x03, 0x1b
        /*001e*/ 	.short	0x00ff


	//----- nvinfo : EIATTR_NUM_BARRIERS
	.align		4
        /*0020*/ 	.byte	0x02, 0x4c
        /*0022*/ 	.byte	0x01
	.zero		1


	//----- nvinfo : EIATTR_MERCURY_ISA_VERSION
	.align		4
        /*0024*/ 	.byte	0x03, 0x5f
        /*0026*/ 	.short	0x0101


	//----- nvinfo : EIATTR_COOP_GROUP_MASK_REGIDS
	.align		4
        /*0028*/ 	.byte	0x04, 0x29
        /*002a*/ 	.short	(.L_152 - .L_151)


	//   ....[0]....
.L_151:
        /*002c*/ 	.word	0xffffffff


	//   ....[1]....
        /*0030*/ 	.word	0xffffffff


	//   ....[2]....
        /*0034*/ 	.word	0xffffffff


	//   ....[3]....
        /*0038*/ 	.word	0xffffffff


	//   ....[4]....
        /*003c*/ 	.word	0xffffffff


	//   ....[5]....
        /*0040*/ 	.word	0xffffffff


	//   ....[6]....
        /*0044*/ 	.word	0xffffffff


	//   ....[7]....
        /*0048*/ 	.word	0xffffffff


	//   ....[8]....
        /*004c*/ 	.word	0xffffffff


	//   ....[9]....
        /*0050*/ 	.word	0xffffffff


	//   ....[10]....
        /*0054*/ 	.word	0x05000015


	//   ....[11]....
        /*0058*/ 	.word	0x05000015


	//   ....[12]....
        /*005c*/ 	.word	0x05000015


	//   ....[13]....
        /*0060*/ 	.word	0x05000015


	//   ....[14]....
        /*0064*/ 	.word	0x05000015


	//   ....[15]....
        /*0068*/ 	.word	0x05000015


	//   ....[16]....
        /*006c*/ 	.word	0x05000015


	//   ....[17]....
        /*0070*/ 	.word	0x05000015


	//   ....[18]....
        /*0074*/ 	.word	0x05000015


	//   ....[19]....
        /*0078*/ 	.word	0x05000015


	//----- nvinfo : EIATTR_COOP_GROUP_INSTR_OFFSETS
	.align		4
.L_152:
        /*007c*/ 	.byte	0x04, 0x28
        /*007e*/ 	.short	(.L_154 - .L_153)


	//   ....[0]....
.L_153:
        /*0080*/ 	.word	0x00000250


	//   ....[1]....
        /*0084*/ 	.word	0x00000260


	//   ....[2]....
        /*0088*/ 	.word	0x000002a0


	//   ....[3]....
        /*008c*/ 	.word	0x000002c0


	//   ....[4]....
        /*0090*/ 	.word	0x00000310


	//   ....[5]....
        /*0094*/ 	.word	0x00000320


	//   ....[6]....
        /*0098*/ 	.word	0x00000360


	//   ....[7]....
        /*009c*/ 	.word	0x00000380


	//   ....[8]....
        /*00a0*/ 	.word	0x000003d0


	//   ....[9]....
        /*00a4*/ 	.word	0x000003e0


	//   ....[10]....
        /*00a8*/ 	.word	0x00000660


	//   ....[11]....
        /*00ac*/ 	.word	0x000006b0


	//   ....[12]....
        /*00b0*/ 	.word	0x00000740


	//   ....[13]....
        /*00b4*/ 	.word	0x00000790


	//   ....[14]....
        /*00b8*/ 	.word	0x00000820


	//   ....[15]....
        /*00bc*/ 	.word	0x00000870


	//   ....[16]....
        /*00c0*/ 	.word	0x00000900


	//   ....[17]....
        /*00c4*/ 	.word	0x00000950


	//   ....[18]....
        /*00c8*/ 	.word	0x000009e0


	//   ....[19]....
        /*00cc*/ 	.word	0x00000a30


	//----- nvinfo : EIATTR_VRC_CTA_INIT_COUNT
	.align		4
.L_154:
        /*00d0*/ 	.byte	0x02, 0x4a
	.zero		1
	.zero		1


	//----- nvinfo : EIATTR_EXIT_INSTR_OFFSETS
	.align		4
        /*00d4*/ 	.byte	0x04, 0x1c
        /*00d6*/ 	.short	(.L_156 - .L_155)


	//   ....[0]....
.L_155:
        /*00d8*/ 	.word	0x000005d0


	//   ....[1]....
        /*00dc*/ 	.word	0x00000600


	//----- nvinfo : EIATTR_CRS_STACK_SIZE
	.align		4
.L_156:
        /*00e0*/ 	.byte	0x04, 0x1e
        /*00e2*/ 	.short	(.L_158 - .L_157)
.L_157:
        /*00e4*/ 	.word	0x00000000


	//----- nvinfo : EIATTR_CBANK_PARAM_SIZE
	.align		4
.L_158:
        /*00e8*/ 	.byte	0x03, 0x19
        /*00ea*/ 	.short	0x0008


	//----- nvinfo : EIATTR_PARAM_CBANK
	.align		4
        /*00ec*/ 	.byte	0x04, 0x0a
        /*00ee*/ 	.short	(.L_160 - .L_159)
	.align		4
.L_159:
        /*00f0*/ 	.word	index@(.nv.constant0._ZN3cub18CUB_300001_SM_10006detail10radix_sort33DeviceRadixSortExclusiveSumKernelINS1_5radix10policy_hubIjNS0_8NullTypeEyE10Policy1000EyEEvPT0_)
        /*00f4*/ 	.short	0x0380
        /*00f6*/ 	.short	0x0008


	//----- nvinfo : EIATTR_SW_WAR
	.align		4
.L_160:
        /*00f8*/ 	.byte	0x04, 0x36
        /*00fa*/ 	.short	(.L_162 - .L_161)
.L_161:
        /*00fc*/ 	.word	0x00000008
.L_162:


//--------------------- .nv.info._ZN3cub18CUB_300001_SM_10006detail10radix_sort30DeviceRadixSortHistogramKernelINS1_5radix10policy_hubIjNS0_8NullTypeEyE10Policy1000ELNS0_9SortOrderE0EjyNS1_21identity_decomposer_tEEEvPT2_PKT1_SB_iiT3_ --------------------------
	.section	.nv.info._ZN3cub18CUB_300001_SM_10006detail10radix_sort30DeviceRadixSortHistogramKernelINS1_5radix10policy_hubIjNS0_8NullTypeEyE10Policy1000ELNS0_9SortOrderE0EjyNS1_21identity_decomposer_tEEEvPT2_PKT1_SB_iiT3_,"",@"SHT_CUDA_INFO"
	.sectionflags	@""
	.align	4


	//----- nvinfo : EIATTR_CUDA_API_VERSION
	.align		4
        /*0000*/ 	.byte	0x04, 0x37
        /*0002*/ 	.short	(.L_164 - .L_163)
.L_163:
        /*0004*/ 	.word	0x00000082


	//----- nvinfo : EIATTR_KPARAM_INFO
	.align		4
.L_164:
        /*0008*/ 	.byte	0x04, 0x17
        /*000a*/ 	.short	(.L_166 - .L_165)
.L_165:
        /*000c*/ 	.word	0x00000000
        /*0010*/ 	.short	0x0005
        /*0012*/ 	.short	0x0020
        /*0014*/ 	.byte	0x00, 0xf0, 0x05, 0x00


	//----- nvinfo : EIATTR_KPARAM_INFO
	.align		4
.L_166:
        /*0018*/ 	.byte	0x04, 0x17
        /*001a*/ 	.short	(.L_168 - .L_167)
.L_167:
        /*001c*/ 	.word	0x00000000
        /*0020*/ 	.short	0x0004
        /*0022*/ 	.short	0x001c
        /*0024*/ 	.byte	0x00, 0xf0, 0x11, 0x00


	//----- nvinfo : EIATTR_KPARAM_INFO
	.align		4
.L_168:
        /*0028*/ 	.byte	0x04, 0x17
        /*002a*/ 	.short	(.L_170 - .L_169)
.L_169:
        /*002c*/ 	.word	0x00000000
        /*0030*/ 	.short	0x0003
        /*0032*/ 	.short	0x0018
        /*0034*/ 	.byte	0x00, 0xf0, 0x11, 0x00


	//----- nvinfo : EIATTR_KPARAM_INFO
	.align		4
.L_170:
        /*0038*/ 	.byte	0x04, 0x17
        /*003a*/ 	.short	(.L_172 - .L_171)
.L_171:
        /*003c*/ 	.word	0x00000000
        /*0040*/ 	.short	0x0002
        /*0042*/ 	.short	0x0010
        /*0044*/ 	.byte	0x00, 0xf0, 0x21, 0x00


	//----- nvinfo : EIATTR_KPARAM_INFO
	.align		4
.L_172:
        /*0048*/ 	.byte	0x04, 0x17
        /*004a*/ 	.short	(.L_174 - .L_173)
.L_173:
        /*004c*/ 	.word	0x00000000
        /*0050*/ 	.short	0x0001
        /*0052*/ 	.short	0x0008
        /*0054*/ 	.byte	0x00, 0xf5, 0x21, 0x00


	//----- nvinfo : EIATTR_KPARAM_INFO
	.align		4
.L_174:
        /*0058*/ 	.byte	0x04, 0x17
        /*005a*/ 	.short	(.L_176 - .L_175)
.L_175:
        /*005c*/ 	.word	0x00000000
        /*0060*/ 	.short	0x0000
        /*0062*/ 	.short	0x0000
        /*0064*/ 	.byte	0x00, 0xf5, 0x21, 0x00


	//----- nvinfo : EIATTR_SPARSE_MMA_MASK
	.align		4
.L_176:
        /*0068*/ 	.byte	0x03, 0x50
        /*006a*/ 	.short	0x0000


	//----- nvinfo : EIATTR_MAXREG_COUNT
	.align		4
        /*006c*/ 	.byte	0x03, 0x1b
        /*006e*/ 	.short	0x00ff


	//----- nvinfo : EIATTR_NUM_BARRIERS
	.align		4
        /*0070*/ 	.byte	0x02, 0x4c
        /*0072*/ 	.byte	0x01
	.zero		1


	//----- nvinfo : EIATTR_MERCURY_ISA_VERSION
	.align		4
        /*0074*/ 	.byte	0x03, 0x5f
        /*0076*/ 	.short	0x0101


	//----- nvinfo : EIATTR_VRC_CTA_INIT_COUNT
	.align		4
        /*0078*/ 	.byte	0x02, 0x4a
	.zero		1
	.zero		1


	//----- nvinfo : EIATTR_EXIT_INSTR_OFFSETS
	.align		4
        /*007c*/ 	.byte	0x04, 0x1c
        /*007e*/ 	.short	(.L_178 - .L_177)


	//   ....[0]....
.L_177:
        /*0080*/ 	.word	0x00000040


	//   ....[1]....
        /*0084*/ 	.word	0x00002ec0


	//----- nvinfo : EIATTR_MAX_THREADS
	.align		4
.L_178:
        /*0088*/ 	.byte	0x04, 0x05
        /*008a*/ 	.short	(.L_180 - .L_179)
.L_179:
        /*008c*/ 	.word	0x00000080
        /*0090*/ 	.word	0x00000001
        /*0094*/ 	.word	0x00000001


	//----- nvinfo : EIATTR_CRS_STACK_SIZE
	.align		4
.L_180:
        /*0098*/ 	.byte	0x04, 0x1e
        /*009a*/ 	.short	(.L_182 - .L_181)
.L_181:
        /*009c*/ 	.word	0x00000000


	//----- nvinfo : EIATTR_CBANK_PARAM_SIZE
	.align		4
.L_182:
        /*00a0*/ 	.byte	0x03, 0x19
        /*00a2*/ 	.short	0x0021


	//----- nvinfo : EIATTR_PARAM_CBANK
	.align		4
        /*00a4*/ 	.byte	0x04, 0x0a
        /*00a6*/ 	.short	(.L_184 - .L_183)
	.align		4
.L_183:
        /*00a8*/ 	.word	index@(.nv.constant0._ZN3cub18CUB_300001_SM_10006detail10radix_sort30DeviceRadixSortHistogramKernelINS1_5radix10policy_hubIjNS0_8NullTypeEyE10Policy1000ELNS0_9SortOrderE0EjyNS1_21identity_decomposer_tEEEvPT2_PKT1_SB_iiT3_)
        /*00ac*/ 	.short	0x0380
        /*00ae*/ 	.short	0x0021


	//----- nvinfo : EIATTR_SW_WAR
	.align		4
.L_184:
        /*00b0*/ 	.byte	0x04, 0x36
        /*00b2*/ 	.short	(.L_186 - .L_185)
.L_185:
        /*00b4*/ 	.word	0x00000008
.L_186:


//--------------------- .nv.info._ZN3cub18CUB_300001_SM_10006detail10radix_sort31DeviceRadixSortSingleTileKernelINS1_5radix10policy_hubIjNS0_8NullTypeEyE10Policy1000ELNS0_9SortOrderE0EjS6_yNS1_21identity_decomposer_tEEEvPKT1_PSB_PKT2_PSF_T3_iiT4_ --------------------------
	.section	.nv.info._ZN3cub18CUB_300001_SM_10006detail10radix_sort31DeviceRadixSortSingleTileKernelINS1_5radix10policy_hubIjNS0_8NullTypeEyE10Policy1000ELNS0_9SortOrderE0EjS6_yNS1_21identity_decomposer_tEEEvPKT1_PSB_PKT2_PSF_T3_iiT4_,"",@"SHT_CUDA_INFO"
	.sectionflags	@""
	.align	4


	//----- nvinfo : EIATTR_CUDA_API_VERSION
	.align		4
        /*0000*/ 	.byte	0x04, 0x37
        /*0002*/ 	.short	(.L_188 - .L_187)
.L_187:
        /*0004*/ 	.word	0x00000082


	//----- nvinfo : EIATTR_KPARAM_INFO
	.align		4
.L_188:
        /*0008*/ 	.byte	0x04, 0x17
        /*000a*/ 	.short	(.L_190 - .L_189)
.L_189:
        /*000c*/ 	.word	0x00000000
        /*0010*/ 	.short	0x0007
        /*0012*/ 	.short	0x0030
        /*0014*/ 	.byte	0x00, 0xf0, 0x05, 0x00


	//----- nvinfo : EIATTR_KPARAM_INFO
	.align		4
.L_190:
        /*0018*/ 	.byte	0x04, 0x17
        /*001a*/ 	.short	(.L_192 - .L_191)
.L_191:
        /*001c*/ 	.word	0x00000000
        /*0020*/ 	.short	0x0006
        /*0022*/ 	.short	0x002c
        /*0024*/ 	.byte	0x00, 0xf0, 0x11, 0x00


	//----- nvinfo : EIATTR_KPARAM_INFO
	.align		4
.L_192:
        /*0028*/ 	.byte	0x04, 0x17
        /*002a*/ 	.short	(.L_194 - .L_193)
.L_193:
        /*002c*/ 	.word	0x00000000
        /*0030*/ 	.short	0x0005
        /*0032*/ 	.short	0x0028
        /*0034*/ 	.byte	0x00, 0xf0, 0x11, 0x00


	//----- nvinfo : EIATTR_KPARAM_INFO
	.align		4
.L_194:
        /*0038*/ 	.byte	0x04, 0x17
        /*003a*/ 	.short	(.L_196 - .L_195)
.L_195:
        /*003c*/ 	.word	0x00000000
        /*0040*/ 	.short	0x0004
        /*0042*/ 	.short	0x0020
        /*0044*/ 	.byte	0x00, 0xf0, 0x21, 0x00


	//----- nvinfo : EIATTR_KPARAM_INFO
	.align		4
.L_196:
        /*0048*/ 	.byte	0x04, 0x17
        /*004a*/ 	.short	(.L_198 - .L_197)
.L_197:
        /*004c*/ 	.word	0x00000000
        /*0050*/ 	.short	0x0003
        /*0052*/ 	.short	0x0018
        /*0054*/ 	.byte	0x00, 0xf5, 0x21, 0x00


	//----- nvinfo : EIATTR_KPARAM_INFO
	.align		4
.L_198:
        /*0058*/ 	.byte	0x04, 0x17
        /*005a*/ 	.short	(.L_200 - .L_199)
.L_199:
        /*005c*/ 	.word	0x00000000
        /*0060*/ 	.short	0x0002
        /*0062*/ 	.short	0x0010
        /*0064*/ 	.byte	0x00, 0xf5, 0x21, 0x00


	//----- nvinfo : EIATTR_KPARAM_INFO
	.align		4
.L_200:
        /*0068*/ 	.byte	0x04, 0x17
        /*006a*/ 	.short	(.L_202 - .L_201)
.L_201:
        /*006c*/ 	.word	0x00000000
        /*0070*/ 	.short	0x0001
        /*0072*/ 	.short	0x0008
        /*0074*/ 	.byte	0x00, 0xf5, 0x21, 0x00


	//----- nvinfo : EIATTR_KPARAM_INFO
	.align		4
.L_202:
        /*0078*/ 	.byte	0x04, 0x17
        /*007a*/ 	.short	(.L_204 - .L_203)
.L_203:
        /*007c*/ 	.word	0x00000000
        /*0080*/ 	.short	0x0000
        /*0082*/ 	.short	0x0000
        /*0084*/ 	.byte	0x00, 0xf5, 0x21, 0x00


	//----- nvinfo : EIATTR_SPARSE_MMA_MASK
	.align		4
.L_204:
        /*0088*/ 	.byte	0x03, 0x50
        /*008a*/ 	.short	0x0000


	//----- nvinfo : EIATTR_MAXREG_COUNT
	.align		4
        /*008c*/ 	.byte	0x03, 0x1b
        /*008e*/ 	.short	0x00ff


	//----- nvinfo : EIATTR_NUM_BARRIERS
	.align		4
        /*0090*/ 	.byte	0x02, 0x4c
        /*0092*/ 	.byte	0x01
	.zero		1


	//----- nvinfo : EIATTR_MERCURY_ISA_VERSION
	.align		4
        /*0094*/ 	.byte	0x03, 0x5f
        /*0096*/ 	.short	0x0101


	//----- nvinfo : EIATTR_COOP_GROUP_MASK_REGIDS
	.align		4
        /*0098*/ 	.byte	0x04, 0x29
        /*009a*/ 	.short	(.L_206 - .L_205)


	//   ....[0]....
.L_205:
        /*009c*/ 	.word	0xffffffff


	//   ....[1]....
        /*00a0*/ 	.word	0xffffffff


	//   ....[2]....
        /*00a4*/ 	.word	0xffffffff


	//   ....[3]....
        /*00a8*/ 	.word	0xffffffff


	//   ....[4]....
        /*00ac*/ 	.word	0xffffffff


	//----- nvinfo : EIATTR_COOP_GROUP_INSTR_OFFSETS
	.align		4
.L_206:
        /*00b0*/ 	.byte	0x04, 0x28
        /*00b2*/ 	.short	(.L_208 - .L_207)


	//   ....[0]....
.L_207:
        /*00b4*/ 	.word	0x000018c0


	//   ....[1]....
        /*00b8*/ 	.word	0x000018e0


	//   ....[2]....
        /*00bc*/ 	.word	0x00001900


	//   ....[3]....
        /*00c0*/ 	.word	0x00001920


	//   ....[4]....
        /*00c4*/ 	.word	0x00001940


	//----- nvinfo : EIATTR_VRC_CTA_INIT_COUNT
	.align		4
.L_208:
        /*00c8*/ 	.byte	0x02, 0x4a
	.zero		1
	.zero		1


	//----- nvinfo : EIATTR_EXIT_INSTR_OFFSETS
	.align		4
        /*00cc*/ 	.byte	0x04, 0x1c
        /*00ce*/ 	.short	(.L_210 - .L_209)


	//   ....[0]....
.L_209:
        /*00d0*/ 	.word	0x00002e90


	//   ....[1]....
        /*00d4*/ 	.word	0x00002ec0


	//----- nvinfo : EIATTR_MAX_THREADS
	.align		4
.L_210:
        /*00d8*/ 	.byte	0x04, 0x05
        /*00da*/ 	.short	(.L_212 - .L_211)
.L_211:
        /*00dc*/ 	.word	0x00000100
        /*00e0*/ 	.word	0x00000001
        /*00e4*/ 	.word	0x00000001


	//----- nvinfo : EIATTR_CBANK_PARAM_SIZE
	.align		4
.L_212:
        /*00e8*/ 	.byte	0x03, 0x19
        /*00ea*/ 	.short	0x0031


	//----- nvinfo : EIATTR_PARAM_CBANK
	.align		4
        /*00ec*/ 	.byte	0x04, 0x0a
        /*00ee*/ 	.short	(.L_214 - .L_213)
	.align		4
.L_213:
        /*00f0*/ 	.word	index@(.nv.constant0._ZN3cub18CUB_300001_SM_10006detail10radix_sort31DeviceRadixSortSingleTileKernelINS1_5radix10policy_hubIjNS0_8NullTypeEyE10Policy1000ELNS0_9SortOrderE0EjS6_yNS1_21identity_decomposer_tEEEvPKT1_PSB_PKT2_PSF_T3_iiT4_)
        /*00f4*/ 	.short	0x0380
        /*00f6*/ 	.short	0x0031


	//----- nvinfo : EIATTR_SW_WAR
	.align		4
.L_214:
        /*00f8*/ 	.byte	0x04, 0x36
        /*00fa*/ 	.short	(.L_216 - .L_215)
.L_215:
        /*00fc*/ 	.word	0x00000008
.L_216:


//--------------------- .nv.info._ZN3cub18CUB_300001_SM_10006detail11EmptyKernelIvEEvv --------------------------
	.section	.nv.info._ZN3cub18CUB_300001_SM_10006detail11EmptyKernelIvEEvv,"",@"SHT_CUDA_INFO"
	.sectionflags	@""
	.align	4


	//----- nvinfo : EIATTR_CUDA_API_VERSION
	.align		4
        /*0000*/ 	.byte	0x04, 0x37
        /*0002*/ 	.short	(.L_218 - .L_217)
.L_217:
        /*0004*/ 	.word	0x00000082


	//----- nvinfo : EIATTR_SPARSE_MMA_MASK
	.align		4
.L_218:
        /*0008*/ 	.byte	0x03, 0x50
        /*000a*/ 	.short	0x0000


	//----- nvinfo : EIATTR_MAXREG_COUNT
	.align		4
        /*000c*/ 	.byte	0x03, 0x1b
        /*000e*/ 	.short	0x00ff


	//----- nvinfo : EIATTR_MERCURY_ISA_VERSION
	.align		4
        /*0010*/ 	.byte	0x03, 0x5f
        /*0012*/ 	.short	0x0101


	//----- nvinfo : EIATTR_VRC_CTA_INIT_COUNT
	.align		4
        /*0014*/ 	.byte	0x02, 0x4a
	.zero		1
	.zero		1


	//----- nvinfo : EIATTR_EXIT_INSTR_OFFSETS
	.align		4
        /*0018*/ 	.byte	0x04, 0x1c
        /*001a*/ 	.short	(.L_220 - .L_219)


	//   ....[0]....
.L_219:
        /*001c*/ 	.word	0x00000010


	//----- nvinfo : EIATTR_SW_WAR
	.align		4
.L_220:
        /*0020*/ 	.byte	0x04, 0x36
        /*0022*/ 	.short	(.L_222 - .L_221)
.L_221:
        /*0024*/ 	.word	0x00000008
.L_222:


//--------------------- .nv.info._Z7scatterPjiPiiS_ --------------------------
	.section	.nv.info._Z7scatterPjiPiiS_,"",@"SHT_CUDA_INFO"
	.sectionflags	@""
	.align	4


	//----- nvinfo : EIATTR_CUDA_API_VERSION
	.align		4
        /*0000*/ 	.byte	0x04, 0x37
        /*0002*/ 	.short	(.L_224 - .L_223)
.L_223:
        /*0004*/ 	.word	0x00000082


	//----- nvinfo : EIATTR_KPARAM_INFO
	.align		4
.L_224:
        /*0008*/ 	.byte	0x04, 0x17
        /*000a*/ 	.short	(.L_226 - .L_225)
.L_225:
        /*000c*/ 	.word	0x00000000
        /*0010*/ 	.short	0x0004
        /*0012*/ 	.short	0x0020
        /*0014*/ 	.byte	0x00, 0xf5, 0x21, 0x00


	//----- nvinfo : EIATTR_KPARAM_INFO
	.align		4
.L_226:
        /*0018*/ 	.byte	0x04, 0x17
        /*001a*/ 	.short	(.L_228 - .L_227)
.L_227:
        /*001c*/ 	.word	0x00000000
        /*0020*/ 	.short	0x0003
        /*0022*/ 	.short	0x0018
        /*0024*/ 	.byte	0x00, 0xf0, 0x11, 0x00


	//----- nvinfo : EIATTR_KPARAM_INFO
	.align		4
.L_228:
        /*0028*/ 	.byte	0x04, 0x17
        /*002a*/ 	.short	(.L_230 - .L_229)
.L_229:
        /*002c*/ 	.word	0x00000000
        /*0030*/ 	.short	0x0002
        /*0032*/ 	.short	0x0010
        /*0034*/ 	.byte	0x00, 0xf5, 0x21, 0x00


	//----- nvinfo : EIATTR_KPARAM_INFO
	.align		4
.L_230:
        /*0038*/ 	.byte	0x04, 0x17
        /*003a*/ 	.short	(.L_232 - .L_231)
.L_231:
        /*003c*/ 	.word	0x00000000
        /*0040*/ 	.short	0x0001
        /*0042*/ 	.short	0x0008
        /*0044*/ 	.byte	0x00, 0xf0, 0x11, 0x00


	//----- nvinfo : EIATTR_KPARAM_INFO
	.align		4
.L_232:
        /*0048*/ 	.byte	0x04, 0x17
        /*004a*/ 	.short	(.L_234 - .L_233)
.L_233:
        /*004c*/ 	.word	0x00000000
        /*0050*/ 	.short	0x0000
        /*0052*/ 	.short	0x0000
        /*0054*/ 	.byte	0x00, 0xf5, 0x21, 0x00


	//----- nvinfo : EIATTR_SPARSE_MMA_MASK
	.align		4
.L_234:
        /*0058*/ 	.byte	0x03, 0x50
        /*005a*/ 	.short	0x0000


	//----- nvinfo : EIATTR_MAXREG_COUNT
	.align		4
        /*005c*/ 	.byte	0x03, 0x1b
        /*005e*/ 	.short	0x00ff


	//----- nvinfo : EIATTR_MERCURY_ISA_VERSION
	.align		4
        /*0060*/ 	.byte	0x03, 0x5f
        /*0062*/ 	.short	0x0101


	//----- nvinfo : EIATTR_VRC_CTA_INIT_COUNT
	.align		4
        /*0064*/ 	.byte	0x02, 0x4a
	.zero		1
	.zero		1


	//----- nvinfo : EIATTR_EXIT_INSTR_OFFSETS
	.align		4
        /*0068*/ 	.byte	0x04, 0x1c
        /*006a*/ 	.short	(.L_236 - .L_235)


	//   ....[0]....
.L_235:
        /*006c*/ 	.word	0x00000070


	//   ....[1]....
        /*0070*/ 	.word	0x000001f0


	//----- nvinfo : EIATTR_CBANK_PARAM_SIZE
	.align		4
.L_236:
        /*0074*/ 	.byte	0x03, 0x19
        /*0076*/ 	.short	0x0028


	//----- nvinfo : EIATTR_PARAM_CBANK
	.align		4
        /*0078*/ 	.byte	0x04, 0x0a
        /*007a*/ 	.short	(.L_238 - .L_237)
	.align		4
.L_237:
        /*007c*/ 	.word	index@(.nv.constant0._Z7scatterPjiPiiS_)
        /*0080*/ 	.short	0x0380
        /*0082*/ 	.short	0x0028


	//----- nvinfo : EIATTR_SW_WAR
	.align		4
.L_238:
        /*0084*/ 	.byte	0x04, 0x36
        /*0086*/ 	.short	(.L_240 - .L_239)
.L_239:
        /*0088*/ 	.word	0x00000008
.L_240:


//--------------------- .nv.info._Z15scanBlkKernel_1PjiiPiS0_ --------------------------
	.section	.nv.info._Z15scanBlkKernel_1PjiiPiS0_,"",@"SHT_CUDA_INFO"
	.sectionflags	@""
	.align	4


	//----- nvinfo : EIATTR_CUDA_API_VERSION
	.align		4
        /*0000*/ 	.byte	0x04, 0x37
        /*0002*/ 	.short	(.L_242 - .L_241)
.L_241:
        /*0004*/ 	.word	0x00000082


	//----- nvinfo : EIATTR_KPARAM_INFO
	.align		4
.L_242:
        /*0008*/ 	.byte	0x04, 0x17
        /*000a*/ 	.short	(.L_244 - .L_243)
.L_243:
        /*000c*/ 	.word	0x00000000
        /*0010*/ 	.short	0x0004
        /*0012*/ 	.short	0x0018
        /*0014*/ 	.byte	0x00, 0xf5, 0x21, 0x00


	//----- nvinfo : EIATTR_KPARAM_INFO
	.align		4
.L_244:
        /*0018*/ 	.byte	0x04, 0x17
        /*001a*/ 	.short	(.L_246 - .L_245)
.L_245:
        /*001c*/ 	.word	0x00000000
        /*0020*/ 	.short	0x0003
        /*0022*/ 	.short	0x0010
        /*0024*/ 	.byte	0x00, 0xf5, 0x21, 0x00


	//----- nvinfo : EIATTR_KPARAM_INFO
	.align		4
.L_246:
        /*0028*/ 	.byte	0x04, 0x17
        /*002a*/ 	.short	(.L_248 - .L_247)
.L_247:
        /*002c*/ 	.word	0x00000000
        /*0030*/ 	.short	0x0002
        /*0032*/ 	.short	0x000c
        /*0034*/ 	.byte	0x00, 0xf0, 0x11, 0x00


	//----- nvinfo : EIATTR_KPARAM_INFO
	.align		4
.L_248:
        /*0038*/ 	.byte	0x04, 0x17
        /*003a*/ 	.short	(.L_250 - .L_249)
.L_249:
        /*003c*/ 	.word	0x00000000
        /*0040*/ 	.short	0x0001
        /*0042*/ 	.short	0x0008
        /*0044*/ 	.byte	0x00, 0xf0, 0x11, 0x00


	//----- nvinfo : EIATTR_KPARAM_INFO
	.align		4
.L_250:
        /*0048*/ 	.byte	0x04, 0x17
        /*004a*/ 	.short	(.L_252 - .L_251)
.L_251:
        /*004c*/ 	.word	0x00000000
        /*0050*/ 	.short	0x0000
        /*0052*/ 	.short	0x0000
        /*0054*/ 	.byte	0x00, 0xf5, 0x21, 0x00


	//----- nvinfo : EIATTR_SPARSE_MMA_MASK
	.align		4
.L_252:
        /*0058*/ 	.byte	0x03, 0x50
        /*005a*/ 	.short	0x0000


	//----- nvinfo : EIATTR_MAXREG_COUNT
	.align		4
        /*005c*/ 	.byte	0x03, 0x1b
        /*005e*/ 	.short	0x00ff


	//----- nvinfo : EIATTR_NUM_BARRIERS
	.align		4
        /*0060*/ 	.byte	0x02, 0x4c
        /*0062*/ 	.byte	0x01
	.zero		1


	//----- nvinfo : EIATTR_MERCURY_ISA_VERSION
	.align		4
        /*0064*/ 	.byte	0x03, 0x5f
        /*0066*/ 	.short	0x0101


	//----- nvinfo : EIATTR_VRC_CTA_INIT_COUNT
	.align		4
        /*0068*/ 	.byte	0x02, 0x4a
	.zero		1
	.zero		1


	//----- nvinfo : EIATTR_EXIT_INSTR_OFFSETS
	.align		4
        /*006c*/ 	.byte	0x04, 0x1c
        /*006e*/ 	.short	(.L_254 - .L_253)


	//   ....[0]....
.L_253:
        /*0070*/ 	.word	0x00000310


	//   ....[1]....
        /*0074*/ 	.word	0x00000370


	//----- nvinfo : EIATTR_CBANK_PARAM_SIZE
	.align		4
.L_254:
        /*0078*/ 	.byte	0x03, 0x19
        /*007a*/ 	.short	0x0020


	//----- nvinfo : EIATTR_PARAM_CBANK
	.align		4
        /*007c*/ 	.byte	0x04, 0x0a
        /*007e*/ 	.short	(.L_256 - .L_255)
	.align		4
.L_255:
        /*0080*/ 	.word	index@(.nv.constant0._Z15scanBlkKernel_1PjiiPiS0_)
        /*0084*/ 	.short	0x0380
        /*0086*/ 	.short	0x0020


	//----- nvinfo : EIATTR_SW_WAR
	.align		4
.L_256:
        /*0088*/ 	.byte	0x04, 0x36
        /*008a*/ 	.short	(.L_258 - .L_257)
.L_257:
        /*008c*/ 	.word	0x00000008
.L_258:


//--------------------- .nv.info._Z10addBlkSumsPiiS_ --------------------------
	.section	.nv.info._Z10addBlkSumsPiiS_,"",@"SHT_CUDA_INFO"
	.sectionflags	@""
	.align	4


	//----- nvinfo : EIATTR_CUDA_API_VERSION
	.align		4
        /*0000*/ 	.byte	0x04, 0x37
        /*0002*/ 	.short	(.L_260 - .L_259)
.L_259:
        /*0004*/ 	.word	0x00000082


	//----- nvinfo : EIATTR_KPARAM_INFO
	.align		4
.L_260:
        /*0008*/ 	.byte	0x04, 0x17
        /*000a*/ 	.short	(.L_262 - .L_261)
.L_261:
        /*000c*/ 	.word	0x00000000
        /*0010*/ 	.short	0x0002
        /*0012*/ 	.short	0x0010
        /*0014*/ 	.byte	0x00, 0xf5, 0x21, 0x00


	//----- nvinfo : EIATTR_KPARAM_INFO
	.align		4
.L_262:
        /*0018*/ 	.byte	0x04, 0x17
        /*001a*/ 	.short	(.L_264 - .L_263)
.L_263:
        /*001c*/ 	.word	0x00000000
        /*0020*/ 	.short	0x0001
        /*0022*/ 	.short	0x0008
        /*0024*/ 	.byte	0x00, 0xf0, 0x11, 0x00


	//----- nvinfo : EIATTR_KPARAM_INFO
	.align		4
.L_264:
        /*0028*/ 	.byte	0x04, 0x17
        /*002a*/ 	.short	(.L_266 - .L_265)
.L_265:
        /*002c*/ 	.word	0x00000000
        /*0030*/ 	.short	0x0000
        /*0032*/ 	.short	0x0000
        /*0034*/ 	.byte	0x00, 0xf5, 0x21, 0x00


	//----- nvinfo : EIATTR_SPARSE_MMA_MASK
	.align		4
.L_266:
        /*0038*/ 	.byte	0x03, 0x50
        /*003a*/ 	.short	0x0000


	//----- nvinfo : EIATTR_MAXREG_COUNT
	.align		4
        /*003c*/ 	.byte	0x03, 0x1b
        /*003e*/ 	.short	0x00ff


	//----- nvinfo : EIATTR_MERCURY_ISA_VERSION
	.align		4
        /*0040*/ 	.byte	0x03, 0x5f
        /*0042*/ 	.short	0x0101


	//----- nvinfo : EIATTR_VRC_CTA_INIT_COUNT
	.align		4
        /*0044*/ 	.byte	0x02, 0x4a
	.zero		1
	.zero		1


	//----- nvinfo : EIATTR_EXIT_INSTR_OFFSETS
	.align		4
        /*0048*/ 	.byte	0x04, 0x1c
        /*004a*/ 	.short	(.L_268 - .L_267)


	//   ....[0]....
.L_267:
        /*004c*/ 	.word	0x00000080


	//   ....[1]....
        /*0050*/ 	.word	0x00000130


	//----- nvinfo : EIATTR_CBANK_PARAM_SIZE
	.align		4
.L_268:
        /*0054*/ 	.byte	0x03, 0x19
        /*0056*/ 	.short	0x0018


	//----- nvinfo : EIATTR_PARAM_CBANK
	.align		4
        /*0058*/ 	.byte	0x04, 0x0a
        /*005a*/ 	.short	(.L_270 - .L_269)
	.align		4
.L_269:
        /*005c*/ 	.word	index@(.nv.constant0._Z10addBlkSumsPiiS_)
        /*0060*/ 	.short	0x0380
        /*0062*/ 	.short	0x0018


	//----- nvinfo : EIATTR_SW_WAR
	.align		4
.L_270:
        /*0064*/ 	.byte	0x04, 0x36
        /*0066*/ 	.short	(.L_272 - .L_271)
.L_271:
        /*0068*/ 	.word	0x00000008
.L_272:


//--------------------- .nv.info._Z13scanBlkKernelPiiS_S_ --------------------------
	.section	.nv.info._Z13scanBlkKernelPiiS_S_,"",@"SHT_CUDA_INFO"
	.sectionflags	@""
	.align	4


	//----- nvinfo : EIATTR_CUDA_API_VERSION
	.align		4
        /*0000*/ 	.byte	0x04, 0x37
        /*0002*/ 	.short	(.L_274 - .L_273)
.L_273:
        /*0004*/ 	.word	0x00000082


	//----- nvinfo : EIATTR_KPARAM_INFO
	.align		4
.L_274:
        /*0008*/ 	.byte	0x04, 0x17
        /*000a*/ 	.short	(.L_276 - .L_275)
.L_275:
        /*000c*/ 	.word	0x00000000
        /*0010*/ 	.short	0x0003
        /*0012*/ 	.short	0x0018
        /*0014*/ 	.byte	0x00, 0xf5, 0x21, 0x00


	//----- nvinfo : EIATTR_KPARAM_INFO
	.align		4
.L_276:
        /*0018*/ 	.byte	0x04, 0x17
        /*001a*/ 	.short	(.L_278 - .L_277)
.L_277:
        /*001c*/ 	.word	0x00000000
        /*0020*/ 	.short	0x0002
        /*0022*/ 	.short	0x0010
        /*0024*/ 	.byte	0x00, 0xf5, 0x21, 0x00


	//----- nvinfo : EIATTR_KPARAM_INFO
	.align		4
.L_278:
        /*0028*/ 	.byte	0x04, 0x17
        /*002a*/ 	.short	(.L_280 - .L_279)
.L_279:
        /*002c*/ 	.word	0x00000000
        /*0030*/ 	.short	0x0001
        /*0032*/ 	.short	0x0008
        /*0034*/ 	.byte	0x00, 0xf0, 0x11, 0x00


	//----- nvinfo : EIATTR_KPARAM_INFO
	.align		4
.L_280:
        /*0038*/ 	.byte	0x04, 0x17
        /*003a*/ 	.short	(.L_282 - .L_281)
.L_281:
        /*003c*/ 	.word	0x00000000
        /*0040*/ 	.short	0x0000
        /*0042*/ 	.short	0x0000
        /*0044*/ 	.byte	0x00, 0xf5, 0x21, 0x00


	//----- nvinfo : EIATTR_SPARSE_MMA_MASK
	.align		4
.L_282:
        /*0048*/ 	.byte	0x03, 0x50
        /*004a*/ 	.short	0x0000


	//----- nvinfo : EIATTR_MAXREG_COUNT
	.align		4
        /*004c*/ 	.byte	0x03, 0x1b
        /*004e*/ 	.short	0x00ff


	//----- nvinfo : EIATTR_NUM_BARRIERS
	.align		4
        /*0050*/ 	.byte	0x02, 0x4c
        /*0052*/ 	.byte	0x01
	.zero		1


	//----- nvinfo : EIATTR_MERCURY_ISA_VERSION
	.align		4
        /*0054*/ 	.byte	0x03, 0x5f
        /*0056*/ 	.short	0x0101


	//----- nvinfo : EIATTR_VRC_CTA_INIT_COUNT
	.align		4
        /*0058*/ 	.byte	0x02, 0x4a
	.zero		1
	.zero		1


	//----- nvinfo : EIATTR_EXIT_INSTR_OFFSETS
	.align		4
        /*005c*/ 	.byte	0x04, 0x1c
        /*005e*/ 	.short	(.L_284 - .L_283)


	//   ....[0]....
.L_283:
        /*0060*/ 	.word	0x000002e0


	//   ....[1]....
        /*0064*/ 	.word	0x00000340


	//----- nvinfo : EIATTR_CBANK_PARAM_SIZE
	.align		4
.L_284:
        /*0068*/ 	.byte	0x03, 0x19
        /*006a*/ 	.short	0x0020


	//----- nvinfo : EIATTR_PARAM_CBANK
	.align		4
        /*006c*/ 	.byte	0x04, 0x0a
        /*006e*/ 	.short	(.L_286 - .L_285)
	.align		4
.L_285:
        /*0070*/ 	.word	index@(.nv.constant0._Z13scanBlkKernelPiiS_S_)
        /*0074*/ 	.short	0x0380
        /*0076*/ 	.short	0x0020


	//----- nvinfo : EIATTR_SW_WAR
	.align		4
.L_286:
        /*0078*/ 	.byte	0x04, 0x36
        /*007a*/ 	.short	(.L_288 - .L_287)
.L_287:
        /*007c*/ 	.word	0x00000008
.L_288:


//--------------------- .nv.info._Z17computeHistKernelPjiPiii --------------------------
	.section	.nv.info._Z17computeHistKernelPjiPiii,"",@"SHT_CUDA_INFO"
	.sectionflags	@""
	.align	4


	//----- nvinfo : EIATTR_CUDA_API_VERSION
	.align		4
        /*0000*/ 	.byte	0x04, 0x37
        /*0002*/ 	.short	(.L_290 - .L_289)
.L_289:
        /*0004*/ 	.word	0x00000082


	//----- nvinfo : EIATTR_KPARAM_INFO
	.align		4
.L_290:
        /*0008*/ 	.byte	0x04, 0x17
        /*000a*/ 	.short	(.L_292 - .L_291)
.L_291:
        /*000c*/ 	.word	0x00000000
        /*0010*/ 	.short	0x0004
        /*0012*/ 	.short	0x001c
        /*0014*/ 	.byte	0x00, 0xf0, 0x11, 0x00


	//----- nvinfo : EIATTR_KPARAM_INFO
	.align		4
.L_292:
        /*0018*/ 	.byte	0x04, 0x17
        /*001a*/ 	.short	(.L_294 - .L_293)
.L_293:
        /*001c*/ 	.word	0x00000000
        /*0020*/ 	.short	0x0003
        /*0022*/ 	.short	0x0018
        /*0024*/ 	.byte	0x00, 0xf0, 0x11, 0x00


	//----- nvinfo : EIATTR_KPARAM_INFO
	.align		4
.L_294:
        /*0028*/ 	.byte	0x04, 0x17
        /*002a*/ 	.short	(.L_296 - .L_295)
.L_295:
        /*002c*/ 	.word	0x00000000
        /*0030*/ 	.short	0x0002
        /*0032*/ 	.short	0x0010
        /*0034*/ 	.byte	0x00, 0xf5, 0x21, 0x00


	//----- nvinfo : EIATTR_KPARAM_INFO
	.align		4
.L_296:
        /*0038*/ 	.byte	0x04, 0x17
        /*003a*/ 	.short	(.L_298 - .L_297)
.L_297:
        /*003c*/ 	.word	0x00000000
        /*0040*/ 	.short	0x0001
        /*0042*/ 	.short	0x0008
        /*0044*/ 	.byte	0x00, 0xf0, 0x11, 0x00


	//----- nvinfo : EIATTR_KPARAM_INFO
	.align		4
.L_298:
        /*0048*/ 	.byte	0x04, 0x17
        /*004a*/ 	.short	(.L_300 - .L_299)
.L_299:
        /*004c*/ 	.word	0x00000000
        /*0050*/ 	.short	0x0000
        /*0052*/ 	.short	0x0000
        /*0054*/ 	.byte	0x00, 0xf5, 0x21, 0x00


	//----- nvinfo : EIATTR_SPARSE_MMA_MASK
	.align		4
.L_300:
        /*0058*/ 	.byte	0x03, 0x50
        /*005a*/ 	.short	0x0000


	//----- nvinfo : EIATTR_MAXREG_COUNT
	.align		4
        /*005c*/ 	.byte	0x03, 0x1b
        /*005e*/ 	.short	0x00ff


	//----- nvinfo : EIATTR_NUM_BARRIERS
	.align		4
        /*0060*/ 	.byte	0x02, 0x4c
        /*0062*/ 	.byte	0x01
	.zero		1


	//----- nvinfo : EIATTR_MERCURY_ISA_VERSION
	.align		4
        /*0064*/ 	.byte	0x03, 0x5f
        /*0066*/ 	.short	0x0101


	//----- nvinfo : EIATTR_VRC_CTA_INIT_COUNT
	.align		4
        /*0068*/ 	.byte	0x02, 0x4a
	.zero		1
	.zero		1


	//----- nvinfo : EIATTR_EXIT_INSTR_OFFSETS
	.align		4
        /*006c*/ 	.byte	0x04, 0x1c
        /*006e*/ 	.short	(.L_302 - .L_301)


	//   ....[0]....
.L_301:
        /*0070*/ 	.word	0x00000a30


	//   ....[1]....
        /*0074*/ 	.word	0x00001160


	//   ....[2]....
        /*0078*/ 	.word	0x00001500


	//   ....[3]....
        /*007c*/ 	.word	0x00001710


	//   ....[4]....
        /*0080*/ 	.word	0x00001740


	//   ....[5]....
        /*0084*/ 	.word	0x000017d0


	//----- nvinfo : EIATTR_CRS_STACK_SIZE
	.align		4
.L_302:
        /*0088*/ 	.byte	0x04, 0x1e
        /*008a*/ 	.short	(.L_304 - .L_303)
.L_303:
        /*008c*/ 	.word	0x00000000


	//----- nvinfo : EIATTR_CBANK_PARAM_SIZE
	.align		4
.L_304:
        /*0090*/ 	.byte	0x03, 0x19
        /*0092*/ 	.short	0x0020


	//----- nvinfo : EIATTR_PARAM_CBANK
	.align		4
        /*0094*/ 	.byte	0x04, 0x0a
        /*0096*/ 	.short	(.L_306 - .L_305)
	.align		4
.L_305:
        /*0098*/ 	.word	index@(.nv.constant0._Z17computeHistKernelPjiPiii)
        /*009c*/ 	.short	0x0380
        /*009e*/ 	.short	0x0020


	//----- nvinfo : EIATTR_SW_WAR
	.align		4
.L_306:
        /*00a0*/ 	.byte	0x04, 0x36
        /*00a2*/ 	.short	(.L_308 - .L_307)
.L_307:
        /*00a4*/ 	.word	0x00000008
.L_308:


//--------------------- .nv.callgraph             --------------------------
	.section	.nv.callgraph,"",@"SHT_CUDA_CALLGRAPH"
	.align	4
	.sectionentsize	8
	.align		4
        /*0000*/ 	.word	0x00000000
	.align		4
        /*0004*/ 	.word	0xffffffff
	.align		4
        /*0008*/ 	.word	0x00000000
	.align		4
        /*000c*/ 	.word	0xfffffffe
	.align		4
        /*0010*/ 	.word	0x00000000
	.align		4
        /*0014*/ 	.word	0xfffffffd
	.align		4
        /*0018*/ 	.word	0x00000000
	.align		4
        /*001c*/ 	.word	0xfffffffc


//--------------------- .nv.constant4             --------------------------
	.section	.nv.constant4,"a",@progbits
	.align	8
	.align		8
.nv.constant4:
        /*0000*/ 	.dword	_ZN34_INTERNAL_868e390a_4_k_cu_a12557464cuda3std3__45__cpo5beginE
	.align		8
        /*0008*/ 	.dword	_ZN34_INTERNAL_868e390a_4_k_cu_a12557464cuda3std3__45__cpo3endE
	.align		8
        /*0010*/ 	.dword	_ZN34_INTERNAL_868e390a_4_k_cu_a12557464cuda3std3__45__cpo6cbeginE
	.align		8
        /*0018*/ 	.dword	_ZN34_INTERNAL_868e390a_4_k_cu_a12557464cuda3std3__45__cpo4cendE
	.align		8
        /*0020*/ 	.dword	_ZN34_INTERNAL_868e390a_4_k_cu_a12557464cuda3std3__45__cpo6rbeginE
	.align		8
        /*0028*/ 	.dword	_ZN34_INTERNAL_868e390a_4_k_cu_a12557464cuda3std3__45__cpo4rendE
	.align		8
        /*0030*/ 	.dword	_ZN34_INTERNAL_868e390a_4_k_cu_a12557464cuda3std3__45__cpo7crbeginE
	.align		8
        /*0038*/ 	.dword	_ZN34_INTERNAL_868e390a_4_k_cu_a12557464cuda3std3__45__cpo5crendE
	.align		8
        /*0040*/ 	.dword	_ZN34_INTERNAL_868e390a_4_k_cu_a12557464cuda3std3__436_GLOBAL__N__868e390a_4_k_cu_a12557466ignoreE
	.align		8
        /*0048*/ 	.dword	_ZN34_INTERNAL_868e390a_4_k_cu_a12557464cuda3std3__419piecewise_constructE
	.align		8
        /*0050*/ 	.dword	_ZN34_INTERNAL_868e390a_4_k_cu_a12557464cuda3std3__48in_placeE
	.align		8
        /*0058*/ 	.dword	_ZN34_INTERNAL_868e390a_4_k_cu_a12557464cuda3std3__420unreachable_sentinelE
	.align		8
        /*0060*/ 	.dword	_ZN34_INTERNAL_868e390a_4_k_cu_a12557464cuda3std3__47nulloptE
	.align		8
        /*0068*/ 	.dword	_ZN34_INTERNAL_868e390a_4_k_cu_a12557464cuda3std3__48unexpectE
	.align		8
        /*0070*/ 	.dword	_ZN34_INTERNAL_868e390a_4_k_cu_a12557464cuda3std6ranges3__45__cpo4swapE
	.align		8
        /*0078*/ 	.dword	_ZN34_INTERNAL_868e390a_4_k_cu_a12557464cuda3std6ranges3__45__cpo9iter_moveE
	.align		8
        /*0080*/ 	.dword	_ZN34_INTERNAL_868e390a_4_k_cu_a12557464cuda3std6ranges3__45__cpo5beginE
	.align		8
        /*0088*/ 	.dword	_ZN34_INTERNAL_868e390a_4_k_cu_a12557464cuda3std6ranges3__45__cpo3endE
	.align		8
        /*0090*/ 	.dword	_ZN34_INTERNAL_868e390a_4_k_cu_a12557464cuda3std6ranges3__45__cpo6cbeginE
	.align		8
        /*0098*/ 	.dword	_ZN34_INTERNAL_868e390a_4_k_cu_a12557464cuda3std6ranges3__45__cpo4cendE
	.align		8
        /*00a0*/ 	.dword	_ZN34_INTERNAL_868e390a_4_k_cu_a12557464cuda3std6ranges3__45__cpo7advanceE
	.align		8
        /*00a8*/ 	.dword	_ZN34_INTERNAL_868e390a_4_k_cu_a12557464cuda3std6ranges3__45__cpo9iter_swapE
	.align		8
        /*00b0*/ 	.dword	_ZN34_INTERNAL_868e390a_4_k_cu_a12557464cuda3std6ranges3__45__cpo4nextE
	.align		8
        /*00b8*/ 	.dword	_ZN34_INTERNAL_868e390a_4_k_cu_a12557464cuda3std6ranges3__45__cpo4prevE
	.align		8
        /*00c0*/ 	.dword	_ZN34_INTERNAL_868e390a_4_k_cu_a12557464cuda3std6ranges3__45__cpo4dataE
	.align		8
        /*00c8*/ 	.dword	_ZN34_INTERNAL_868e390a_4_k_cu_a12557464cuda3std6ranges3__45__cpo5cdataE
	.align		8
        /*00d0*/ 	.dword	_ZN34_INTERNAL_868e390a_4_k_cu_a12557464cuda3std6ranges3__45__cpo4sizeE
	.align		8
        /*00d8*/ 	.dword	_ZN34_INTERNAL_868e390a_4_k_cu_a12557464cuda3std6ranges3__45__cpo5ssizeE
	.align		8
        /*00e0*/ 	.dword	_ZN34_INTERNAL_868e390a_4_k_cu_a12557464cuda3std6ranges3__45__cpo8distanceE
	.align		8
        /*00e8*/ 	.dword	_ZN34_INTERNAL_868e390a_4_k_cu_a12557466thrust24THRUST_300001_SM_1000_NS8cuda_cub3parE
	.align		8
        /*00f0*/ 	.dword	_ZN34_INTERNAL_868e390a_4_k_cu_a12557466thrust24THRUST_300001_SM_1000_NS8cuda_cub10par_nosyncE
	.align		8
        /*00f8*/ 	.dword	_ZN34_INTERNAL_868e390a_4_k_cu_a12557466thrust24THRUST_300001_SM_1000_NS6system6detail10sequential3seqE
	.align		8
        /*0100*/ 	.dword	_ZN34_INTERNAL_868e390a_4_k_cu_a12557466thrust24THRUST_300001_SM_1000_NS6system3cpp3parE
	.align		8
        /*0108*/ 	.dword	_ZN34_INTERNAL_868e390a_4_k_cu_a12557466thrust24THRUST_300001_SM_1000_NS12placeholders2_1E
	.align		8
        /*0110*/ 	.dword	_ZN34_INTERNAL_868e390a_4_k_cu_a12557466thrust24THRUST_300001_SM_1000_NS12placeholders2_2E
	.align		8
        /*0118*/ 	.dword	_ZN34_INTERNAL_868e390a_4_k_cu_a12557466thrust24THRUST_300001_SM_1000_NS12placeholders2_3E
	.align		8
        /*0120*/ 	.dword	_ZN34_INTERNAL_868e390a_4_k_cu_a12557466thrust24THRUST_300001_SM_1000_NS12placeholders2_4E
	.align		8
        /*0128*/ 	.dword	_ZN34_INTERNAL_868e390a_4_k_cu_a12557466thrust24THRUST_300001_SM_1000_NS12placeholders2_5E
	.align		8
        /*0130*/ 	.dword	_ZN34_INTERNAL_868e390a_4_k_cu_a12557466thrust24THRUST_300001_SM_1000_NS12placeholders2_6E
	.align		8
        /*0138*/ 	.dword	_ZN34_INTERNAL_868e390a_4_k_cu_a12557466thrust24THRUST_300001_SM_1000_NS12placeholders2_7E
	.align		8
        /*0140*/ 	.dword	_ZN34_INTERNAL_868e390a_4_k_cu_a12557466thrust24THRUST_300001_SM_1000_NS12placeholders2_8E
	.align		8
        /*0148*/ 	.dword	_ZN34_INTERNAL_868e390a_4_k_cu_a12557466thrust24THRUST_300001_SM_1000_NS12placeholders2_9E
	.align		8
        /*0150*/ 	.dword	_ZN34_INTERNAL_868e390a_4_k_cu_a12557466thrust24THRUST_300001_SM_1000_NS12placeholders3_10E
	.align		8
        /*0158*/ 	.dword	_ZN34_INTERNAL_868e390a_4_k_cu_a12557466thrust24THRUST_300001_SM_1000_NS3seqE
	.align		8
        /*0160*/ 	.dword	_ZN34_INTERNAL_868e390a_4_k_cu_a12557466thrust24THRUST_300001_SM_1000_NS6deviceE


//--------------------- .text._ZN3cub18CUB_300001_SM_10006detail10radix_sort29DeviceRadixSortOnesweepKernelINS1_5radix10policy_hubIjNS0_8NullTypeEyE10Policy1000ELNS0_9SortOrderE0EjS6_yiiNS1_21identity_decomposer_tEEEvPT5_SC_PT3_PKSD_PT1_PKSH_PT2_PKSL_T4_iiT6_ --------------------------
	.section	.text._ZN3cub18CUB_300001_SM_10006detail10radix_sort29DeviceRadixSortOnesweepKernelINS1_5radix10policy_hubIjNS0_8NullTypeEyE10Policy1000ELNS0_9SortOrderE0EjS6_yiiNS1_21identity_decomposer_tEEEvPT5_SC_PT3_PKSD_PT1_PKSH_PT2_PKSL_T4_iiT6_,"ax",@progbits
	.align	128
        .global         _ZN3cub18CUB_300001_SM_10006detail10radix_sort29DeviceRadixSortOnesweepKernelINS1_5radix10policy_hubIjNS0_8NullTypeEyE10Policy1000ELNS0_9SortOrderE0EjS6_yiiNS1_21identity_decomposer_tEEEvPT5_SC_PT3_PKSD_PT1_PKSH_PT2_PKSL_T4_iiT6_
        .type           _ZN3cub18CUB_300001_SM_10006detail10radix_sort29DeviceRadixSortOnesweepKernelINS1_5radix10policy_hubIjNS0_8NullTypeEyE10Policy1000ELNS0_9SortOrderE0EjS6_yiiNS1_21identity_decomposer_tEEEvPT5_SC_PT3_PKSD_PT1_PKSH_PT2_PKSL_T4_iiT6_,@function
        .size           _ZN3cub18CUB_300001_SM_10006detail10radix_sort29DeviceRadixSortOnesweepKernelINS1_5radix10policy_hubIjNS0_8NullTypeEyE10Policy1000ELNS0_9SortOrderE0EjS6_yiiNS1_21identity_decomposer_tEEEvPT5_SC_PT3_PKSD_PT1_PKSH_PT2_PKSL_T4_iiT6_,(.L_x_271 - _ZN3cub18CUB_300001_SM_10006detail10radix_sort29DeviceRadixSortOnesweepKernelINS1_5radix10policy_hubIjNS0_8NullTypeEyE10Policy1000ELNS0_9SortOrderE0EjS6_yiiNS1_21identity_decomposer_tEEEvPT5_SC_PT3_PKSD_PT1_PKSH_PT2_PKSL_T4_iiT6_)
        .other          _ZN3cub18CUB_300001_SM_10006detail10radix_sort29DeviceRadixSortOnesweepKernelINS1_5radix10policy_hubIjNS0_8NullTypeEyE10Policy1000ELNS0_9SortOrderE0EjS6_yiiNS1_21identity_decomposer_tEEEvPT5_SC_PT3_PKSD_PT1_PKSH_PT2_PKSL_T4_iiT6_,@"STO_CUDA_ENTRY STV_DEFAULT"
_ZN3cub18CUB_300001_SM_10006detail10radix_sort29DeviceRadixSortOnesweepKernelINS1_5radix10policy_hubIjNS0_8NullTypeEyE10Policy1000ELNS0_9SortOrderE0EjS6_yiiNS1_21identity_decomposer_tEEEvPT5_SC_PT3_PKSD_PT1_PKSH_PT2_PKSL_T4_iiT6_:
.text._ZN3cub18CUB_300001_SM_10006detail10radix_sort29DeviceRadixSortOnesweepKernelINS1_5radix10policy_hubIjNS0_8NullTypeEyE10Policy1000ELNS0_9SortOrderE0EjS6_yiiNS1_21identity_decomposer_tEEEvPT5_SC_PT3_PKSD_PT1_PKSH_PT2_PKSL_T4_iiT6_:
[----:B------:R-:W0:Y:S01]  /*0000*/  LDC R1, c[0x0][0x37c] ;  /* 0x0000df00ff017b82 */ /* 0x000e220000000800 */
[----:B------:R-:W1:Y:S01]  /*0010*/  S2R R39, SR_TID.X ;  /* 0x0000000000277919 */ /* 0x000e620000002100 */
[----:B------:R-:W-:Y:S01]  /*0020*/  MOV R73, 0x400 ;  /* 0x0000040000497802 */ /* 0x000fe20000000f00 */
[----:B------:R-:W2:Y:S01]  /*0030*/  LDCU.64 UR6, c[0x0][0x358] ;  /* 0x00006b00ff0677ac */ /* 0x000ea20008000a00 */
[----:B------:R-:W-:Y:S01]  /*0040*/  BSSY.RECONVERGENT B0, `(.L_x_0) ;  /* 0x000000d000007945 */ /* 0x000fe20003800200 */
[----:B------:R-:W3:Y:S01]  /*0050*/  S2R R0, SR_CgaCtaId ;  /* 0x0000000000007919 */ /* 0x000ee20000008800 */
[----:B0-----:R-:W-:Y:S01]  /*0060*/  VIADD R1, R1, 0xfffffff0 ;  /* 0xfffffff001017836 */ /* 0x001fe20000000000 */
[----:B-1----:R-:W-:Y:S02]  /*0070*/  ISETP.NE.AND P0, PT, R39, RZ, PT ;  /* 0x000000ff2700720c */ /* 0x002fe40003f05270 */
[----:B---3--:R-:W-:-:S11]  /*0080*/  LEA R73, R0, R73, 0x18 ;  /* 0x0000004900497211 */ /* 0x008fd600078ec0ff */
[----:B--2---:R-:W-:Y:S05]  /*0090*/  @P0 BRA `(.L_x_1) ;  /* 0x00000000001c0947 */ /* 0x004fea0003800000 */
[----:B------:R-:W0:Y:S01]  /*00a0*/  LDC.64 R2, c[0x0][0x388] ;  /* 0x0000e200ff027b82 */ /* 0x000e220000000a00 */
[----:B------:R-:W-:-:S05]  /*00b0*/  IMAD.MOV.U32 R5, RZ, RZ, 0x1 ;  /* 0x00000001ff057424 */ /* 0x000fca00078e00ff */
[----:B0-----:R-:W2:Y:S02]  /*00c0*/  ATOMG.E.ADD.STRONG.GPU PT, R2, desc[UR6][R2.64], R5 ;  /* 0x80000005020279a8 */ /* 0x001ea400081ef106 */
[----:B------:R-:W0:Y:S01]  /*00d0*/  S2UR UR5, SR_CgaCtaId ;  /* 0x00000000000579c3 */ /* 0x000e220000008800 */
[----:B------:R-:W-:Y:S02]  /*00e0*/  UMOV UR4, 0x400 ;  /* 0x0000040000047882 */ /* 0x000fe40000000000 */
[----:B0-----:R-:W-:-:S09]  /*00f0*/  ULEA UR4, UR5, UR4, 0x18 ;  /* 0x0000000405047291 */ /* 0x001fd2000f8ec0ff */
[----:B--2---:R0:W-:Y:S03]  /*0100*/  STS [UR4+0x7200], R2 ;  /* 0x00720002ff007988 */ /* 0x0041e60008000804 */
.L_x_1:
[----:B------:R-:W-:Y:S05]  /*0110*/  BSYNC.RECONVERGENT B0 ;  /* 0x0000000000007941 */ /* 0x000fea0003800200 */
.L_x_0:
[----:B------:R-:W-:Y:S06]  /*0120*/  BAR.SYNC.DEFER_BLOCKING 0x0 ;  /* 0x0000000000007b1d */ /* 0x000fec0000010000 */
[----:B------:R-:W1:Y:S01]  /*0130*/  LDCU UR4, c[0x0][0x3c0] ;  /* 0x00007800ff0477ac */ /* 0x000e620008000800 */
[----:B------:R-:W2:Y:S01]  /*0140*/  S2R R9, SR_LANEID ;  /* 0x0000000000097919 */ /* 0x000ea20000000000 */
[----:B------:R-:W0:Y:S02]  /*0150*/  LDS R72, [R73+0x7200] ;  /* 0x0072000049487984 */ /* 0x000e240000000800 */
[----:B0-----:R-:W-:-:S04]  /*0160*/  IMAD R2, R72, 0x1c80, RZ ;  /* 0x00001c8048027824 */ /* 0x001fc800078e02ff */
[----:B------:R-:W-:Y:S01]  /*0170*/  VIADD R0, R2, 0x1c80 ;  /* 0x00001c8002007836 */ /* 0x000fe20000000000 */
[----:B------:R-:W-:-:S04]  /*0180*/  SHF.R.S32.HI R6, RZ, 0x1f, R2 ;  /* 0x0000001fff067819 */ /* 0x000fc80000011402 */
[----:B-1----:R-:W-:Y:S02]  /*0190*/  ISETP.GT.AND P0, PT, R0, UR4, PT ;  /* 0x0000000400007c0c */ /* 0x002fe4000bf04270 */
[----:B------:R-:W-:-:S11]  /*01a0*/  SHF.R.U32.HI R0, RZ, 0x5, R39 ;  /* 0x00000005ff007819 */ /* 0x000fd60000011627 */
[----:B--2---:R-:W-:Y:S05]  /*01b0*/  @P0 BRA `(.L_x_2) ;  /* 0x0000000000700947 */ /* 0x004fea0003800000 */
[----:B------:R-:W0:Y:S01]  /*01c0*/  LDCU.64 UR4, c[0x0][0x3a8] ;  /* 0x00007500ff0477ac */ /* 0x000e220008000a00 */
[C---:B------:R-:W-:Y:S02]  /*01d0*/  LOP3.LUT R3, R39.reuse, 0x1f, RZ, 0xc0, !PT ;  /* 0x0000001f27037812 */ /* 0x040fe400078ec0ff */
[----:B------:R-:W-:-:S05]  /*01e0*/  LOP3.LUT R4, R39, 0x3e0, RZ, 0xc0, !PT ;  /* 0x000003e027047812 */ /* 0x000fca00078ec0ff */
[----:B------:R-:W-:-:S05]  /*01f0*/  IMAD R3, R4, 0x13, R3 ;  /* 0x0000001304037824 */ /* 0x000fca00078e0203 */
[----:B------:R-:W-:-:S05]  /*0200*/  IADD3 R3, P0, PT, R2, R3, RZ ;  /* 0x0000000302037210 */ /* 0x000fca0007f1e0ff */
[----:B------:R-:W-:Y:S01]  /*0210*/  IMAD.X R6, RZ, RZ, R6, P0 ;  /* 0x000000ffff067224 */ /* 0x000fe200000e0606 */
[----:B0-----:R-:W-:-:S04]  /*0220*/  LEA R2, P0, R3, UR4, 0x2 ;  /* 0x0000000403027c11 */ /* 0x001fc8000f8010ff */
[----:B------:R-:W-:-:S05]  /*0230*/  LEA.HI.X R3, R3, UR5, R6, 0x2, P0 ;  /* 0x0000000503037c11 */ /* 0x000fca00080f1406 */
[----:B------:R0:W5:Y:S04]  /*0240*/  LDG.E R71, desc[UR6][R2.64] ;  /* 0x0000000602477981 */ /* 0x000168000c1e1900 */
        /* <DEDUP_REMOVED lines=17> */
[----:B------:R0:W5:Y:S01]  /*0360*/  LDG.E R53, desc[UR6][R2.64+0x900] ;  /* 0x0009000602357981 */ /* 0x000162000c1e1900 */
[----:B------:R-:W-:Y:S05]  /*0370*/  BRA `(.L_x_3) ;  /* 0x0000000400507947 */ /* 0x000fea0003800000 */
.L_x_2:
[----:B------:R-:W0:Y:S01]  /*0380*/  LDCU.64 UR8, c[0x0][0x3a8] ;  /* 0x00007500ff0877ac */ /* 0x000e220008000a00 */
[C---:B------:R-:W-:Y:S01]  /*0390*/  LOP3.LUT R3, R39.reuse, 0x1f, RZ, 0xc0, !PT ;  /* 0x0000001f27037812 */ /* 0x040fe200078ec0ff */
[----:B------:R-:W-:Y:S01]  /*03a0*/  IMAD.MOV.U32 R71, RZ, RZ, -0x1 ;  /* 0xffffffffff477424 */ /* 0x000fe200078e00ff */
[----:B------:R-:W-:Y:S01]  /*03b0*/  LOP3.LUT R4, R39, 0x3e0, RZ, 0xc0, !PT ;  /* 0x000003e027047812 */ /* 0x000fe200078ec0ff */
[----:B------:R-:W-:Y:S02]  /*03c0*/  IMAD.MOV.U32 R69, RZ, RZ, -0x1 ;  /* 0xffffffffff457424 */ /* 0x000fe400078e00ff */
[----:B------:R-:W-:Y:S02]  /*03d0*/  IMAD.MOV.U32 R70, RZ, RZ, -0x1 ;  /* 0xffffffffff467424 */ /* 0x000fe400078e00ff */
[----:B------:R-:W-:Y:S01]  /*03e0*/  IMAD R11, R4, 0x13, R3 ;  /* 0x00000013040b7824 */ /* 0x000fe200078e0203 */
[----:B------:R-:W-:-:S03]  /*03f0*/  IADD3 R4, PT, PT, -R2, UR4, RZ ;  /* 0x0000000402047c10 */ /* 0x000fc6000fffe1ff */
[C---:B------:R-:W-:Y:S01]  /*0400*/  VIADD R3, R11.reuse, 0x20 ;  /* 0x000000200b037836 */ /* 0x040fe20000000000 */
[----:B------:R-:W-:Y:S01]  /*0410*/  IADD3 R8, P0, PT, R2, R11, RZ ;  /* 0x0000000b02087210 */ /* 0x000fe20007f1e0ff */
[C---:B------:R-:W-:Y:S01]  /*0420*/  VIADD R5, R11.reuse, 0x40 ;  /* 0x000000400b057836 */ /* 0x040fe20000000000 */
[CC--:B------:R-:W-:Y:S01]  /*0430*/  ISETP.GE.AND P1, PT, R11.reuse, R4.reuse, PT ;  /* 0x000000040b00720c */ /* 0x0c0fe20003f26270 */
[----:B------:R-:W-:Y:S01]  /*0440*/  VIADD R7, R11, 0x60 ;  /* 0x000000600b077836 */ /* 0x000fe20000000000 */
[-C--:B------:R-:W-:Y:S01]  /*0450*/  ISETP.GE.AND P2, PT, R3, R4.reuse, PT ;  /* 0x000000040300720c */ /* 0x080fe20003f46270 */
[----:B------:R-:W-:Y:S01]  /*0460*/  VIADD R3, R11, 0x80 ;  /* 0x000000800b037836 */ /* 0x000fe20000000000 */
[-C--:B------:R-:W-:Y:S01]  /*0470*/  ISETP.GE.AND P3, PT, R5, R4.reuse, PT ;  /* 0x000000040500720c */ /* 0x080fe20003f66270 */
[----:B------:R-:W-:Y:S01]  /*0480*/  VIADD R5, R11, 0xa0 ;  /* 0x000000a00b057836 */ /* 0x000fe20000000000 */
[-C--:B------:R-:W-:Y:S01]  /*0490*/  ISETP.GE.AND P4, PT, R7, R4.reuse, PT ;  /* 0x000000040700720c */ /* 0x080fe20003f86270 */
[----:B------:R-:W-:Y:S01]  /*04a0*/  IMAD.X R13, RZ, RZ, R6, P0 ;  /* 0x000000ffff0d7224 */ /* 0x000fe200000e0606 */
[----:B0-----:R-:W-:Y:S01]  /*04b0*/  LEA R2, P0, R8, UR8, 0x2 ;  /* 0x0000000808027c11 */ /* 0x001fe2000f8010ff */
[----:B------:R-:W-:Y:S01]  /*04c0*/  VIADD R7, R11, 0xc0 ;  /* 0x000000c00b077836 */ /* 0x000fe20000000000 */
[----:B------:R-:W-:-:S02]  /*04d0*/  ISETP.GE.AND P5, PT, R3, R4, PT ;  /* 0x000000040300720c */ /* 0x000fc40003fa6270 */
[-C--:B------:R-:W-:Y:S01]  /*04e0*/  ISETP.GE.AND P6, PT, R5, R4.reuse, PT ;  /* 0x000000040500720c */ /* 0x080fe20003fc6270 */
[----:B------:R-:W-:Y:S01]  /*04f0*/  VIADD R5, R11, 0xe0 ;  /* 0x000000e00b057836 */ /* 0x000fe20000000000 */
[----:B------:R-:W-:Y:S01]  /*0500*/  LEA.HI.X R3, R8, UR9, R13, 0x2, P0 ;  /* 0x0000000908037c11 */ /* 0x000fe200080f140d */
[----:B------:R-:W-:Y:S01]  /*0510*/  IMAD.MOV.U32 R68, RZ, RZ, -0x1 ;  /* 0xffffffffff447424 */ /* 0x000fe200078e00ff */
[-C--:B------:R-:W-:Y:S01]  /*0520*/  ISETP.GE.AND P0, PT, R7, R4.reuse, PT ;  /* 0x000000040700720c */ /* 0x080fe20003f06270 */
[----:B------:R-:W-:Y:S02]  /*0530*/  VIADD R7, R11, 0x100 ;  /* 0x000001000b077836 */ /* 0x000fe40000000000 */
[----:B------:R1:W5:Y:S01]  /*0540*/  @!P1 LDG.E R71, desc[UR6][R2.64] ;  /* 0x0000000602479981 */ /* 0x000362000c1e1900 */
[-C--:B------:R-:W-:Y:S01]  /*0550*/  ISETP.GE.AND P1, PT, R5, R4.reuse, PT ;  /* 0x000000040500720c */ /* 0x080fe20003f26270 */
[----:B------:R-:W-:Y:S02]  /*0560*/  VIADD R5, R11, 0x120 ;  /* 0x000001200b057836 */ /* 0x000fe40000000000 */
[----:B------:R1:W5:Y:S03]  /*0570*/  @!P3 LDG.E R69, desc[UR6][R2.64+0x100] ;  /* 0x000100060245b981 */ /* 0x000366000c1e1900 */
[----:B------:R-:W-:Y:S01]  /*0580*/  ISETP.GE.AND P3, PT, R5, R4, PT ;  /* 0x000000040500720c */ /* 0x000fe20003f66270 */
[----:B------:R-:W-:Y:S01]  /*0590*/  VIADD R5, R11, 0x140 ;  /* 0x000001400b057836 */ /* 0x000fe20000000000 */
[----:B------:R1:W5:Y:S01]  /*05a0*/  @!P4 LDG.E R68, desc[UR6][R2.64+0x180] ;  /* 0x000180060244c981 */ /* 0x000362000c1e1900 */
[----:B------:R-:W-:-:S03]  /*05b0*/  IMAD.MOV.U32 R66, RZ, RZ, -0x1 ;  /* 0xffffffffff427424 */ /* 0x000fc600078e00ff */
[-C--:B------:R-:W-:Y:S01]  /*05c0*/  ISETP.GE.AND P4, PT, R5, R4.reuse, PT ;  /* 0x000000040500720c */ /* 0x080fe20003f86270 */
[----:B------:R-:W-:Y:S01]  /*05d0*/  VIADD R5, R11, 0x180 ;  /* 0x000001800b057836 */ /* 0x000fe20000000000 */
[----:B------:R1:W5:Y:S01]  /*05e0*/  @!P2 LDG.E R70, desc[UR6][R2.64+0x80] ;  /* 0x000080060246a981 */ /* 0x000362000c1e1900 */
[-C--:B------:R-:W-:Y:S01]  /*05f0*/  ISETP.GE.AND P2, PT, R7, R4.reuse, PT ;  /* 0x000000040700720c */ /* 0x080fe20003f46270 */
[----:B------:R-:W-:Y:S02]  /*0600*/  IMAD.MOV.U32 R65, RZ, RZ, -0x1 ;  /* 0xffffffffff417424 */ /* 0x000fe400078e00ff */
[----:B------:R1:W5:Y:S01]  /*0610*/  @!P6 LDG.E R66, desc[UR6][R2.64+0x280] ;  /* 0x000280060242e981 */ /* 0x000362000c1e1900 */
[-C--:B------:R-:W-:Y:S01]  /*0620*/  ISETP.GE.AND P6, PT, R5, R4.reuse, PT ;  /* 0x000000040500720c */ /* 0x080fe20003fc6270 */
[C---:B------:R-:W-:Y:S02]  /*0630*/  VIADD R5, R11.reuse, 0x1a0 ;  /* 0x000001a00b057836 */ /* 0x040fe40000000000 */
[----:B------:R-:W-:Y:S01]  /*0640*/  IMAD.MOV.U32 R67, RZ, RZ, -0x1 ;  /* 0xffffffffff437424 */ /* 0x000fe200078e00ff */
[----:B------:R1:W5:Y:S01]  /*0650*/  @!P0 LDG.E R65, desc[UR6][R2.64+0x300] ;  /* 0x0003000602418981 */ /* 0x000362000c1e1900 */
[----:B------:R-:W-:Y:S01]  /*0660*/  VIADD R7, R11, 0x160 ;  /* 0x000001600b077836 */ /* 0x000fe20000000000 */
[----:B------:R-:W-:Y:S01]  /*0670*/  ISETP.GE.AND P0, PT, R5, R4, PT ;  /* 0x000000040500720c */ /* 0x000fe20003f06270 */
[----:B------:R-:W-:-:S02]  /*0680*/  IMAD.MOV.U32 R63, RZ, RZ, -0x1 ;  /* 0xffffffffff3f7424 */ /* 0x000fc400078e00ff */
[----:B------:R-:W-:Y:S01]  /*0690*/  VIADD R5, R11, 0x1e0 ;  /* 0x000001e00b057836 */ /* 0x000fe20000000000 */
[----:B------:R1:W5:Y:S01]  /*06a0*/  @!P5 LDG.E R67, desc[UR6][R2.64+0x200] ;  /* 0x000200060243d981 */ /* 0x000362000c1e1900 */
[-C--:B------:R-:W-:Y:S01]  /*06b0*/  ISETP.GE.AND P5, PT, R7, R4.reuse, PT ;  /* 0x000000040700720c */ /* 0x080fe20003fa6270 */
[----:B------:R-:W-:Y:S02]  /*06c0*/  IMAD.MOV.U32 R64, RZ, RZ, -0x1 ;  /* 0xffffffffff407424 */ /* 0x000fe400078e00ff */
[----:B------:R1:W5:Y:S01]  /*06d0*/  @!P2 LDG.E R63, desc[UR6][R2.64+0x400] ;  /* 0x00040006023fa981 */ /* 0x000362000c1e1900 */
[----:B------:R-:W-:Y:S01]  /*06e0*/  IMAD.MOV.U32 R62, RZ, RZ, -0x1 ;  /* 0xffffffffff3e7424 */ /* 0x000fe200078e00ff */
[----:B------:R-:W-:Y:S01]  /*06f0*/  ISETP.GE.AND P2, PT, R5, R4, PT ;  /* 0x000000040500720c */ /* 0x000fe20003f46270 */
[C---:B------:R-:W-:Y:S01]  /*0700*/  VIADD R7, R11.reuse, 0x1c0 ;  /* 0x000001c00b077836 */ /* 0x040fe20000000000 */
[----:B------:R1:W5:Y:S01]  /*0710*/  @!P1 LDG.E R64, desc[UR6][R2.64+0x380] ;  /* 0x0003800602409981 */ /* 0x000362000c1e1900 */
[----:B------:R-:W-:-:S02]  /*0720*/  VIADD R5, R11, 0x200 ;  /* 0x000002000b057836 */ /* 0x000fc40000000000 */
[----:B------:R-:W-:Y:S01]  /*0730*/  IMAD.MOV.U32 R61, RZ, RZ, -0x1 ;  /* 0xffffffffff3d7424 */ /* 0x000fe200078e00ff */
[----:B------:R1:W5:Y:S01]  /*0740*/  @!P3 LDG.E R62, desc[UR6][R2.64+0x480] ;  /* 0x00048006023eb981 */ /* 0x000362000c1e1900 */
[----:B------:R-:W-:Y:S01]  /*0750*/  IMAD.MOV.U32 R60, RZ, RZ, -0x1 ;  /* 0xffffffffff3c7424 */ /* 0x000fe200078e00ff */
[-C--:B------:R-:W-:Y:S01]  /*0760*/  ISETP.GE.AND P1, PT, R7, R4.reuse, PT ;  /* 0x000000040700720c */ /* 0x080fe20003f26270 */
[----:B------:R-:W-:Y:S01]  /*0770*/  VIADD R7, R11, 0x220 ;  /* 0x000002200b077836 */ /* 0x000fe20000000000 */
[-C--:B------:R-:W-:Y:S01]  /*0780*/  ISETP.GE.AND P3, PT, R5, R4.reuse, PT ;  /* 0x000000040500720c */ /* 0x080fe20003f66270 */
[----:B------:R-:W-:Y:S01]  /*0790*/  VIADD R5, R11, 0x240 ;  /* 0x000002400b057836 */ /* 0x000fe20000000000 */
[----:B------:R1:W5:Y:S02]  /*07a0*/  @!P4 LDG.E R61, desc[UR6][R2.64+0x500] ;  /* 0x00050006023dc981 */ /* 0x000364000c1e1900 */
[-C--:B------:R-:W-:Y:S02]  /*07b0*/  ISETP.GE.AND P4, PT, R7, R4.reuse, PT ;  /* 0x000000040700720c */ /* 0x080fe40003f86270 */
[----:B------:R1:W5:Y:S01]  /*07c0*/  @!P5 LDG.E R60, desc[UR6][R2.64+0x580] ;  /* 0x00058006023cd981 */ /* 0x000362000c1e1900 */
[----:B------:R-:W-:Y:S01]  /*07d0*/  ISETP.GE.AND P5, PT, R5, R4, PT ;  /* 0x000000040500720c */ /* 0x000fe20003fa6270 */
[----:B------:R-:W-:-:S02]  /*07e0*/  IMAD.MOV.U32 R59, RZ, RZ, -0x1 ;  /* 0xffffffffff3b7424 */ /* 0x000fc400078e00ff */
[----:B------:R-:W-:Y:S02]  /*07f0*/  IMAD.MOV.U32 R58, RZ, RZ, -0x1 ;  /* 0xffffffffff3a7424 */ /* 0x000fe400078e00ff */
[----:B------:R-:W-:Y:S02]  /*0800*/  IMAD.MOV.U32 R57, RZ, RZ, -0x1 ;  /* 0xffffffffff397424 */ /* 0x000fe400078e00ff */
[----:B------:R-:W-:Y:S01]  /*0810*/  IMAD.MOV.U32 R56, RZ, RZ, -0x1 ;  /* 0xffffffffff387424 */ /* 0x000fe200078e00ff */
[----:B------:R1:W5:Y:S01]  /*0820*/  @!P6 LDG.E R59, desc[UR6][R2.64+0x600] ;  /* 0x00060006023be981 */ /* 0x000362000c1e1900 */
[----:B------:R-:W-:Y:S02]  /*0830*/  IMAD.MOV.U32 R55, RZ, RZ, -0x1 ;  /* 0xffffffffff377424 */ /* 0x000fe400078e00ff */
[----:B------:R-:W-:Y:S01]  /*0840*/  IMAD.MOV.U32 R54, RZ, RZ, -0x1 ;  /* 0xffffffffff367424 */ /* 0x000fe200078e00ff */
[----:B------:R1:W5:Y:S01]  /*0850*/  @!P0 LDG.E R58, desc[UR6][R2.64+0x680] ;  /* 0x00068006023a8981 */ /* 0x000362000c1e1900 */
[----:B------:R-:W-:-:S03]  /*0860*/  IMAD.MOV.U32 R53, RZ, RZ, -0x1 ;  /* 0xffffffffff357424 */ /* 0x000fc600078e00ff */
[----:B------:R1:W5:Y:S04]  /*0870*/  @!P1 LDG.E R57, desc[UR6][R2.64+0x700] ;  /* 0x0007000602399981 */ /* 0x000368000c1e1900 */
[----:B------:R1:W5:Y:S04]  /*0880*/  @!P2 LDG.E R56, desc[UR6][R2.64+0x780] ;  /* 0x000780060238a981 */ /* 0x000368000c1e1900 */
[----:B------:R1:W5:Y:S04]  /*0890*/  @!P3 LDG.E R55, desc[UR6][R2.64+0x800] ;  /* 0x000800060237b981 */ /* 0x000368000c1e1900 */
[----:B------:R1:W5:Y:S04]  /*08a0*/  @!P4 LDG.E R54, desc[UR6][R2.64+0x880] ;  /* 0x000880060236c981 */ /* 0x000368000c1e1900 */
[----:B------:R1:W5:Y:S02]  /*08b0*/  @!P5 LDG.E R53, desc[UR6][R2.64+0x900] ;  /* 0x000900060235d981 */ /* 0x000364000c1e1900 */
.L_x_3:
[----:B01----:R-:W-:Y:S01]  /*08c0*/  VIMNMX R2, PT, PT, R9, 0xe0, !PT ;  /* 0x000000e009027848 */ /* 0x003fe20007fe0100 */
[----:B------:R-:W0:Y:S01]  /*08d0*/  LDCU UR4, c[0x0][0x3c8] ;  /* 0x00007900ff0477ac */ /* 0x000e220008000800 */
[----:B------:R-:W-:Y:S01]  /*08e0*/  BSSY.RECONVERGENT B0, `(.L_x_4) ;  /* 0x0000025000007945 */ /* 0x000fe20003800200 */
[----:B------:R-:W-:Y:S01]  /*08f0*/  IMAD.SHL.U32 R0, R0, 0x400, RZ ;  /* 0x0000040000007824 */ /* 0x000fe200078e00ff */
[--C-:B------:R-:W-:Y:S01]  /*0900*/  IADD3 R2, PT, PT, R2, 0x1f, -R9.reuse ;  /* 0x0000001f02027810 */ /* 0x100fe20007ffe809 */
[----:B------:R-:W-:Y:S01]  /*0910*/  UMOV UR5, 0xffffffff ;  /* 0xffffffff00057882 */ /* 0x000fe20000000000 */
[----:B------:R-:W-:Y:S02]  /*0920*/  IMAD.MOV.U32 R5, RZ, RZ, R9 ;  /* 0x000000ffff057224 */ /* 0x000fe400078e0009 */
[C---:B------:R-:W-:Y:S02]  /*0930*/  ISETP.GE.U32.AND P0, PT, R2.reuse, 0x1e0, PT ;  /* 0x000001e00200780c */ /* 0x040fe40003f06070 */
[----:B------:R-:W-:-:S04]  /*0940*/  LEA.HI R3, R2, 0x1, RZ, 0x1b ;  /* 0x0000000102037811 */ /* 0x000fc800078fd8ff */
[----:B------:R-:W-:-:S04]  /*0950*/  LOP3.LUT R6, R3, 0xf, RZ, 0xc0, !PT ;  /* 0x0000000f03067812 */ /* 0x000fc800078ec0ff */
[----:B------:R-:W-:Y:S01]  /*0960*/  ISETP.NE.AND P1, PT, R6, RZ, PT ;  /* 0x000000ff0600720c */ /* 0x000fe20003f25270 */
[----:B0-----:R-:W-:Y:S02]  /*0970*/  USHF.L.U32 UR4, UR5, UR4, URZ ;  /* 0x0000000405047299 */ /* 0x001fe400080006ff */
[----:B------:R-:W-:Y:S10]  /*0980*/  @!P0 BRA `(.L_x_5) ;  /* 0x0000000000688947 */ /* 0x000ff40003800000 */
[----:B------:R-:W-:Y:S01]  /*0990*/  IMAD R4, R9, 0x4, R0 ;  /* 0x0000000409047824 */ /* 0x000fe200078e0200 */
[----:B------:R-:W-:Y:S01]  /*09a0*/  LOP3.LUT R2, R3, 0xffffff0, RZ, 0xc0, !PT ;  /* 0x0ffffff003027812 */ /* 0x000fe200078ec0ff */
[----:B------:R-:W-:-:S03]  /*09b0*/  IMAD.MOV.U32 R5, RZ, RZ, R9 ;  /* 0x000000ffff057224 */ /* 0x000fc600078e0009 */
[----:B------:R-:W-:Y:S01]  /*09c0*/  IADD3 R4, PT, PT, R4, 0x400, R73 ;  /* 0x0000040004047810 */ /* 0x000fe20007ffe049 */
[----:B------:R-:W-:-:S07]  /*09d0*/  IMAD.MOV R2, RZ, RZ, -R2 ;  /* 0x000000ffff027224 */ /* 0x000fce00078e0a02 */
.L_x_6:
[----:B------:R-:W-:Y:S01]  /*09e0*/  VIADD R2, R2, 0x10 ;  /* 0x0000001002027836 */ /* 0x000fe20000000000 */
[----:B------:R-:W-:Y:S01]  /*09f0*/  STS [R4+-0x400], RZ ;  /* 0xfffc00ff04007388 */ /* 0x000fe20000000800 */
[----:B------:R-:W-:-:S03]  /*0a00*/  VIADD R5, R5, 0x200 ;  /* 0x0000020005057836 */ /* 0x000fc60000000000 */
[----:B------:R-:W-:Y:S01]  /*0a10*/  ISETP.NE.AND P0, PT, R2, RZ, PT ;  /* 0x000000ff0200720c */ /* 0x000fe20003f05270 */
[----:B------:R-:W-:Y:S04]  /*0a20*/  STS [R4+-0x380], RZ ;  /* 0xfffc80ff04007388 */ /* 0x000fe80000000800 */
[----:B------:R-:W-:Y:S04]  /*0a30*/  STS [R4+-0x300], RZ ;  /* 0xfffd00ff04007388 */ /* 0x000fe80000000800 */
[----:B------:R-:W-:Y:S04]  /*0a40*/  STS [R4+-0x280], RZ ;  /* 0xfffd80ff04007388 */ /* 0x000fe80000000800 */
[----:B------:R-:W-:Y:S04]  /*0a50*/  STS [R4+-0x200], RZ ;  /* 0xfffe00ff04007388 */ /* 0x000fe80000000800 */
[----:B------:R-:W-:Y:S04]  /*0a60*/  STS [R4+-0x180], RZ ;  /* 0xfffe80ff04007388 */ /* 0x000fe80000000800 */
[----:B------:R-:W-:Y:S04]  /*0a70*/  STS [R4+-0x100], RZ ;  /* 0xffff00ff04007388 */ /* 0x000fe80000000800 */
[----:B------:R-:W-:Y:S04]  /*0a80*/  STS [R4+-0x80], RZ ;  /* 0xffff80ff04007388 */ /* 0x000fe80000000800 */
[----:B------:R-:W-:Y:S04]  /*0a90*/  STS [R4], RZ ;  /* 0x000000ff04007388 */ /* 0x000fe80000000800 */
[----:B------:R-:W-:Y:S04]  /*0aa0*/  STS [R4+0x80], RZ ;  /* 0x000080ff04007388 */ /* 0x000fe80000000800 */
[----:B------:R-:W-:Y:S04]  /*0ab0*/  STS [R4+0x100], RZ ;  /* 0x000100ff04007388 */ /* 0x000fe80000000800 */
[----:B------:R-:W-:Y:S04]  /*0ac0*/  STS [R4+0x180], RZ ;  /* 0x000180ff04007388 */ /* 0x000fe80000000800 */
[----:B------:R-:W-:Y:S04]  /*0ad0*/  STS [R4+0x200], RZ ;  /* 0x000200ff04007388 */ /* 0x000fe80000000800 */
[----:B------:R-:W-:Y:S04]  /*0ae0*/  STS [R4+0x280], RZ ;  /* 0x000280ff04007388 */ /* 0x000fe80000000800 */
[----:B------:R-:W-:Y:S04]  /*0af0*/  STS [R4+0x300], RZ ;  /* 0x000300ff04007388 */ /* 0x000fe80000000800 */
[----:B------:R0:W-:Y:S02]  /*0b00*/  STS [R4+0x380], RZ ;  /* 0x000380ff04007388 */ /* 0x0001e40000000800 */
[----:B0-----:R-:W-:Y:S01]  /*0b10*/  VIADD R4, R4, 0x800 ;  /* 0x0000080004047836 */ /* 0x001fe20000000000 */
[----:B------:R-:W-:Y:S06]  /*0b20*/  @P0 BRA `(.L_x_6) ;  /* 0xfffffffc00ac0947 */ /* 0x000fec000383ffff */
.L_x_5:
[----:B------:R-:W-:Y:S05]  /*0b30*/  BSYNC.RECONVERGENT B0 ;  /* 0x0000000000007941 */ /* 0x000fea0003800200 */
.L_x_4:
[----:B------:R-:W-:Y:S01]  /*0b40*/  BSSY.RECONVERGENT B0, `(.L_x_7) ;  /* 0x0000026000007945 */ /* 0x000fe20003800200 */
[----:B------:R-:W-:-:S03]  /*0b50*/  IMAD.IADD R2, R73, 0x1, R0 ;  /* 0x0000000149027824 */ /* 0x000fc600078e0200 */
[----:B------:R-:W-:Y:S05]  /*0b60*/  @!P1 BRA `(.L_x_8) ;  /* 0x00000000008c9947 */ /* 0x000fea0003800000 */
[----:B------:R-:W-:Y:S01]  /*0b70*/  ISETP.GE.U32.AND P0, PT, R6, 0x8, PT ;  /* 0x000000080600780c */ /* 0x000fe20003f06070 */
[----:B------:R-:W-:Y:S01]  /*0b80*/  BSSY.RECONVERGENT B1, `(.L_x_9) ;  /* 0x000000e000017945 */ /* 0x000fe20003800200 */
[----:B------:R-:W-:-:S04]  /*0b90*/  LOP3.LUT R7, R3, 0x7, RZ, 0xc0, !PT ;  /* 0x0000000703077812 */ /* 0x000fc800078ec0ff */
[----:B------:R-:W-:-:S07]  /*0ba0*/  ISETP.NE.AND P1, PT, R7, RZ, PT ;  /* 0x000000ff0700720c */ /* 0x000fce0003f25270 */
[----:B------:R-:W-:Y:S06]  /*0bb0*/  @!P0 BRA `(.L_x_10) ;  /* 0x0000000000288947 */ /* 0x000fec0003800000 */
[C---:B------:R-:W-:Y:S02]  /*0bc0*/  IMAD R4, R5.reuse, 0x4, R2 ;  /* 0x0000000405047824 */ /* 0x040fe400078e0202 */
[----:B------:R-:W-:-:S03]  /*0bd0*/  VIADD R5, R5, 0x100 ;  /* 0x0000010005057836 */ /* 0x000fc60000000000 */
[----:B------:R0:W-:Y:S04]  /*0be0*/  STS [R4], RZ ;  /* 0x000000ff04007388 */ /* 0x0001e80000000800 */
[----:B------:R0:W-:Y:S04]  /*0bf0*/  STS [R4+0x80], RZ ;  /* 0x000080ff04007388 */ /* 0x0001e80000000800 */
[----:B------:R0:W-:Y:S04]  /*0c00*/  STS [R4+0x100], RZ ;  /* 0x000100ff04007388 */ /* 0x0001e80000000800 */
[----:B------:R0:W-:Y:S04]  /*0c10*/  STS [R4+0x180], RZ ;  /* 0x000180ff04007388 */ /* 0x0001e80000000800 */
[----:B------:R0:W-:Y:S04]  /*0c20*/  STS [R4+0x200], RZ ;  /* 0x000200ff04007388 */ /* 0x0001e80000000800 */
[----:B------:R0:W-:Y:S04]  /*0c30*/  STS [R4+0x280], RZ ;  /* 0x000280ff04007388 */ /* 0x0001e80000000800 */
[----:B------:R0:W-:Y:S04]  /*0c40*/  STS [R4+0x300], RZ ;  /* 0x000300ff04007388 */ /* 0x0001e80000000800 */
[----:B------:R0:W-:Y:S02]  /*0c50*/  STS [R4+0x380], RZ ;  /* 0x000380ff04007388 */ /* 0x0001e40000000800 */
.L_x_10:
[----:B------:R-:W-:Y:S05]  /*0c60*/  BSYNC.RECONVERGENT B1 ;  /* 0x0000000000017941 */ /* 0x000fea0003800200 */
.L_x_9:
[----:B------:R-:W-:Y:S05]  /*0c70*/  @!P1 BRA `(.L_x_8) ;  /* 0x0000000000489947 */ /* 0x000fea0003800000 */
[----:B------:R-:W-:Y:S02]  /*0c80*/  ISETP.GE.U32.AND P0, PT, R7, 0x4, PT ;  /* 0x000000040700780c */ /* 0x000fe40003f06070 */
[----:B------:R-:W-:-:S04]  /*0c90*/  LOP3.LUT R3, R3, 0x3, RZ, 0xc0, !PT ;  /* 0x0000000303037812 */ /* 0x000fc800078ec0ff */
[----:B------:R-:W-:-:S07]  /*0ca0*/  ISETP.NE.AND P1, PT, R3, RZ, PT ;  /* 0x000000ff0300720c */ /* 0x000fce0003f25270 */
[C---:B------:R-:W-:Y:S02]  /*0cb0*/  @P0 IMAD R2, R5.reuse, 0x4, R2 ;  /* 0x0000000405020824 */ /* 0x040fe400078e0202 */
[----:B------:R-:W-:-:S03]  /*0cc0*/  @P0 VIADD R5, R5, 0x80 ;  /* 0x0000008005050836 */ /* 0x000fc60000000000 */
[----:B------:R1:W-:Y:S04]  /*0cd0*/  @P0 STS [R2], RZ ;  /* 0x000000ff02000388 */ /* 0x0003e80000000800 */
[----:B------:R1:W-:Y:S04]  /*0ce0*/  @P0 STS [R2+0x80], RZ ;  /* 0x000080ff02000388 */ /* 0x0003e80000000800 */
[----:B------:R1:W-:Y:S04]  /*0cf0*/  @P0 STS [R2+0x100], RZ ;  /* 0x000100ff02000388 */ /* 0x0003e80000000800 */
[----:B------:R1:W-:Y:S01]  /*0d00*/  @P0 STS [R2+0x180], RZ ;  /* 0x000180ff02000388 */ /* 0x0003e20000000800 */
[----:B------:R-:W-:Y:S05]  /*0d10*/  @!P1 BRA `(.L_x_8) ;  /* 0x0000000000209947 */ /* 0x000fea0003800000 */
[----:B------:R-:W-:Y:S02]  /*0d20*/  IMAD R0, R5, 0x4, R0 ;  /* 0x0000000405007824 */ /* 0x000fe400078e0200 */
[----:B------:R-:W-:Y:S02]  /*0d30*/  IMAD.MOV R3, RZ, RZ, -R3 ;  /* 0x000000ffff037224 */ /* 0x000fe400078e0a03 */
[----:B------:R-:W-:-:S07]  /*0d40*/  IMAD.IADD R0, R73, 0x1, R0 ;  /* 0x0000000149007824 */ /* 0x000fce00078e0200 */
.L_x_11:
[----:B------:R-:W-:Y:S01]  /*0d50*/  VIADD R3, R3, 0x1 ;  /* 0x0000000103037836 */ /* 0x000fe20000000000 */
[----:B------:R2:W-:Y:S04]  /*0d60*/  STS [R0], RZ ;  /* 0x000000ff00007388 */ /* 0x0005e80000000800 */
[----:B------:R-:W-:Y:S01]  /*0d70*/  ISETP.NE.AND P0, PT, R3, RZ, PT ;  /* 0x000000ff0300720c */ /* 0x000fe20003f05270 */
[----:B--2---:R-:W-:-:S12]  /*0d80*/  VIADD R0, R0, 0x80 ;  /* 0x0000008000007836 */ /* 0x004fd80000000000 */
[----:B------:R-:W-:Y:S05]  /*0d90*/  @P0 BRA `(.L_x_11) ;  /* 0xfffffffc00ec0947 */ /* 0x000fea000383ffff */
.L_x_8:
[----:B------:R-:W-:Y:S05]  /*0da0*/  BSYNC.RECONVERGENT B0 ;  /* 0x0000000000007941 */ /* 0x000fea0003800200 */
.L_x_7:
[----:B------:R-:W2:Y:S01]  /*0db0*/  LDCU UR5, c[0x0][0x3c4] ;  /* 0x00007880ff0577ac */ /* 0x000ea20008000800 */
[C---:B-1----:R-:W-:Y:S01]  /*0dc0*/  IMAD.SHL.U32 R2, R39.reuse, 0x20, RZ ;  /* 0x0000002027027824 */ /* 0x042fe200078e00ff */
[C---:B------:R-:W-:Y:S01]  /*0dd0*/  ISETP.GT.U32.AND P1, PT, R39.reuse, 0xff, PT ;  /* 0x000000ff2700780c */ /* 0x040fe20003f24070 */
[----:B------:R-:W-:Y:S01]  /*0de0*/  BSSY.RECONVERGENT B0, `(.L_x_12) ;  /* 0x000007c000007945 */ /* 0x000fe20003800200 */
[----:B------:R-:W-:Y:S02]  /*0df0*/  IMAD R0, R39, 0x4, R73 ;  /* 0x0000000427007824 */ /* 0x000fe400078e0249 */
[----:B0-----:R-:W-:Y:S01]  /*0e00*/  LOP3.LUT R4, R2, 0x7c00, RZ, 0xc0, !PT ;  /* 0x00007c0002047812 */ /* 0x001fe200078ec0ff */
[----:B------:R-:W-:Y:S01]  /*0e10*/  IMAD.MOV.U32 R52, RZ, RZ, RZ ;  /* 0x000000ffff347224 */ /* 0x000fe200078e00ff */
[----:B------:R-:W-:-:S03]  /*0e20*/  P2R R2, PR, RZ, 0x2 ;  /* 0x00000002ff027803 */ /* 0x000fc60000000000 */
[----:B------:R-:W-:Y:S02]  /*0e30*/  IMAD.IADD R15, R73, 0x1, R4 ;  /* 0x00000001490f7824 */ /* 0x000fe400078e0204 */
[----:B------:R0:W-:Y:S01]  /*0e40*/  STL [R1+0x8], R2 ;  /* 0x0000080201007387 */ /* 0x0001e20000100800 */
[----:B--2--5:R-:W-:Y:S02]  /*0e50*/  SHF.R.U32.HI R51, RZ, UR5, R71 ;  /* 0x00000005ff337c19 */ /* 0x024fe40008011647 */
[----:B------:R-:W-:Y:S02]  /*0e60*/  SHF.R.U32.HI R5, RZ, UR5, R70 ;  /* 0x00000005ff057c19 */ /* 0x000fe40008011646 */
[----:B------:R-:W-:Y:S01]  /*0e70*/  SHF.R.U32.HI R45, RZ, UR5, R64 ;  /* 0x00000005ff2d7c19 */ /* 0x000fe20008011640 */
[----:B0-----:R-:W0:Y:S01]  /*0e80*/  @!P1 LDC.64 R2, c[0x0][0x380] ;  /* 0x0000e000ff029b82 */ /* 0x001e220000000a00 */
[----:B------:R-:W-:Y:S02]  /*0e90*/  SHF.R.U32.HI R50, RZ, UR5, R69 ;  /* 0x00000005ff327c19 */ /* 0x000fe40008011645 */
[----:B------:R-:W-:-:S02]  /*0ea0*/  SHF.R.U32.HI R44, RZ, UR5, R63 ;  /* 0x00000005ff2c7c19 */ /* 0x000fc4000801163f */
[----:B------:R-:W-:Y:S02]  /*0eb0*/  SHF.R.U32.HI R49, RZ, UR5, R68 ;  /* 0x00000005ff317c19 */ /* 0x000fe40008011644 */
[----:B------:R-:W-:Y:S02]  /*0ec0*/  SHF.R.U32.HI R48, RZ, UR5, R67 ;  /* 0x00000005ff307c19 */ /* 0x000fe40008011643 */
[----:B------:R-:W-:Y:S02]  /*0ed0*/  LOP3.LUT R51, R51, UR4, RZ, 0x30, !PT ;  /* 0x0000000433337c12 */ /* 0x000fe4000f8e30ff */
[----:B------:R-:W-:Y:S02]  /*0ee0*/  SHF.R.U32.HI R47, RZ, UR5, R66 ;  /* 0x00000005ff2f7c19 */ /* 0x000fe40008011642 */
[----:B------:R-:W-:Y:S01]  /*0ef0*/  LOP3.LUT R4, R5, UR4, RZ, 0x30, !PT ;  /* 0x0000000405047c12 */ /* 0x000fe2000f8e30ff */
[----:B------:R-:W-:Y:S01]  /*0f00*/  IMAD R30, R51, 0x4, R15 ;  /* 0x00000004331e7824 */ /* 0x000fe200078e020f */
[----:B------:R-:W-:Y:S01]  /*0f10*/  LOP3.LUT R45, R45, UR4, RZ, 0x30, !PT ;  /* 0x000000042d2d7c12 */ /* 0x000fe2000f8e30ff */
[----:B------:R-:W-:Y:S01]  /*0f20*/  NOP ;  /* 0x0000000000007918 */ /* 0x000fe20000000000 */
[----:B------:R-:W-:Y:S01]  /*0f30*/  SHF.R.U32.HI R46, RZ, UR5, R65 ;  /* 0x00000005ff2e7c19 */ /* 0x000fe20008011641 */
[--C-:B------:R-:W-:Y:S01]  /*0f40*/  IMAD R31, R4, 0x4, R15.reuse ;  /* 0x00000004041f7824 */ /* 0x100fe200078e020f */
[----:B------:R-:W-:Y:S01]  /*0f50*/  LOP3.LUT R50, R50, UR4, RZ, 0x30, !PT ;  /* 0x0000000432327c12 */ /* 0x000fe2000f8e30ff */
[--C-:B------:R-:W-:Y:S01]  /*0f60*/  IMAD R7, R45, 0x4, R15.reuse ;  /* 0x000000042d077824 */ /* 0x100fe200078e020f */
[----:B------:R-:W-:Y:S01]  /*0f70*/  LOP3.LUT R44, R44, UR4, RZ, 0x30, !PT ;  /* 0x000000042c2c7c12 */ /* 0x000fe2000f8e30ff */
[----:B------:R1:W-:Y:S01]  /*0f80*/  ATOMS.POPC.INC.32 RZ, [R30+URZ] ;  /* 0x000000001eff7f8c */ /* 0x0003e2000d8000ff */
[----:B------:R-:W-:Y:S01]  /*0f90*/  LOP3.LUT R49, R49, UR4, RZ, 0x30, !PT ;  /* 0x0000000431317c12 */ /* 0x000fe2000f8e30ff */
[--C-:B------:R-:W-:Y:S01]  /*0fa0*/  IMAD R29, R50, 0x4, R15.reuse ;  /* 0x00000004321d7824 */ /* 0x100fe200078e020f */
[----:B------:R-:W-:Y:S01]  /*0fb0*/  LOP3.LUT R48, R48, UR4, RZ, 0x30, !PT ;  /* 0x0000000430307c12 */ /* 0x000fe2000f8e30ff */
[--C-:B------:R-:W-:Y:S01]  /*0fc0*/  IMAD R6, R44, 0x4, R15.reuse ;  /* 0x000000042c067824 */ /* 0x100fe200078e020f */
[----:B------:R-:W-:Y:S01]  /*0fd0*/  SHF.R.U32.HI R43, RZ, UR5, R62 ;  /* 0x00000005ff2b7c19 */ /* 0x000fe2000801163e */
[--C-:B------:R-:W-:Y:S01]  /*0fe0*/  IMAD R28, R49, 0x4, R15.reuse ;  /* 0x00000004311c7824 */ /* 0x100fe200078e020f */
[----:B------:R-:W-:Y:S01]  /*0ff0*/  LOP3.LUT R47, R47, UR4, RZ, 0x30, !PT ;  /* 0x000000042f2f7c12 */ /* 0x000fe2000f8e30ff */
[----:B------:R-:W-:Y:S01]  /*1000*/  IMAD R27, R48, 0x4, R15 ;  /* 0x00000004301b7824 */ /* 0x000fe200078e020f */
[----:B------:R-:W-:Y:S01]  /*1010*/  SHF.R.U32.HI R42, RZ, UR5, R61 ;  /* 0x00000005ff2a7c19 */ /* 0x000fe2000801163d */
[----:B------:R1:W-:Y:S01]  /*1020*/  STL [R1+0x4], R7 ;  /* 0x0000040701007387 */ /* 0x0003e20000100800 */
[----:B------:R-:W-:Y:S01]  /*1030*/  LOP3.LUT R46, R46, UR4, RZ, 0x30, !PT ;  /* 0x000000042e2e7c12 */ /* 0x000fe2000f8e30ff */
[----:B------:R-:W-:Y:S01]  /*1040*/  IMAD R26, R47, 0x4, R15 ;  /* 0x000000042f1a7824 */ /* 0x000fe200078e020f */
[----:B------:R-:W-:Y:S01]  /*1050*/  SHF.R.U32.HI R41, RZ, UR5, R60 ;  /* 0x00000005ff297c19 */ /* 0x000fe2000801163c */
[----:B------:R1:W-:Y:S01]  /*1060*/  ATOMS.POPC.INC.32 RZ, [R31+URZ] ;  /* 0x000000001fff7f8c */ /* 0x0003e2000d8000ff */
[----:B------:R-:W-:Y:S01]  /*1070*/  SHF.R.U32.HI R40, RZ, UR5, R59 ;  /* 0x00000005ff287c19 */ /* 0x000fe2000801163b */
[----:B------:R-:W-:Y:S01]  /*1080*/  IMAD R25, R46, 0x4, R15 ;  /* 0x000000042e197824 */ /* 0x000fe200078e020f */
[----:B------:R-:W-:Y:S01]  /*1090*/  SHF.R.U32.HI R37, RZ, UR5, R58 ;  /* 0x00000005ff257c19 */ /* 0x000fe2000801163a */
[----:B------:R1:W-:Y:S01]  /*10a0*/  STL [R1], R6 ;  /* 0x0000000601007387 */ /* 0x0003e20000100800 */
[----:B------:R-:W-:-:S02]  /*10b0*/  LOP3.LUT R43, R43, UR4, RZ, 0x30, !PT ;  /* 0x000000042b2b7c12 */ /* 0x000fc4000f8e30ff */
[----:B------:R-:W-:Y:S01]  /*10c0*/  SHF.R.U32.HI R36, RZ, UR5, R57 ;  /* 0x00000005ff247c19 */ /* 0x000fe20008011639 */
[----:B------:R1:W-:Y:S01]  /*10d0*/  ATOMS.POPC.INC.32 RZ, [R29+URZ] ;  /* 0x000000001dff7f8c */ /* 0x0003e2000d8000ff */
[----:B------:R-:W-:Y:S01]  /*10e0*/  LOP3.LUT R42, R42, UR4, RZ, 0x30, !PT ;  /* 0x000000042a2a7c12 */ /* 0x000fe2000f8e30ff */
[--C-:B------:R-:W-:Y:S01]  /*10f0*/  IMAD R24, R43, 0x4, R15.reuse ;  /* 0x000000042b187824 */ /* 0x100fe200078e020f */
[----:B------:R-:W-:Y:S01]  /*1100*/  SHF.R.U32.HI R35, RZ, UR5, R56 ;  /* 0x00000005ff237c19 */ /* 0x000fe20008011638 */
[----:B------:R1:W-:Y:S01]  /*1110*/  ATOMS.POPC.INC.32 RZ, [R28+URZ] ;  /* 0x000000001cff7f8c */ /* 0x0003e2000d8000ff */
[----:B------:R-:W-:Y:S01]  /*1120*/  LOP3.LUT R41, R41, UR4, RZ, 0x30, !PT ;  /* 0x0000000429297c12 */ /* 0x000fe2000f8e30ff */
[----:B------:R-:W-:Y:S01]  /*1130*/  IMAD R23, R42, 0x4, R15 ;  /* 0x000000042a177824 */ /* 0x000fe200078e020f */
        /* <DEDUP_REMOVED lines=12> */
[----:B------:R-:W-:Y:S01]  /*1200*/  LOP3.LUT R35, R35, UR4, RZ, 0x30, !PT ;  /* 0x0000000423237c12 */ /* 0x000fe2000f8e30ff */
[----:B------:R1:W-:Y:S01]  /*1210*/  ATOMS.POPC.INC.32 RZ, [R7+URZ] ;  /* 0x0000000007ff7f8c */ /* 0x0003e2000d8000ff */
[----:B------:R-:W-:Y:S01]  /*1220*/  LOP3.LUT R34, R34, UR4, RZ, 0x30, !PT ;  /* 0x0000000422227c12 */ /* 0x000fe2000f8e30ff */
[--C-:B------:R-:W-:Y:S01]  /*1230*/  IMAD R19, R36, 0x4, R15.reuse ;  /* 0x0000000424137824 */ /* 0x100fe200078e020f */
[----:B------:R-:W-:Y:S01]  /*1240*/  LOP3.LUT R33, R33, UR4, RZ, 0x30, !PT ;  /* 0x0000000421217c12 */ /* 0x000fe2000f8e30ff */
[----:B------:R1:W-:Y:S01]  /*1250*/  ATOMS.POPC.INC.32 RZ, [R6+URZ] ;  /* 0x0000000006ff7f8c */ /* 0x0003e2000d8000ff */
[----:B------:R-:W-:Y:S01]  /*1260*/  LOP3.LUT R32, R32, UR4, RZ, 0x30, !PT ;  /* 0x0000000420207c12 */ /* 0x000fe2000f8e30ff */
[----:B------:R-:W-:-:S02]  /*1270*/  IMAD R18, R35, 0x4, R15 ;  /* 0x0000000423127824 */ /* 0x000fc400078e020f */
[----:B------:R1:W-:Y:S01]  /*1280*/  ATOMS.POPC.INC.32 RZ, [R24+URZ] ;  /* 0x0000000018ff7f8c */ /* 0x0003e2000d8000ff */
[--C-:B------:R-:W-:Y:S02]  /*1290*/  IMAD R17, R34, 0x4, R15.reuse ;  /* 0x0000000422117824 */ /* 0x100fe400078e020f */
[--C-:B------:R-:W-:Y:S01]  /*12a0*/  IMAD R16, R33, 0x4, R15.reuse ;  /* 0x0000000421107824 */ /* 0x100fe200078e020f */
[----:B------:R1:W-:Y:S01]  /*12b0*/  ATOMS.POPC.INC.32 RZ, [R23+URZ] ;  /* 0x0000000017ff7f8c */ /* 0x0003e2000d8000ff */
[----:B------:R-:W-:-:S03]  /*12c0*/  IMAD R15, R32, 0x4, R15 ;  /* 0x00000004200f7824 */ /* 0x000fc600078e020f */
[----:B------:R1:W-:Y:S04]  /*12d0*/  ATOMS.POPC.INC.32 RZ, [R22+URZ] ;  /* 0x0000000016ff7f8c */ /* 0x0003e8000d8000ff */
[----:B------:R1:W-:Y:S04]  /*12e0*/  ATOMS.POPC.INC.32 RZ, [R21+URZ] ;  /* 0x0000000015ff7f8c */ /* 0x0003e8000d8000ff */
[----:B------:R1:W-:Y:S04]  /*12f0*/  ATOMS.POPC.INC.32 RZ, [R20+URZ] ;  /* 0x0000000014ff7f8c */ /* 0x0003e8000d8000ff */
[----:B------:R1:W-:Y:S04]  /*1300*/  ATOMS.POPC.INC.32 RZ, [R19+URZ] ;  /* 0x0000000013ff7f8c */ /* 0x0003e8000d8000ff */
[----:B------:R1:W-:Y:S04]  /*1310*/  ATOMS.POPC.INC.32 RZ, [R18+URZ] ;  /* 0x0000000012ff7f8c */ /* 0x0003e8000d8000ff */
[----:B------:R1:W-:Y:S04]  /*1320*/  ATOMS.POPC.INC.32 RZ, [R17+URZ] ;  /* 0x0000000011ff7f8c */ /* 0x0003e8000d8000ff */
[----:B------:R1:W-:Y:S04]  /*1330*/  ATOMS.POPC.INC.32 RZ, [R16+URZ] ;  /* 0x0000000010ff7f8c */ /* 0x0003e8000d8000ff */
[----:B------:R1:W-:Y:S01]  /*1340*/  ATOMS.POPC.INC.32 RZ, [R15+URZ] ;  /* 0x000000000fff7f8c */ /* 0x0003e2000d8000ff */
[----:B------:R-:W-:Y:S06]  /*1350*/  BAR.SYNC.DEFER_BLOCKING 0x0 ;  /* 0x0000000000007b1d */ /* 0x000fec0000010000 */
[----:B0-----:R-:W-:Y:S05]  /*1360*/  @P1 BRA `(.L_x_13) ;  /* 0x00000000008c1947 */ /* 0x001fea0003800000 */
[----:B------:R-:W-:Y:S04]  /*1370*/  LDS R13, [R0] ;  /* 0x00000000000d7984 */ /* 0x000fe80000000800 */
[----:B------:R-:W0:Y:S04]  /*1380*/  LDS R14, [R0+0x400] ;  /* 0x00040000000e7984 */ /* 0x000e280000000800 */
[----:B------:R-:W2:Y:S04]  /*1390*/  LDS R52, [R0+0x800] ;  /* 0x0008000000347984 */ /* 0x000ea80000000800 */
[----:B------:R-:W3:Y:S04]  /*13a0*/  LDS R74, [R0+0xc00] ;  /* 0x000c0000004a7984 */ /* 0x000ee80000000800 */
[----:B------:R-:W4:Y:S04]  /*13b0*/  LDS R12, [R0+0x1000] ;  /* 0x00100000000c7984 */ /* 0x000f280000000800 */
[----:B------:R-:W5:Y:S04]  /*13c0*/  LDS R11, [R0+0x1400] ;  /* 0x00140000000b7984 */ /* 0x000f680000000800 */
[----:B------:R-:W5:Y:S04]  /*13d0*/  LDS R4, [R0+0x1800] ;  /* 0x0018000000047984 */ /* 0x000f680000000800 */
[----:B------:R-:W5:Y:S04]  /*13e0*/  LDS R10, [R0+0x1c00] ;  /* 0x001c0000000a7984 */ /* 0x000f680000000800 */
[----:B------:R-:W5:Y:S04]  /*13f0*/  LDS R9, [R0+0x2000] ;  /* 0x0020000000097984 */ /* 0x000f680000000800 */
[----:B------:R-:W5:Y:S04]  /*1400*/  LDS R8, [R0+0x2400] ;  /* 0x0024000000087984 */ /* 0x000f680000000800 */
[----:B-1----:R-:W1:Y:S01]  /*1410*/  LDS R6, [R0+0x2800] ;  /* 0x0028000000067984 */ /* 0x002e620000000800 */
[----:B0-----:R-:W-:-:S03]  /*1420*/  IMAD.IADD R75, R13, 0x1, R14 ;  /* 0x000000010d4b7824 */ /* 0x001fc600078e020e */
[----:B------:R0:W-:Y:S01]  /*1430*/  STS [R0+0x400], R13 ;  /* 0x0004000d00007388 */ /* 0x0001e20000000800 */
[----:B--2---:R-:W-:-:S03]  /*1440*/  IMAD.IADD R7, R75, 0x1, R52 ;  /* 0x000000014b077824 */ /* 0x004fc600078e0234 */
[----:B------:R1:W-:Y:S01]  /*1450*/  STS [R0+0x800], R75 ;  /* 0x0008004b00007388 */ /* 0x0003e20000000800 */
[----:B---3--:R-:W-:-:S03]  /*1460*/  IMAD.IADD R5, R7, 0x1, R74 ;  /* 0x0000000107057824 */ /* 0x008fc600078e024a */
[----:B------:R-:W2:Y:S01]  /*1470*/  LDS R52, [R0+0x2c00] ;  /* 0x002c000000347984 */ /* 0x000ea20000000800 */
[----:B----4-:R-:W-:-:S03]  /*1480*/  IMAD.IADD R12, R5, 0x1, R12 ;  /* 0x00000001050c7824 */ /* 0x010fc600078e020c */
[----:B------:R3:W-:Y:S01]  /*1490*/  STS [R0+0xc00], R7 ;  /* 0x000c000700007388 */ /* 0x0007e20000000800 */
[----:B-----5:R-:W-:-:S03]  /*14a0*/  IMAD.IADD R11, R12, 0x1, R11 ;  /* 0x000000010c0b7824 */ /* 0x020fc600078e020b */
[----:B------:R3:W-:Y:S01]  /*14b0*/  STS [R0+0x1000], R5 ;  /* 0x0010000500007388 */ /* 0x0007e20000000800 */
[----:B------:R-:W-:-:S03]  /*14c0*/  IMAD.IADD R77, R11, 0x1, R4 ;  /* 0x000000010b4d7824 */ /* 0x000fc600078e0204 */
[----:B------:R3:W-:Y:S01]  /*14d0*/  STS [R0+0x1400], R12 ;  /* 0x0014000c00007388 */ /* 0x0007e20000000800 */
[----:B------:R-:W-:-:S03]  /*14e0*/  IMAD.IADD R10, R77, 0x1, R10 ;  /* 0x000000014d0a7824 */ /* 0x000fc600078e020a */
[----:B------:R3:W-:Y:S01]  /*14f0*/  STS [R0+0x1800], R11 ;  /* 0x0018000b00007388 */ /* 0x0007e20000000800 */
[----:B------:R-:W-:-:S03]  /*1500*/  IMAD.IADD R9, R10, 0x1, R9 ;  /* 0x000000010a097824 */ /* 0x000fc600078e0209 */
[----:B------:R3:W-:Y:S01]  /*1510*/  STS [R0+0x1c00], R77 ;  /* 0x001c004d00007388 */ /* 0x0007e20000000800 */
[----:B0-----:R-:W-:-:S03]  /*1520*/  IMAD.IADD R13, R9, 0x1, R8 ;  /* 0x00000001090d7824 */ /* 0x001fc600078e0208 */
[----:B------:R3:W-:Y:S01]  /*1530*/  STS [R0+0x2000], R10 ;  /* 0x0020000a00007388 */ /* 0x0007e20000000800 */
[----:B-1----:R-:W-:-:S03]  /*1540*/  IMAD.IADD R75, R13, 0x1, R6 ;  /* 0x000000010d4b7824 */ /* 0x002fc600078e0206 */
[----:B------:R3:W-:Y:S04]  /*1550*/  STS [R0+0x2400], R9 ;  /* 0x0024000900007388 */ /* 0x0007e80000000800 */
[----:B------:R3:W-:Y:S04]  /*1560*/  STS [R0+0x2800], R13 ;  /* 0x0028000d00007388 */ /* 0x0007e80000000800 */
[----:B------:R3:W-:Y:S04]  /*1570*/  STS [R0], RZ ;  /* 0x000000ff00007388 */ /* 0x0007e80000000800 */
[----:B------:R3:W-:Y:S01]  /*1580*/  STS [R0+0x2c00], R75 ;  /* 0x002c004b00007388 */ /* 0x0007e20000000800 */
[----:B--2---:R-:W-:-:S07]  /*1590*/  IMAD.IADD R52, R75, 0x1, R52 ;  /* 0x000000014b347824 */ /* 0x004fce00078e0234 */
.L_x_13:
[----:B------:R-:W-:Y:S05]  /*15a0*/  BSYNC.RECONVERGENT B0 ;  /* 0x0000000000007941 */ /* 0x000fea0003800200 */
.L_x_12:
[----:B------:R-:W-:Y:S01]  /*15b0*/  ISETP.NE.AND P0, PT, R52, 0x1c80, PT ;  /* 0x00001c803400780c */ /* 0x000fe20003f05270 */
[----:B---3--:R-:W-:-:S03]  /*15c0*/  @!P1 IMAD R5, R72, 0x100, R39 ;  /* 0x0000010048059824 */ /* 0x008fc600078e0227 */
[----:B------:R-:W-:Y:S01]  /*15d0*/  ISETP.LT.U32.AND P0, PT, R39, 0x100, !P0 ;  /* 0x000001002700780c */ /* 0x000fe20004701070 */
[----:B------:R-:W-:Y:S01]  /*15e0*/  @!P1 IMAD.WIDE R2, R5, 0x4, R2 ;  /* 0x0000000405029825 */ /* 0x000fe200078e0202 */
[----:B------:R-:W-:-:S05]  /*15f0*/  @!P1 LOP3.LUT R5, R52, 0x40000000, RZ, 0xfc, !PT ;  /* 0x4000000034059812 */ /* 0x000fca00078efcff */
[----:B------:R0:W-:Y:S06]  /*1600*/  @!P1 STG.E.STRONG.SYS desc[UR6][R2.64], R5 ;  /* 0x0000000502009986 */ /* 0x0001ec000c115906 */
[----:B------:R-:W-:Y:S06]  /*1610*/  BAR.RED.OR.DEFER_BLOCKING 0x0, P0 ;  /* 0x0000000000007b1d */ /* 0x000fec0000014800 */
[----:B------:R-:W2:Y:S02]  /*1620*/  B2R.RESULT RZ, P0 ;  /* 0x0000000000ff731c */ /* 0x000ea40000004000 */
[----:B0-2---:R-:W-:Y:S05]  /*1630*/  @!P0 BRA `(.L_x_14) ;  /* 0x0000000800ac8947 */ /* 0x005fea0003800000 */
[----:B------:R-:W-:Y:S01]  /*1640*/  BSSY B1, `(.L_x_15) ;  /* 0x0000033000017945 */ /* 0x000fe20003800000 */
[----:B-1----:R-:W-:-:S03]  /*1650*/  IMAD R7, R39, 0x8, R73 ;  /* 0x0000000827077824 */ /* 0x002fc600078e0249 */
[----:B------:R-:W-:Y:S05]  /*1660*/  @P1 BRA `(.L_x_16) ;  /* 0x0000000000c01947 */ /* 0x000fea0003800000 */
[----:B------:R-:W0:Y:S02]  /*1670*/  LDCU.64 UR8, c[0x0][0x398] ;  /* 0x00007300ff0877ac */ /* 0x000e240008000a00 */
[----:B0-----:R-:W-:-:S04]  /*1680*/  LEA R4, P0, R39, UR8, 0x3 ;  /* 0x0000000827047c11 */ /* 0x001fc8000f8018ff */
[----:B------:R-:W-:-:S05]  /*1690*/  LEA.HI.X R5, R39, UR9, RZ, 0x3, P0 ;  /* 0x0000000927057c11 */ /* 0x000fca00080f1cff */
[----:B------:R-:W2:Y:S01]  /*16a0*/  LDG.E.64 R2, desc[UR6][R4.64] ;  /* 0x0000000604027981 */ /* 0x000ea2000c1e1b00 */
[----:B------:R-:W-:-:S04]  /*16b0*/  ISETP.GT.U32.AND P0, PT, R39, R51, PT ;  /* 0x000000332700720c */ /* 0x000fc80003f04070 */
[----:B------:R-:W-:-:S04]  /*16c0*/  SEL R9, RZ, 0x1c80, !P0 ;  /* 0x00001c80ff097807 */ /* 0x000fc80004000000 */
[----:B--2---:R-:W-:Y:S01]  /*16d0*/  IADD3 R2, P0, PT, R2, -R9, RZ ;  /* 0x8000000902027210 */ /* 0x004fe20007f1e0ff */
[----:B------:R-:W-:-:S03]  /*16e0*/  IMAD.MOV.U32 R9, RZ, RZ, R52 ;  /* 0x000000ffff097224 */ /* 0x000fc600078e0034 */
[----:B------:R-:W-:Y:S02]  /*16f0*/  IADD3.X R3, PT, PT, R3, -0x1, RZ, P0, !PT ;  /* 0xffffffff03037810 */ /* 0x000fe400007fe4ff */
[----:B------:R-:W-:-:S03]  /*1700*/  ISETP.GE.AND P0, PT, R72, 0x1, PT ;  /* 0x000000014800780c */ /* 0x000fc60003f06270 */
[----:B------:R0:W-:Y:S10]  /*1710*/  STS.64 [R7+0x7200], R2 ;  /* 0x0072000207007388 */ /* 0x0001f40000000a00 */
[----:B------:R-:W-:Y:S05]  /*1720*/  @!P0 BRA `(.L_x_17) ;  /* 0x00000000006c8947 */ /* 0x000fea0003800000 */
[----:B------:R-:W-:Y:S01]  /*1730*/  BSSY B0, `(.L_x_18) ;  /* 0x0000019000007945 */ /* 0x000fe20003800000 */
[----:B------:R-:W-:Y:S02]  /*1740*/  IMAD.MOV.U32 R0, RZ, RZ, -0x1 ;  /* 0xffffffffff007424 */ /* 0x000fe400078e00ff */
[----:B------:R-:W-:Y:S02]  /*1750*/  IMAD.MOV.U32 R4, RZ, RZ, R72 ;  /* 0x000000ffff047224 */ /* 0x000fe400078e0048 */
[----:B------:R-:W-:-:S07]  /*1760*/  IMAD.MOV.U32 R9, RZ, RZ, R52 ;  /* 0x000000ffff097224 */ /* 0x000fce00078e0034 */
.L_x_22:
[----:B0-----:R-:W0:Y:S01]  /*1770*/  LDC.64 R2, c[0x0][0x380] ;  /* 0x0000e000ff027b82 */ /* 0x001e220000000a00 */
[----:B------:R-:W-:Y:S01]  /*1780*/  VIADD R11, R4, 0xffffffff ;  /* 0xffffffff040b7836 */ /* 0x000fe20000000000 */
[----:B------:R-:W-:Y:S03]  /*1790*/  BSSY B2, `(.L_x_19) ;  /* 0x0000008000027945 */ /* 0x000fe60003800000 */
[----:B------:R-:W-:-:S04]  /*17a0*/  IMAD R5, R11, 0x100, R39 ;  /* 0x000001000b057824 */ /* 0x000fc800078e0227 */
[----:B0-----:R-:W-:-:S07]  /*17b0*/  IMAD.WIDE R2, R5, 0x4, R2 ;  /* 0x0000000405027825 */ /* 0x001fce00078e0202 */
.L_x_20:
[----:B------:R-:W-:Y:S05]  /*17c0*/  YIELD ;  /* 0x0000000000007946 */ /* 0x000fea0003800000 */
[----:B------:R0:W-:Y:S06]  /*17d0*/  MEMBAR.SC.CTA ;  /* 0x0000000000007992 */ /* 0x0001ec0000000000 */
[----:B0-----:R-:W2:Y:S02]  /*17e0*/  LDG.E.STRONG.SYS R5, desc[UR6][R2.64] ;  /* 0x0000000602057981 */ /* 0x001ea4000c1f5900 */
[----:B--2---:R-:W-:-:S13]  /*17f0*/  ISETP.NE.AND P0, PT, R5, RZ, PT ;  /* 0x000000ff0500720c */ /* 0x004fda0003f05270 */
[----:B------:R-:W-:Y:S05]  /*1800*/  @!P0 BRA `(.L_x_20) ;  /* 0xfffffffc00ec8947 */ /* 0x000fea000383ffff */
[----:B------:R-:W-:Y:S05]  /*1810*/  BSYNC B2 ;  /* 0x0000000000027941 */ /* 0x000fea0003800000 */
.L_x_19:
[----:B------:R-:W-:Y:S01]  /*1820*/  BSSY.RECONVERGENT B2, `(.L_x_21) ;  /* 0x0000006000027945 */ /* 0x000fe20003800200 */
[C---:B------:R-:W-:Y:S02]  /*1830*/  ISETP.GT.AND P0, PT, R5.reuse, -0x1, PT ;  /* 0xffffffff0500780c */ /* 0x040fe40003f04270 */
[----:B------:R-:W-:Y:S01]  /*1840*/  LOP3.LUT R2, R5, 0x3fffffff, RZ, 0xc0, !PT ;  /* 0x3fffffff05027812 */ /* 0x000fe200078ec0ff */
[----:B------:R-:W-:Y:S05]  /*1850*/  WARPSYNC.EXCLUSIVE R0 ;  /* 0x0000000000007348 */ /* 0x000fea0003a00000 */
[----:B------:R-:W-:-:S05]  /*1860*/  IMAD.IADD R9, R2, 0x1, R9 ;  /* 0x0000000102097824 */ /* 0x000fca00078e0209 */
[----:B------:R-:W-:-:S07]  /*1870*/  VOTE.ANY R0, PT, P0 ;  /* 0x0000000000007806 */ /* 0x000fce00000e0100 */
[----:B------:R-:W-:Y:S05]  /*1880*/  BSYNC.RECONVERGENT B2 ;  /* 0x0000000000027941 */ /* 0x000fea0003800200 */
.L_x_21:
[----:B------:R-:W-:Y:S01]  /*1890*/  ISETP.GT.U32.AND P1, PT, R4, 0x1, PT ;  /* 0x000000010400780c */ /* 0x000fe20003f24070 */
[----:B------:R-:W-:-:S12]  /*18a0*/  IMAD.MOV.U32 R4, RZ, RZ, R11 ;  /* 0x000000ffff047224 */ /* 0x000fd800078e000b */
[----:B------:R-:W-:Y:S05]  /*18b0*/  @P0 BRA P1, `(.L_x_22) ;  /* 0xfffffffc00ac0947 */ /* 0x000fea000083ffff */
[----:B------:R-:W-:Y:S05]  /*18c0*/  BSYNC B0 ;  /* 0x0000000000007941 */ /* 0x000fea0003800000 */
.L_x_18:
[----:B------:R1:W2:Y:S02]  /*18d0*/  LDS.64 R2, [R7+0x7200] ;  /* 0x0072000007027984 */ /* 0x0002a40000000a00 */
.L_x_17:
[----:B------:R-:W3:Y:S01]  /*18e0*/  LDC.64 R4, c[0x0][0x380] ;  /* 0x0000e000ff047b82 */ /* 0x000ee20000000a00 */
[C---:B------:R-:W-:Y:S01]  /*18f0*/  IMAD.IADD R11, R9.reuse, 0x1, -R52 ;  /* 0x00000001090b7824 */ /* 0x040fe200078e0a34 */
[----:B------:R-:W-:Y:S01]  /*1900*/  LOP3.LUT R9, R9, 0x80000000, RZ, 0xfc, !PT ;  /* 0x8000000009097812 */ /* 0x000fe200078efcff */
[----:B------:R-:W-:-:S03]  /*1910*/  IMAD R13, R72, 0x100, R39 ;  /* 0x00000100480d7824 */ /* 0x000fc600078e0227 */
[----:B0-2---:R-:W-:-:S04]  /*1920*/  IADD3 R2, P0, PT, R11, R2, RZ ;  /* 0x000000020b027210 */ /* 0x005fc80007f1e0ff */
[----:B------:R-:W-:-:S05]  /*1930*/  LEA.HI.X.SX32 R3, R11, R3, 0x1, P0 ;  /* 0x000000030b037211 */ /* 0x000fca00000f0eff */
[----:B------:R0:W-:Y:S01]  /*1940*/  STS.64 [R7+0x7200], R2 ;  /* 0x0072000207007388 */ /* 0x0001e20000000a00 */
[----:B---3--:R-:W-:-:S05]  /*1950*/  IMAD.WIDE R4, R13, 0x4, R4 ;  /* 0x000000040d047825 */ /* 0x008fca00078e0204 */
[----:B------:R0:W-:Y:S02]  /*1960*/  STG.E.STRONG.SYS desc[UR6][R4.64], R9 ;  /* 0x0000000904007986 */ /* 0x0001e4000c115906 */
.L_x_16:
[----:B------:R-:W-:Y:S05]  /*1970*/  BSYNC B1 ;  /* 0x0000000000017941 */ /* 0x000fea0003800000 */
.L_x_15:
[----:B0-----:R-:W0:Y:S01]  /*1980*/  LDC.64 R4, c[0x0][0x390] ;  /* 0x0000e400ff047b82 */ /* 0x001e220000000a00 */
[----:B------:R-:W-:Y:S02]  /*1990*/  IMAD.MOV.U32 R3, RZ, RZ, 0x1c80 ;  /* 0x00001c80ff037424 */ /* 0x000fe400078e00ff */
[----:B------:R-:W-:Y:S02]  /*19a0*/  IMAD R73, R51, 0x8, R73 ;  /* 0x0000000833497824 */ /* 0x000fe400078e0249 */
[----:B------:R-:W-:-:S03]  /*19b0*/  IMAD R0, R72, R3, 0x1c80 ;  /* 0x00001c8048007424 */ /* 0x000fc600078e0203 */
[----:B------:R-:W2:Y:S01]  /*19c0*/  LDC R11, c[0x0][0x3c0] ;  /* 0x0000f000ff0b7b82 */ /* 0x000ea20000000800 */
[----:B0-----:R-:W-:Y:S02]  /*19d0*/  ISETP.EQ.U32.AND P1, PT, R4, RZ, PT ;  /* 0x000000ff0400720c */ /* 0x001fe40003f22070 */
[----:B--2---:R-:W-:-:S04]  /*19e0*/  ISETP.GE.AND P0, PT, R0, R11, PT ;  /* 0x0000000b0000720c */ /* 0x004fc80003f06270 */
[----:B------:R-:W-:-:S04]  /*19f0*/  ISETP.EQ.OR.EX P0, PT, R5, RZ, !P0, P1 ;  /* 0x000000ff0500720c */ /* 0x000fc80004702710 */
[----:B------:R-:W-:-:S13]  /*1a00*/  ISETP.GT.U32.OR P0, PT, R39, 0xff, P0 ;  /* 0x000000ff2700780c */ /* 0x000fda0000704470 */
[----:B------:R-:W-:Y:S05]  /*1a10*/  @P0 BRA `(.L_x_23) ;  /* 0x0000000000240947 */ /* 0x000fea0003800000 */
[----:B------:R-:W0:Y:S01]  /*1a20*/  LDS.64 R2, [R7+0x7200] ;  /* 0x0072000007027984 */ /* 0x000e220000000a00 */
[C---:B------:R-:W-:Y:S02]  /*1a30*/  ISETP.GT.U32.AND P0, PT, R39.reuse, R51, PT ;  /* 0x000000332700720c */ /* 0x040fe40003f04070 */
[C---:B------:R-:W-:Y:S02]  /*1a40*/  LEA R4, P2, R39.reuse, R4, 0x3 ;  /* 0x0000000427047211 */ /* 0x040fe400078418ff */
[----:B------:R-:W-:Y:S02]  /*1a50*/  SEL R13, RZ, 0x1c80, !P0 ;  /* 0x00001c80ff0d7807 */ /* 0x000fe40004000000 */
[--C-:B------:R-:W-:Y:S02]  /*1a60*/  SHF.R.S32.HI R9, RZ, 0x1f, R52.reuse ;  /* 0x0000001fff097819 */ /* 0x100fe40000011434 */
[----:B------:R-:W-:Y:S02]  /*1a70*/  LEA.HI.X R5, R39, R5, RZ, 0x3, P2 ;  /* 0x0000000527057211 */ /* 0x000fe400010f1cff */
[----:B0-----:R-:W-:-:S04]  /*1a80*/  IADD3 R2, P0, P1, R2, R13, R52 ;  /* 0x0000000d02027210 */ /* 0x001fc8000791e034 */
[----:B------:R-:W-:-:S05]  /*1a90*/  IADD3.X R3, PT, PT, R3, RZ, R9, P0, P1 ;  /* 0x000000ff03037210 */ /* 0x000fca00007e2409 */
[----:B------:R0:W-:Y:S04]  /*1aa0*/  STG.E.64 desc[UR6][R4.64], R2 ;  /* 0x0000000204007986 */ /* 0x0001e8000c101b06 */
.L_x_23:
[----:B------:R-:W-:Y:S05]  /*1ab0*/  WARPSYNC.ALL ;  /* 0x0000000000007948 */ /* 0x000fea0003800000 */
[----:B------:R-:W-:Y:S01]  /*1ac0*/  BAR.SYNC.DEFER_BLOCKING 0x0 ;  /* 0x0000000000007b1d */ /* 0x000fe20000010000 */
[----:B------:R-:W-:-:S05]  /*1ad0*/  ISETP.GT.AND P0, PT, R0, R11, PT ;  /* 0x0000000b0000720c */ /* 0x000fca0003f04270 */
[----:B0-----:R0:W2:Y:S08]  /*1ae0*/  LDS.64 R2, [R73+0x7200] ;  /* 0x0072000049027984 */ /* 0x0010b00000000a00 */
[----:B0-----:R-:W-:Y:S05]  /*1af0*/  @P0 BRA `(.L_x_24) ;  /* 0x0000000000700947 */ /* 0x001fea0003800000 */
[----:B------:R-:W0:Y:S01]  /*1b00*/  LDCU.64 UR8, c[0x0][0x3a0] ;  /* 0x00007400ff0877ac */ /* 0x000e220008000a00 */
[C---:B------:R-:W-:Y:S02]  /*1b10*/  LOP3.LUT R5, R39.reuse, 0x3e0, RZ, 0xc0, !PT ;  /* 0x000003e027057812 */ /* 0x040fe400078ec0ff */
[----:B------:R-:W-:-:S05]  /*1b20*/  LOP3.LUT R38, R39, 0x1f, RZ, 0xc0, !PT ;  /* 0x0000001f27267812 */ /* 0x000fca00078ec0ff */
[----:B------:R-:W-:-:S05]  /*1b30*/  IMAD R5, R5, 0x13, R38 ;  /* 0x0000001305057824 */ /* 0x000fca00078e0226 */
[----:B--2---:R-:W-:-:S05]  /*1b40*/  IADD3 R0, P0, PT, R5, R2, RZ ;  /* 0x0000000205007210 */ /* 0x004fca0007f1e0ff */
[----:B------:R-:W-:Y:S01]  /*1b50*/  IMAD.X R3, RZ, RZ, R3, P0 ;  /* 0x000000ffff037224 */ /* 0x000fe200000e0603 */
[----:B0-----:R-:W-:-:S04]  /*1b60*/  LEA R2, P0, R0, UR8, 0x2 ;  /* 0x0000000800027c11 */ /* 0x001fc8000f8010ff */
[----:B------:R-:W-:-:S05]  /*1b70*/  LEA.HI.X R3, R0, UR9, R3, 0x2, P0 ;  /* 0x0000000900037c11 */ /* 0x000fca00080f1403 */
[----:B------:R-:W-:Y:S04]  /*1b80*/  STG.E desc[UR6][R2.64], R71 ;  /* 0x0000004702007986 */ /* 0x000fe8000c101906 */
        /* <DEDUP_REMOVED lines=17> */
[----:B------:R-:W-:Y:S01]  /*1ca0*/  STG.E desc[UR6][R2.64+0x900], R53 ;  /* 0x0009003502007986 */ /* 0x000fe2000c101906 */
[----:B------:R-:W-:Y:S05]  /*1cb0*/  EXIT ;  /* 0x000000000000794d */ /* 0x000fea0003800000 */
.L_x_24:
[----:B------:R-:W0:Y:S01]  /*1cc0*/  LDCU.64 UR8, c[0x0][0x3a0] ;  /* 0x00007400ff0877ac */ /* 0x000e220008000a00 */
[C---:B------:R-:W-:Y:S01]  /*1cd0*/  LOP3.LUT R5, R39.reuse, 0x3e0, RZ, 0xc0, !PT ;  /* 0x000003e027057812 */ /* 0x040fe200078ec0ff */
[----:B------:R-:W-:Y:S01]  /*1ce0*/  IMAD R72, R72, -0x1c80, R11 ;  /* 0xffffe38048487824 */ /* 0x000fe200078e020b */
[----:B------:R-:W-:-:S05]  /*1cf0*/  LOP3.LUT R38, R39, 0x1f, RZ, 0xc0, !PT ;  /* 0x0000001f27267812 */ /* 0x000fca00078ec0ff */
[----:B------:R-:W-:-:S04]  /*1d00*/  IMAD R5, R5, 0x13, R38 ;  /* 0x0000001305057824 */ /* 0x000fc800078e0226 */
[C---:B-1----:R-:W-:Y:S01]  /*1d10*/  VIADD R7, R5.reuse, 0x20 ;  /* 0x0000002005077836 */ /* 0x042fe20000000000 */
[C---:B--2---:R-:W-:Y:S01]  /*1d20*/  IADD3 R0, P0, PT, R5.reuse, R2, RZ ;  /* 0x0000000205007210 */ /* 0x044fe20007f1e0ff */
[C---:B------:R-:W-:Y:S01]  /*1d30*/  VIADD R9, R5.reuse, 0x40 ;  /* 0x0000004005097836 */ /* 0x040fe20000000000 */
[CC--:B------:R-:W-:Y:S01]  /*1d40*/  ISETP.GE.AND P1, PT, R5.reuse, R72.reuse, PT ;  /* 0x000000480500720c */ /* 0x0c0fe20003f26270 */
[----:B------:R-:W-:Y:S01]  /*1d50*/  VIADD R11, R5, 0x60 ;  /* 0x00000060050b7836 */ /* 0x000fe20000000000 */
[-C--:B------:R-:W-:Y:S01]  /*1d60*/  ISETP.GE.AND P2, PT, R7, R72.reuse, PT ;  /* 0x000000480700720c */ /* 0x080fe20003f46270 */
[----:B------:R-:W-:Y:S01]  /*1d70*/  IMAD.X R3, RZ, RZ, R3, P0 ;  /* 0x000000ffff037224 */ /* 0x000fe200000e0603 */
[C---:B0-----:R-:W-:Y:S01]  /*1d80*/  LEA R2, P0, R0.reuse, UR8, 0x2 ;  /* 0x0000000800027c11 */ /* 0x041fe2000f8010ff */
[----:B------:R-:W-:Y:S01]  /*1d90*/  VIADD R7, R5, 0x80 ;  /* 0x0000008005077836 */ /* 0x000fe20000000000 */
[----:B------:R-:W-:Y:S01]  /*1da0*/  ISETP.GE.AND P3, PT, R9, R72, PT ;  /* 0x000000480900720c */ /* 0x000fe20003f66270 */
[----:B------:R-:W-:Y:S01]  /*1db0*/  VIADD R9, R5, 0xa0 ;  /* 0x000000a005097836 */ /* 0x000fe20000000000 */
[----:B------:R-:W-:-:S02]  /*1dc0*/  LEA.HI.X R3, R0, UR9, R3, 0x2, P0 ;  /* 0x0000000900037c11 */ /* 0x000fc400080f1403 */
[-C--:B------:R-:W-:Y:S01]  /*1dd0*/  ISETP.GE.AND P5, PT, R7, R72.reuse, PT ;  /* 0x000000480700720c */ /* 0x080fe20003fa6270 */
[----:B------:R-:W-:Y:S01]  /*1de0*/  VIADD R7, R5, 0xe0 ;  /* 0x000000e005077836 */ /* 0x000fe20000000000 */
[-C--:B------:R-:W-:Y:S01]  /*1df0*/  ISETP.GE.AND P4, PT, R11, R72.reuse, PT ;  /* 0x000000480b00720c */ /* 0x080fe20003f86270 */
[----:B------:R-:W-:Y:S01]  /*1e00*/  VIADD R11, R5, 0xc0 ;  /* 0x000000c0050b7836 */ /* 0x000fe20000000000 */
[----:B------:R0:W-:Y:S01]  /*1e10*/  @!P1 STG.E desc[UR6][R2.64], R71 ;  /* 0x0000004702009986 */ /* 0x0001e2000c101906 */
[-C--:B------:R-:W-:Y:S01]  /*1e20*/  ISETP.GE.AND P6, PT, R9, R72.reuse, PT ;  /* 0x000000480900720c */ /* 0x080fe20003fc6270 */
[----:B------:R-:W-:Y:S01]  /*1e30*/  VIADD R9, R5, 0x100 ;  /* 0x0000010005097836 */ /* 0x000fe20000000000 */
[-C--:B------:R-:W-:Y:S01]  /*1e40*/  ISETP.GE.AND P1, PT, R7, R72.reuse, PT ;  /* 0x000000480700720c */ /* 0x080fe20003f26270 */
[----:B------:R-:W-:Y:S01]  /*1e50*/  VIADD R7, R5, 0x120 ;  /* 0x0000012005077836 */ /* 0x000fe20000000000 */
[-C--:B------:R-:W-:Y:S01]  /*1e60*/  ISETP.GE.AND P0, PT, R11, R72.reuse, PT ;  /* 0x000000480b00720c */ /* 0x080fe20003f06270 */
[----:B------:R0:W-:Y:S01]  /*1e70*/  @!P2 STG.E desc[UR6][R2.64+0x80], R70 ;  /* 0x000080460200a986 */ /* 0x0001e2000c101906 */
[----:B------:R-:W-:Y:S01]  /*1e80*/  ISETP.GE.AND P2, PT, R9, R72, PT ;  /* 0x000000480900720c */ /* 0x000fe20003f46270 */
[----:B------:R-:W-:-:S02]  /*1e90*/  VIADD R9, R5, 0x140 ;  /* 0x0000014005097836 */ /* 0x000fc40000000000 */
[----:B------:R0:W-:Y:S01]  /*1ea0*/  @!P3 STG.E desc[UR6][R2.64+0x100], R69 ;  /* 0x000100450200b986 */ /* 0x0001e2000c101906 */
[-C--:B------:R-:W-:Y:S01]  /*1eb0*/  ISETP.GE.AND P3, PT, R7, R72.reuse, PT ;  /* 0x000000480700720c */ /* 0x080fe20003f66270 */
[----:B------:R-:W-:Y:S02]  /*1ec0*/  VIADD R7, R5, 0x160 ;  /* 0x0000016005077836 */ /* 0x000fe40000000000 */
[----:B------:R0:W-:Y:S01]  /*1ed0*/  @!P4 STG.E desc[UR6][R2.64+0x180], R68 ;  /* 0x000180440200c986 */ /* 0x0001e2000c101906 */
[-C--:B------:R-:W-:Y:S01]  /*1ee0*/  ISETP.GE.AND P4, PT, R9, R72.reuse, PT ;  /* 0x000000480900720c */ /* 0x080fe20003f86270 */
[----:B------:R-:W-:Y:S02]  /*1ef0*/  VIADD R9, R5, 0x180 ;  /* 0x0000018005097836 */ /* 0x000fe40000000000 */
        /* <DEDUP_REMOVED lines=14> */
[C---:B------:R-:W-:Y:S02]  /*1fe0*/  VIADD R7, R5.reuse, 0x220 ;  /* 0x0000022005077836 */ /* 0x040fe40000000000 */
[----:B------:R-:W-:Y:S01]  /*1ff0*/  VIADD R5, R5, 0x240 ;  /* 0x0000024005057836 */ /* 0x000fe20000000000 */
[----:B------:R0:W-:Y:S01]  /*2000*/  @!P3 STG.E desc[UR6][R2.64+0x480], R62 ;  /* 0x0004803e0200b986 */ /* 0x0001e2000c101906 */
[----:B------:R-:W-:-:S03]  /*2010*/  ISETP.GE.AND P3, PT, R9, R72, PT ;  /* 0x000000480900720c */ /* 0x000fc60003f66270 */
[----:B------:R0:W-:Y:S01]  /*2020*/  @!P4 STG.E desc[UR6][R2.64+0x500], R61 ;  /* 0x0005003d0200c986 */ /* 0x0001e2000c101906 */
[----:B------:R-:W-:-:S03]  /*2030*/  ISETP.GE.AND P4, PT, R7, R72, PT ;  /* 0x000000480700720c */ /* 0x000fc60003f86270 */
[----:B------:R0:W-:Y:S01]  /*2040*/  @!P5 STG.E desc[UR6][R2.64+0x580], R60 ;  /* 0x0005803c0200d986 */ /* 0x0001e2000c101906 */
[----:B------:R-:W-:-:S03]  /*2050*/  ISETP.GE.AND P5, PT, R5, R72, PT ;  /* 0x000000480500720c */ /* 0x000fc60003fa6270 */
[----:B------:R0:W-:Y:S04]  /*2060*/  @!P6 STG.E desc[UR6][R2.64+0x600], R59 ;  /* 0x0006003b0200e986 */ /* 0x0001e8000c101906 */
[----:B------:R0:W-:Y:S04]  /*2070*/  @!P0 STG.E desc[UR6][R2.64+0x680], R58 ;  /* 0x0006803a02008986 */ /* 0x0001e8000c101906 */
[----:B------:R0:W-:Y:S04]  /*2080*/  @!P1 STG.E desc[UR6][R2.64+0x700], R57 ;  /* 0x0007003902009986 */ /* 0x0001e8000c101906 */
[----:B------:R0:W-:Y:S04]  /*2090*/  @!P2 STG.E desc[UR6][R2.64+0x780], R56 ;  /* 0x000780380200a986 */ /* 0x0001e8000c101906 */
[----:B------:R0:W-:Y:S04]  /*20a0*/  @!P3 STG.E desc[UR6][R2.64+0x800], R55 ;  /* 0x000800370200b986 */ /* 0x0001e8000c101906 */
[----:B------:R0:W-:Y:S01]  /*20b0*/  @!P4 STG.E desc[UR6][R2.64+0x880], R54 ;  /* 0x000880360200c986 */ /* 0x0001e2000c101906 */
[----:B------:R-:W-:Y:S05]  /*20c0*/  @P5 EXIT ;  /* 0x000000000000594d */ /* 0x000fea0003800000 */
[----:B------:R-:W-:Y:S01]  /*20d0*/  STG.E desc[UR6][R2.64+0x900], R53 ;  /* 0x0009003502007986 */ /* 0x000fe2000c101906 */
[----:B------:R-:W-:Y:S05]  /*20e0*/  EXIT ;  /* 0x000000000000794d */ /* 0x000fea0003800000 */
.L_x_14:
[----:B------:R-:W-:Y:S01]  /*20f0*/  IMAD.MOV.U32 R38, RZ, RZ, RZ ;  /* 0x000000ffff267224 */ /* 0x000fe200078e00ff */
[C---:B------:R-:W-:Y:S01]  /*2100*/  ISETP.GT.U32.AND P0, PT, R39.reuse, 0x1f, PT ;  /* 0x0000001f2700780c */ /* 0x040fe20003f04070 */
[----:B------:R-:W-:Y:S05]  /*2110*/  WARPSYNC.ALL ;  /* 0x0000000000007948 */ /* 0x000fea0003800000 */
[----:B------:R-:W-:-:S04]  /*2120*/  IMAD.HI.U32 R0, R39, 0x15555556, R38 ;  /* 0x1555555627007827 */ /* 0x000fc800078e0026 */
[----:B------:R-:W-:-:S05]  /*2130*/  IMAD R3, R0, 0x4, R73 ;  /* 0x0000000400037824 */ /* 0x000fca00078e0249 */
[----:B------:R0:W-:Y:S01]  /*2140*/  STS [R3+0x3410], R52 ;  /* 0x0034103403007388 */ /* 0x0001e20000000800 */
[----:B------:R-:W-:Y:S06]  /*2150*/  BAR.SYNC.DEFER_BLOCKING 0x0 ;  /* 0x0000000000007b1d */ /* 0x000fec0000010000 */
[----:B------:R-:W-:Y:S05]  /*2160*/  @P0 BRA `(.L_x_25) ;  /* 0x0000000000e40947 */ /* 0x000fea0003800000 */
[C-C-:B------:R-:W-:Y:S01]  /*2170*/  IMAD R0, R39.reuse, 0x34, R73.reuse ;  /* 0x0000003427007824 */ /* 0x140fe200078e0249 */
[----:B------:R-:W-:Y:S01]  /*2180*/  UMOV UR5, 0xffffffff ;  /* 0xffffffff00057882 */ /* 0x000fe20000000000 */
[C-C-:B------:R-:W-:Y:S02]  /*2190*/  IMAD R4, R39.reuse, 0x34, R73.reuse ;  /* 0x0000003427047824 */ /* 0x140fe400078e0249 */
[----:B0-----:R-:W-:Y:S01]  /*21a0*/  IMAD R3, R39, 0x34, R73 ;  /* 0x0000003427037824 */ /* 0x001fe200078e0249 */
[----:B------:R-:W-:Y:S04]  /*21b0*/  LDS R14, [R0+0x3410] ;  /* 0x00341000000e7984 */ /* 0x000fe80000000800 */
[----:B------:R-:W-:Y:S04]  /*21c0*/  LDS R13, [R0+0x3414] ;  /* 0x00341400000d7984 */ /* 0x000fe80000000800 */
[----:B------:R-:W0:Y:S04]  /*21d0*/  LDS R12, [R0+0x3418] ;  /* 0x00341800000c7984 */ /* 0x000e280000000800 */
[----:B------:R-:W-:Y:S04]  /*21e0*/  LDS R11, [R0+0x341c] ;  /* 0x00341c00000b7984 */ /* 0x000fe80000000800 */
[----:B------:R-:W2:Y:S04]  /*21f0*/  LDS R10, [R0+0x3420] ;  /* 0x00342000000a7984 */ /* 0x000ea80000000800 */
[----:B------:R-:W-:Y:S04]  /*2200*/  LDS R9, [R0+0x3424] ;  /* 0x0034240000097984 */ /* 0x000fe80000000800 */
[----:B------:R-:W3:Y:S04]  /*2210*/  LDS R8, [R0+0x3428] ;  /* 0x0034280000087984 */ /* 0x000ee80000000800 */
[----:B-1----:R-:W-:Y:S04]  /*2220*/  LDS R7, [R0+0x342c] ;  /* 0x00342c0000077984 */ /* 0x002fe80000000800 */
[----:B------:R-:W1:Y:S04]  /*2230*/  LDS R6, [R0+0x3430] ;  /* 0x0034300000067984 */ /* 0x000e680000000800 */
[----:B------:R-:W-:Y:S04]  /*2240*/  LDS R5, [R0+0x3434] ;  /* 0x0034340000057984 */ /* 0x000fe80000000800 */
[----:B------:R-:W4:Y:S04]  /*2250*/  LDS R4, [R4+0x3438] ;  /* 0x0034380004047984 */ /* 0x000f280000000800 */
[----:B------:R-:W5:Y:S01]  /*2260*/  LDS R2, [R3+0x343c] ;  /* 0x00343c0003027984 */ /* 0x000f620000000800 */
[----:B0-----:R-:W-:-:S04]  /*2270*/  IADD3 R74, PT, PT, R12, R13, R14 ;  /* 0x0000000d0c4a7210 */ /* 0x001fc80007ffe00e */
[----:B--2---:R-:W-:-:S04]  /*2280*/  IADD3 R74, PT, PT, R10, R74, R11 ;  /* 0x0000004a0a4a7210 */ /* 0x004fc80007ffe00b */
[----:B---3--:R-:W-:-:S04]  /*2290*/  IADD3 R74, PT, PT, R8, R74, R9 ;  /* 0x0000004a084a7210 */ /* 0x008fc80007ffe009 */
[----:B-1----:R-:W-:-:S04]  /*22a0*/  IADD3 R74, PT, PT, R6, R74, R7 ;  /* 0x0000004a064a7210 */ /* 0x002fc80007ffe007 */
[----:B----4-:R-:W-:-:S05]  /*22b0*/  IADD3 R75, PT, PT, R4, R74, R5 ;  /* 0x0000004a044b7210 */ /* 0x010fca0007ffe005 */
[----:B-----5:R-:W-:Y:S01]  /*22c0*/  IMAD.IADD R2, R2, 0x1, R75 ;  /* 0x0000000102027824 */ /* 0x020fe200078e024b */
[----:B------:R-:W-:Y:S06]  /*22d0*/  BRA.DIV UR5, `(.L_x_26) ;  /* 0x0000005a05807947 */ /* 0x000fec000b800000 */
[----:B------:R-:W0:Y:S02]  /*22e0*/  SHFL.UP P0, R77, R2, 0x1, RZ ;  /* 0x04200000024d7989 */ /* 0x000e2400000000ff */
[----:B0-----:R-:W-:-:S05]  /*22f0*/  @P0 IMAD.IADD R77, R2, 0x1, R77 ;  /* 0x00000001024d0824 */ /* 0x001fca00078e024d */
[----:B------:R-:W0:Y:S02]  /*2300*/  SHFL.UP P0, R74, R77, 0x2, RZ ;  /* 0x044000004d4a7989 */ /* 0x000e2400000000ff */
[----:B0-----:R-:W-:-:S05]  /*2310*/  @P0 IMAD.IADD R74, R77, 0x1, R74 ;  /* 0x000000014d4a0824 */ /* 0x001fca00078e024a */
[----:B------:R-:W0:Y:S02]  /*2320*/  SHFL.UP P0, R77, R74, 0x4, RZ ;  /* 0x048000004a4d7989 */ /* 0x000e2400000000ff */
[----:B0-----:R-:W-:-:S05]  /*2330*/  @P0 IMAD.IADD R77, R74, 0x1, R77 ;  /* 0x000000014a4d0824 */ /* 0x001fca00078e024d */
[----:B------:R-:W0:Y:S02]  /*2340*/  SHFL.UP P0, R74, R77, 0x8, RZ ;  /* 0x050000004d4a7989 */ /* 0x000e2400000000ff */
[----:B0-----:R-:W-:-:S05]  /*2350*/  @P0 IMAD.IADD R74, R77, 0x1, R74 ;  /* 0x000000014d4a0824 */ /* 0x001fca00078e024a */
[----:B------:R0:W1:Y:S02]  /*2360*/  SHFL.UP P0, R0, R74, 0x10, RZ ;  /* 0x060000004a007989 */ /* 0x00006400000000ff */
.L_x_118:
[----:B-1----:R-:W-:-:S04]  /*2370*/  @P0 IMAD.IADD R0, R74, 0x1, R0 ;  /* 0x000000014a000824 */ /* 0x002fc800078e0200 */
[----:B------:R-:W-:-:S04]  /*2380*/  IMAD.IADD R2, R0, 0x1, -R2 ;  /* 0x0000000100027824 */ /* 0x000fc800078e0a02 */
[----:B------:R-:W-:Y:S01]  /*2390*/  IMAD.IADD R14, R14, 0x1, R2 ;  /* 0x000000010e0e7824 */ /* 0x000fe200078e0202 */
[----:B------:R2:W-:Y:S03]  /*23a0*/  STS [R3+0x3410], R2 ;  /* 0x0034100203007388 */ /* 0x0005e60000000800 */
        /* <DEDUP_REMOVED lines=19> */
[----:B------:R2:W-:Y:S04]  /*24e0*/  STS [R3+0x3438], R5 ;  /* 0x0034380503007388 */ /* 0x0005e80000000800 */
[----:B------:R2:W-:Y:S02]  /*24f0*/  STS [R3+0x343c], R4 ;  /* 0x00343c0403007388 */ /* 0x0005e40000000800 */
.L_x_25:
[----:B------:R-:W3:Y:S01]  /*2500*/  LDL R0, [R1+0x8] ;  /* 0x0000080001007983 */ /* 0x000ee20000100800 */
[----:B------:R-:W-:Y:S05]  /*2510*/  WARPSYNC.ALL ;  /* 0x0000000000007948 */ /* 0x000fea0003800000 */
[----:B--2---:R-:W-:Y:S01]  /*2520*/  IMAD.MOV.U32 R2, RZ, RZ, RZ ;  /* 0x000000ffff027224 */ /* 0x004fe200078e00ff */
[----:B------:R-:W-:Y:S01]  /*2530*/  BSSY.RECONVERGENT B0, `(.L_x_27) ;  /* 0x000002d000007945 */ /* 0x000fe20003800200 */
[----:B0-----:R-:W-:Y:S02]  /*2540*/  IMAD.MOV.U32 R3, RZ, RZ, R39 ;  /* 0x000000ffff037224 */ /* 0x001fe400078e0027 */
[----:B------:R-:W-:-:S04]  /*2550*/  IMAD.HI.U32 R2, R39, 0x15555556, R2 ;  /* 0x1555555627027827 */ /* 0x000fc800078e0002 */
[--C-:B------:R-:W-:Y:S01]  /*2560*/  IMAD R2, R2, 0x4, R73.reuse ;  /* 0x0000000402027824 */ /* 0x100fe200078e0249 */
[----:B------:R-:W-:Y:S06]  /*2570*/  BAR.SYNC.DEFER_BLOCKING 0x0 ;  /* 0x0000000000007b1d */ /* 0x000fec0000010000 */
[----:B------:R0:W2:Y:S01]  /*2580*/  LDS R3, [R2+0x3410] ;  /* 0x0034100002037984 */ /* 0x0000a20000000800 */
[----:B---3--:R-:W-:Y:S01]  /*2590*/  ISETP.NE.AND P0, PT, R0, RZ, PT ;  /* 0x000000ff0000720c */ /* 0x008fe20003f05270 */
[----:B------:R-:W-:-:S12]  /*25a0*/  IMAD R0, R39, 0x4, R73 ;  /* 0x0000000427007824 */ /* 0x000fd800078e0249 */
[----:B0-2---:R-:W-:Y:S05]  /*25b0*/  @P0 BRA `(.L_x_28) ;  /* 0x0000000000900947 */ /* 0x005fea0003800000 */
[----:B------:R-:W0:Y:S04]  /*25c0*/  LDS R10, [R0] ;  /* 0x00000000000a7984 */ /* 0x000e280000000800 */
[----:B------:R-:W2:Y:S04]  /*25d0*/  LDS R9, [R0+0x400] ;  /* 0x0004000000097984 */ /* 0x000ea80000000800 */
[----:B------:R-:W3:Y:S04]  /*25e0*/  LDS R8, [R0+0x800] ;  /* 0x0008000000087984 */ /* 0x000ee80000000800 */
[----:B-1----:R-:W1:Y:S04]  /*25f0*/  LDS R6, [R0+0xc00] ;  /* 0x000c000000067984 */ /* 0x002e680000000800 */
[----:B------:R-:W4:Y:S04]  /*2600*/  LDS R4, [R0+0x1000] ;  /* 0x0010000000047984 */ /* 0x000f280000000800 */
[----:B------:R-:W5:Y:S04]  /*2610*/  LDS R2, [R0+0x1400] ;  /* 0x0014000000027984 */ /* 0x000f680000000800 */
[----:B------:R-:W5:Y:S04]  /*2620*/  LDS R5, [R0+0x1c00] ;  /* 0x001c000000057984 */ /* 0x000f680000000800 */
[----:B------:R-:W5:Y:S04]  /*2630*/  LDS R12, [R0+0x2000] ;  /* 0x00200000000c7984 */ /* 0x000f680000000800 */
[----:B------:R-:W5:Y:S04]  /*2640*/  LDS R76, [R0+0x2400] ;  /* 0x00240000004c7984 */ /* 0x000f680000000800 */
[----:B------:R-:W5:Y:S01]  /*2650*/  LDS R74, [R0+0x2800] ;  /* 0x00280000004a7984 */ /* 0x000f620000000800 */
[----:B0-----:R-:W-:-:S03]  /*2660*/  IMAD.IADD R7, R3, 0x1, R10 ;  /* 0x0000000103077824 */ /* 0x001fc600078e020a */
[----:B------:R-:W0:Y:S01]  /*2670*/  LDS R14, [R0+0x2c00] ;  /* 0x002c0000000e7984 */ /* 0x000e220000000800 */
[----:B--2---:R-:W-:-:S03]  /*2680*/  IMAD.IADD R9, R3, 0x1, R9 ;  /* 0x0000000103097824 */ /* 0x004fc600078e0209 */
[----:B------:R-:W2:Y:S01]  /*2690*/  LDS R10, [R0+0x1800] ;  /* 0x00180000000a7984 */ /* 0x000ea20000000800 */
[----:B---3--:R-:W-:-:S03]  /*26a0*/  IMAD.IADD R11, R3, 0x1, R8 ;  /* 0x00000001030b7824 */ /* 0x008fc600078e0208 */
[----:B------:R4:W-:Y:S01]  /*26b0*/  STS [R0], R7 ;  /* 0x0000000700007388 */ /* 0x0009e20000000800 */
[----:B-1----:R-:W-:-:S03]  /*26c0*/  IMAD.IADD R13, R3, 0x1, R6 ;  /* 0x00000001030d7824 */ /* 0x002fc600078e0206 */
[----:B------:R1:W-:Y:S04]  /*26d0*/  STS [R0+0x400], R9 ;  /* 0x0004000900007388 */ /* 0x0003e80000000800 */
[----:B------:R3:W-:Y:S01]  /*26e0*/  STS [R0+0x800], R11 ;  /* 0x0008000b00007388 */ /* 0x0007e20000000800 */
[----:B----4-:R-:W-:-:S03]  /*26f0*/  IMAD.IADD R7, R3, 0x1, R4 ;  /* 0x0000000103077824 */ /* 0x010fc600078e0204 */
[----:B------:R0:W-:Y:S01]  /*2700*/  STS [R0+0xc00], R13 ;  /* 0x000c000d00007388 */ /* 0x0001e20000000800 */
[C---:B-----5:R-:W-:Y:S02]  /*2710*/  IMAD.IADD R75, R3.reuse, 0x1, R2 ;  /* 0x00000001034b7824 */ /* 0x060fe400078e0202 */
[C---:B------:R-:W-:Y:S01]  /*2720*/  IMAD.IADD R5, R3.reuse, 0x1, R5 ;  /* 0x0000000103057824 */ /* 0x040fe200078e0205 */
[----:B------:R4:W-:Y:S01]  /*2730*/  STS [R0+0x1000], R7 ;  /* 0x0010000700007388 */ /* 0x0009e20000000800 */
[----:B------:R-:W-:-:S03]  /*2740*/  IMAD.IADD R12, R3, 0x1, R12 ;  /* 0x00000001030c7824 */ /* 0x000fc600078e020c */
[----:B------:R4:W-:Y:S01]  /*2750*/  STS [R0+0x1400], R75 ;  /* 0x0014004b00007388 */ /* 0x0009e20000000800 */
[----:B-1----:R-:W-:-:S03]  /*2760*/  IMAD.IADD R9, R3, 0x1, R76 ;  /* 0x0000000103097824 */ /* 0x002fc600078e024c */
[----:B------:R4:W-:Y:S01]  /*2770*/  STS [R0+0x1c00], R5 ;  /* 0x001c000500007388 */ /* 0x0009e20000000800 */
[----:B---3--:R-:W-:-:S03]  /*2780*/  IMAD.IADD R11, R3, 0x1, R74 ;  /* 0x00000001030b7824 */ /* 0x008fc600078e024a */
[----:B------:R4:W-:Y:S01]  /*2790*/  STS [R0+0x2000], R12 ;  /* 0x0020000c00007388 */ /* 0x0009e20000000800 */
[----:B0-----:R-:W-:-:S03]  /*27a0*/  IMAD.IADD R13, R3, 0x1, R14 ;  /* 0x00000001030d7824 */ /* 0x001fc600078e020e */
[----:B------:R4:W-:Y:S01]  /*27b0*/  STS [R0+0x2400], R9 ;  /* 0x0024000900007388 */ /* 0x0009e20000000800 */
[----:B--2---:R-:W-:-:S03]  /*27c0*/  IMAD.IADD R77, R3, 0x1, R10 ;  /* 0x00000001034d7824 */ /* 0x004fc600078e020a */
[----:B------:R4:W-:Y:S04]  /*27d0*/  STS [R0+0x2800], R11 ;  /* 0x0028000b00007388 */ /* 0x0009e80000000800 */
[----:B------:R4:W-:Y:S04]  /*27e0*/  STS [R0+0x1800], R77 ;  /* 0x0018004d00007388 */ /* 0x0009e80000000800 */
[----:B------:R4:W-:Y:S02]  /*27f0*/  STS [R0+0x2c00], R13 ;  /* 0x002c000d00007388 */ /* 0x0009e40000000800 */
.L_x_28:
[----:B------:R-:W-:Y:S05]  /*2800*/  BSYNC.RECONVERGENT B0 ;  /* 0x0000000000007941 */ /* 0x000fea0003800200 */
.L_x_27:
[----:B------:R-:W-:Y:S01]  /*2810*/  BAR.SYNC.DEFER_BLOCKING 0x0 ;  /* 0x0000000000007b1d */ /* 0x000fe20000010000 */
[----:B------:R-:W-:-:S05]  /*2820*/  R2P PR, R51, 0x7f ;  /* 0x0000007f33007804 */ /* 0x000fca0000000000 */
[----:B------:R-:W-:Y:S01]  /*2830*/  BSSY.RECONVERGENT B0, `(.L_x_29) ;  /* 0x0000022000007945 */ /* 0x000fe20003800200 */
[----:B------:R-:W0:Y:S07]  /*2840*/  S2R R4, SR_LANEID ;  /* 0x0000000000047919 */ /* 0x000e2e0000000000 */
[----:B------:R-:W-:Y:S02]  /*2850*/  VOTE.ANY R2, PT, P0 ;  /* 0x0000000000027806 */ /* 0x000fe400000e0100 */
[----:B----4-:R-:W-:-:S02]  /*2860*/  VOTE.ANY R5, PT, P1 ;  /* 0x0000000000057806 */ /* 0x010fc400008e0100 */
[----:B------:R-:W-:Y:S02]  /*2870*/  @!P0 LOP3.LUT R2, RZ, R2, RZ, 0x33, !PT ;  /* 0x00000002ff028212 */ /* 0x000fe400078e33ff */
[----:B-1----:R-:W-:Y:S02]  /*2880*/  VOTE.ANY R7, PT, P2 ;  /* 0x0000000000077806 */ /* 0x002fe400010e0100 */
[----:B------:R-:W-:Y:S02]  /*2890*/  @!P1 LOP3.LUT R5, RZ, R5, RZ, 0x33, !PT ;  /* 0x00000005ff059212 */ /* 0x000fe400078e33ff */
[----:B------:R-:W-:Y:S02]  /*28a0*/  VOTE.ANY R9, PT, P3 ;  /* 0x0000000000097806 */ /* 0x000fe400018e0100 */
[----:B------:R-:W-:Y:S02]  /*28b0*/  @!P2 LOP3.LUT R7, RZ, R7, RZ, 0x33, !PT ;  /* 0x00000007ff07a212 */ /* 0x000fe400078e33ff */
[----:B------:R-:W-:-:S02]  /*28c0*/  LOP3.LUT R2, R5, R2, RZ, 0xc0, !PT ;  /* 0x0000000205027212 */ /* 0x000fc400078ec0ff */
[----:B------:R-:W-:Y:S02]  /*28d0*/  @!P3 LOP3.LUT R9, RZ, R9, RZ, 0x33, !PT ;  /* 0x00000009ff09b212 */ /* 0x000fe400078e33ff */
[----:B------:R-:W-:Y:S02]  /*28e0*/  LOP3.LUT R2, R7, R2, RZ, 0xc0, !PT ;  /* 0x0000000207027212 */ /* 0x000fe400078ec0ff */
[----:B------:R-:W-:Y:S02]  /*28f0*/  VOTE.ANY R5, PT, P4 ;  /* 0x0000000000057806 */ /* 0x000fe400020e0100 */
[----:B------:R-:W-:Y:S02]  /*2900*/  LOP3.LUT R2, R9, R2, RZ, 0xc0, !PT ;  /* 0x0000000209027212 */ /* 0x000fe400078ec0ff */
[----:B------:R-:W-:Y:S02]  /*2910*/  @!P4 LOP3.LUT R5, RZ, R5, RZ, 0x33, !PT ;  /* 0x00000005ff05c212 */ /* 0x000fe400078e33ff */
[----:B------:R-:W-:-:S02]  /*2920*/  VOTE.ANY R7, PT, P5 ;  /* 0x0000000000077806 */ /* 0x000fc400028e0100 */
[----:B------:R-:W-:Y:S02]  /*2930*/  LOP3.LUT R2, R5, R2, RZ, 0xc0, !PT ;  /* 0x0000000205027212 */ /* 0x000fe400078ec0ff */
[----:B------:R-:W-:Y:S02]  /*2940*/  LOP3.LUT P0, RZ, R51, 0x80, RZ, 0xc0, !PT ;  /* 0x0000008033ff7812 */ /* 0x000fe4000780c0ff */
[----:B------:R-:W-:Y:S02]  /*2950*/  @!P5 LOP3.LUT R7, RZ, R7, RZ, 0x33, !PT ;  /* 0x00000007ff07d212 */ /* 0x000fe400078e33ff */
[----:B------:R-:W-:Y:S02]  /*2960*/  VOTE.ANY R6, PT, P6 ;  /* 0x0000000000067806 */ /* 0x000fe400030e0100 */
[----:B------:R-:W-:Y:S02]  /*2970*/  LOP3.LUT R7, R7, R2, RZ, 0xc0, !PT ;  /* 0x0000000207077212 */ /* 0x000fe400078ec0ff */
[----:B------:R-:W1:Y:S01]  /*2980*/  S2R R2, SR_LEMASK ;  /* 0x0000000000027919 */ /* 0x000e620000003a00 */
[----:B------:R-:W-:-:S04]  /*2990*/  @!P6 LOP3.LUT R6, RZ, R6, RZ, 0x33, !PT ;  /* 0x00000006ff06e212 */ /* 0x000fc800078e33ff */
[----:B------:R-:W-:Y:S02]  /*29a0*/  VOTE.ANY R8, PT, P0 ;  /* 0x0000000000087806 */ /* 0x000fe400000e0100 */
[----:B------:R-:W-:Y:S02]  /*29b0*/  LOP3.LUT R7, R6, R7, RZ, 0xc0, !PT ;  /* 0x0000000706077212 */ /* 0x000fe400078ec0ff */
[----:B------:R-:W-:-:S04]  /*29c0*/  @!P0 LOP3.LUT R8, RZ, R8, RZ, 0x33, !PT ;  /* 0x00000008ff088212 */ /* 0x000fc800078e33ff */
[----:B------:R-:W-:Y:S01]  /*29d0*/  LOP3.LUT R9, R8, R7, RZ, 0xc0, !PT ;  /* 0x0000000708097212 */ /* 0x000fe200078ec0ff */
[----:B------:R-:W-:-:S03]  /*29e0*/  IMAD.MOV.U32 R8, RZ, RZ, RZ ;  /* 0x000000ffff087224 */ /* 0x000fc600078e00ff */
[----:B------:R-:W0:Y:S01]  /*29f0*/  FLO.U32 R7, R9 ;  /* 0x0000000900077300 */ /* 0x000e2200000e0000 */
[----:B-1----:R-:W-:Y:S02]  /*2a00*/  LOP3.LUT R5, R2, R9, RZ, 0xc0, !PT ;  /* 0x0000000902057212 */ /* 0x002fe400078ec0ff */
[----:B0-----:R-:W-:-:S05]  /*2a10*/  ISETP.NE.AND P0, PT, R4, R7, PT ;  /* 0x000000070400720c */ /* 0x001fca0003f05270 */
[----:B------:R-:W0:Y:S08]  /*2a20*/  POPC R5, R5 ;  /* 0x0000000500057309 */ /* 0x000e300000000000 */
[----:B------:R-:W-:Y:S05]  /*2a30*/  @P0 BRA `(.L_x_30) ;  /* 0x0000000000040947 */ /* 0x000fea0003800000 */
[----:B0-----:R1:W2:Y:S02]  /*2a40*/  ATOMS.ADD R8, [R30], R5 ;  /* 0x000000051e08738c */ /* 0x0012a40000000000 */
.L_x_30:
[----:B------:R-:W-:Y:S05]  /*2a50*/  BSYNC.RECONVERGENT B0 ;  /* 0x0000000000007941 */ /* 0x000fea0003800200 */
.L_x_29:
[----:B------:R-:W3:Y:S01]  /*2a60*/  LDCU UR5, c[0x0][0x3c4] ;  /* 0x00007880ff0577ac */ /* 0x000ee20008000800 */
[----:B--2---:R2:W4:Y:S01]  /*2a70*/  SHFL.IDX PT, R8, R8, R7, 0x1f ;  /* 0x00001f0708087589 */ /* 0x00452200000e0000 */
[----:B------:R-:W-:Y:S01]  /*2a80*/  BSSY.RECONVERGENT B0, `(.L_x_31) ;  /* 0x0000023000007945 */ /* 0x000fe20003800200 */
[----:B------:R-:W-:Y:S01]  /*2a90*/  IMAD.MOV.U32 R12, RZ, RZ, RZ ;  /* 0x000000ffff0c7224 */ /* 0x000fe200078e00ff */
[----:B---3--:R-:W-:-:S04]  /*2aa0*/  SHF.R.U32.HI R6, RZ, UR5, R70 ;  /* 0x00000005ff067c19 */ /* 0x008fc80008011646 */
[----:B------:R-:W-:-:S04]  /*2ab0*/  LOP3.LUT R10, R6, UR4, RZ, 0x30, !PT ;  /* 0x00000004060a7c12 */ /* 0x000fc8000f8e30ff */
[----:B------:R-:W-:-:S13]  /*2ac0*/  R2P PR, R10, 0x7f ;  /* 0x0000007f0a007804 */ /* 0x000fda0000000000 */
[----:B------:R-:W-:Y:S02]  /*2ad0*/  VOTE.ANY R6, PT, P0 ;  /* 0x0000000000067806 */ /* 0x000fe400000e0100 */
[----:B------:R-:W-:Y:S02]  /*2ae0*/  VOTE.ANY R9, PT, P1 ;  /* 0x0000000000097806 */ /* 0x000fe400008e0100 */
[----:B------:R-:W-:Y:S02]  /*2af0*/  @!P0 LOP3.LUT R6, RZ, R6, RZ, 0x33, !PT ;  /* 0x00000006ff068212 */ /* 0x000fe400078e33ff */
[----:B------:R-:W-:Y:S02]  /*2b00*/  @!P1 LOP3.LUT R9, RZ, R9, RZ, 0x33, !PT ;  /* 0x00000009ff099212 */ /* 0x000fe400078e33ff */
[----:B------:R-:W-:Y:S02]  /*2b10*/  VOTE.ANY R11, PT, P2 ;  /* 0x00000000000b7806 */ /* 0x000fe400010e0100 */
[----:B------:R-:W-:-:S02]  /*2b20*/  LOP3.LUT R6, R9, R6, RZ, 0xc0, !PT ;  /* 0x0000000609067212 */ /* 0x000fc400078ec0ff */
[----:B------:R-:W-:Y:S02]  /*2b30*/  @!P2 LOP3.LUT R11, RZ, R11, RZ, 0x33, !PT ;  /* 0x0000000bff0ba212 */ /* 0x000fe400078e33ff */
[----:B------:R-:W-:Y:S02]  /*2b40*/  VOTE.ANY R9, PT, P3 ;  /* 0x0000000000097806 */ /* 0x000fe400018e0100 */
[----:B------:R-:W-:Y:S02]  /*2b50*/  LOP3.LUT R6, R11, R6, RZ, 0xc0, !PT ;  /* 0x000000060b067212 */ /* 0x000fe400078ec0ff */
[----:B------:R-:W-:Y:S02]  /*2b60*/  @!P3 LOP3.LUT R9, RZ, R9, RZ, 0x33, !PT ;  /* 0x00000009ff09b212 */ /* 0x000fe400078e33ff */
[----:B------:R-:W-:Y:S02]  /*2b70*/  LOP3.LUT P0, RZ, R10, 0x80, RZ, 0xc0, !PT ;  /* 0x000000800aff7812 */ /* 0x000fe4000780c0ff */
[----:B------:R-:W-:-:S02]  /*2b80*/  VOTE.ANY R11, PT, P4 ;  /* 0x00000000000b7806 */ /* 0x000fc400020e0100 */
[----:B------:R-:W-:Y:S02]  /*2b90*/  LOP3.LUT R6, R9, R6, RZ, 0xc0, !PT ;  /* 0x0000000609067212 */ /* 0x000fe400078ec0ff */
[----:B------:R-:W-:Y:S02]  /*2ba0*/  VOTE.ANY R9, PT, P5 ;  /* 0x0000000000097806 */ /* 0x000fe400028e0100 */
[----:B------:R-:W-:Y:S02]  /*2bb0*/  @!P4 LOP3.LUT R11, RZ, R11, RZ, 0x33, !PT ;  /* 0x0000000bff0bc212 */ /* 0x000fe400078e33ff */
[----:B------:R-:W-:Y:S02]  /*2bc0*/  @!P5 LOP3.LUT R9, RZ, R9, RZ, 0x33, !PT ;  /* 0x00000009ff09d212 */ /* 0x000fe400078e33ff */
[----:B------:R-:W-:Y:S02]  /*2bd0*/  LOP3.LUT R6, R11, R6, RZ, 0xc0, !PT ;  /* 0x000000060b067212 */ /* 0x000fe400078ec0ff */
[----:B------:R-:W-:-:S02]  /*2be0*/  VOTE.ANY R11, PT, P6 ;  /* 0x00000000000b7806 */ /* 0x000fc400030e0100 */
[----:B------:R-:W-:Y:S02]  /*2bf0*/  LOP3.LUT R6, R9, R6, RZ, 0xc0, !PT ;  /* 0x0000000609067212 */ /* 0x000fe400078ec0ff */
[----:B------:R-:W-:Y:S02]  /*2c00*/  VOTE.ANY R9, PT, P0 ;  /* 0x0000000000097806 */ /* 0x000fe400000e0100 */
[----:B------:R-:W-:Y:S02]  /*2c10*/  @!P6 LOP3.LUT R11, RZ, R11, RZ, 0x33, !PT ;  /* 0x0000000bff0be212 */ /* 0x000fe400078e33ff */
[----:B------:R-:W-:Y:S02]  /*2c20*/  @!P0 LOP3.LUT R9, RZ, R9, RZ, 0x33, !PT ;  /* 0x00000009ff098212 */ /* 0x000fe400078e33ff */
[----:B------:R-:W-:-:S04]  /*2c30*/  LOP3.LUT R6, R11, R6, RZ, 0xc0, !PT ;  /* 0x000000060b067212 */ /* 0x000fc800078ec0ff */
[----:B------:R-:W-:-:S04]  /*2c40*/  LOP3.LUT R11, R9, R6, RZ, 0xc0, !PT ;  /* 0x00000006090b7212 */ /* 0x000fc800078ec0ff */
[----:B------:R-:W3:Y:S01]  /*2c50*/  FLO.U32 R9, R11 ;  /* 0x0000000b00097300 */ /* 0x000ee200000e0000 */
[----:B------:R-:W-:-:S07]  /*2c60*/  LOP3.LUT R6, R2, R11, RZ, 0xc0, !PT ;  /* 0x0000000b02067212 */ /* 0x000fce00078ec0ff */
[----:B------:R-:W0:Y:S01]  /*2c70*/  POPC R6, R6 ;  /* 0x0000000600067309 */ /* 0x000e220000000000 */
[----:B---3--:R-:W-:-:S13]  /*2c80*/  ISETP.NE.AND P0, PT, R4, R9, PT ;  /* 0x000000090400720c */ /* 0x008fda0003f05270 */
[----:B0-2-4-:R-:W-:Y:S05]  /*2c90*/  @P0 BRA `(.L_x_32) ;  /* 0x0000000000040947 */ /* 0x015fea0003800000 */
[----:B------:R0:W2:Y:S02]  /*2ca0*/  ATOMS.ADD R12, [R31], R6 ;  /* 0x000000061f0c738c */ /* 0x0000a40000000000 */
.L_x_32:
[----:B------:R-:W-:Y:S05]  /*2cb0*/  BSYNC.RECONVERGENT B0 ;  /* 0x0000000000007941 */ /* 0x000fea0003800200 */
.L_x_31:
[----:B------:R-:W-:Y:S01]  /*2cc0*/  R2P PR, R50, 0x7f ;  /* 0x0000007f32007804 */ /* 0x000fe20000000000 */
[----:B------:R-:W-:-:S12]  /*2cd0*/  BSSY.RECONVERGENT B0, `(.L_x_33) ;  /* 0x0000021000007945 */ /* 0x000fd80003800200 */
        /* <DEDUP_REMOVED lines=22> */
[----:B------:R-:W-:Y:S01]  /*2e40*/  LOP3.LUT R7, R14, R7, RZ, 0xc0, !PT ;  /* 0x000000070e077212 */ /* 0x000fe200078ec0ff */
[----:B------:R-:W-:-:S03]  /*2e50*/  IMAD.MOV.U32 R14, RZ, RZ, RZ ;  /* 0x000000ffff0e7224 */ /* 0x000fc600078e00ff */
[----:B------:R-:W-:Y:S02]  /*2e60*/  LOP3.LUT R13, R10, R7, RZ, 0xc0, !PT ;  /* 0x000000070a0d7212 */ /* 0x000fe400078ec0ff */
[----:B--2---:R2:W3:Y:S02]  /*2e70*/  SHFL.IDX PT, R7, R12, R9, 0x1f ;  /* 0x00001f090c077589 */ /* 0x0044e400000e0000 */
[----:B------:R-:W4:Y:S01]  /*2e80*/  FLO.U32 R11, R13 ;  /* 0x0000000d000b7300 */ /* 0x000f2200000e0000 */
[----:B------:R-:W-:-:S07]  /*2e90*/  LOP3.LUT R10, R2, R13, RZ, 0xc0, !PT ;  /* 0x0000000d020a7212 */ /* 0x000fce00078ec0ff */
[----:B------:R-:W0:Y:S01]  /*2ea0*/  POPC R10, R10 ;  /* 0x0000000a000a7309 */ /* 0x000e220000000000 */
[----:B----4-:R-:W-:-:S13]  /*2eb0*/  ISETP.NE.AND P0, PT, R4, R11, PT ;  /* 0x0000000b0400720c */ /* 0x010fda0003f05270 */
[----:B0-23--:R-:W-:Y:S05]  /*2ec0*/  @P0 BRA `(.L_x_34) ;  /* 0x0000000000040947 */ /* 0x00dfea0003800000 */
[----:B------:R0:W2:Y:S02]  /*2ed0*/  ATOMS.ADD R14, [R29], R10 ;  /* 0x0000000a1d0e738c */ /* 0x0000a40000000000 */
.L_x_34:
[----:B------:R-:W-:Y:S05]  /*2ee0*/  BSYNC.RECONVERGENT B0 ;  /* 0x0000000000007941 */ /* 0x000fea0003800200 */
.L_x_33:
[----:B------:R-:W-:Y:S01]  /*2ef0*/  R2P PR, R49, 0x7f ;  /* 0x0000007f31007804 */ /* 0x000fe20000000000 */
[----:B--2---:R2:W3:Y:S01]  /*2f00*/  SHFL.IDX PT, R11, R14, R11, 0x1f ;  /* 0x00001f0b0e0b7589 */ /* 0x0044e200000e0000 */
[----:B------:R-:W-:Y:S11]  /*2f10*/  BSSY.RECONVERGENT B0, `(.L_x_35) ;  /* 0x0000020000007945 */ /* 0x000ff60003800200 */
[----:B------:R-:W-:-:S02]  /*2f20*/  VOTE.ANY R9, PT, P0 ;  /* 0x0000000000097806 */ /* 0x000fc400000e0100 */
[----:B------:R-:W-:Y:S02]  /*2f30*/  VOTE.ANY R12, PT, P1 ;  /* 0x00000000000c7806 */ /* 0x000fe400008e0100 */
[----:B------:R-:W-:Y:S02]  /*2f40*/  @!P0 LOP3.LUT R9, RZ, R9, RZ, 0x33, !PT ;  /* 0x00000009ff098212 */ /* 0x000fe400078e33ff */
[----:B------:R-:W-:Y:S02]  /*2f50*/  @!P1 LOP3.LUT R12, RZ, R12, RZ, 0x33, !PT ;  /* 0x0000000cff0c9212 */ /* 0x000fe400078e33ff */
[----:B-1----:R-:W-:Y:S02]  /*2f60*/  VOTE.ANY R30, PT, P2 ;  /* 0x00000000001e7806 */ /* 0x002fe400010e0100 */
[----:B------:R-:W-:Y:S02]  /*2f70*/  LOP3.LUT R9, R12, R9, RZ, 0xc0, !PT ;  /* 0x000000090c097212 */ /* 0x000fe400078ec0ff */
[----:B------:R-:W-:-:S02]  /*2f80*/  @!P2 LOP3.LUT R30, RZ, R30, RZ, 0x33, !PT ;  /* 0x0000001eff1ea212 */ /* 0x000fc400078e33ff */
[----:B------:R-:W-:Y:S02]  /*2f90*/  VOTE.ANY R12, PT, P3 ;  /* 0x00000000000c7806 */ /* 0x000fe400018e0100 */
[----:B------:R-:W-:Y:S02]  /*2fa0*/  LOP3.LUT R9, R30, R9, RZ, 0xc0, !PT ;  /* 0x000000091e097212 */ /* 0x000fe400078ec0ff */
[----:B------:R-:W-:Y:S02]  /*2fb0*/  @!P3 LOP3.LUT R12, RZ, R12, RZ, 0x33, !PT ;  /* 0x0000000cff0cb212 */ /* 0x000fe400078e33ff */
[----:B------:R-:W-:Y:S02]  /*2fc0*/  LOP3.LUT P0, RZ, R49, 0x80, RZ, 0xc0, !PT ;  /* 0x0000008031ff7812 */ /* 0x000fe4000780c0ff */
[----:B------:R-:W-:Y:S02]  /*2fd0*/  VOTE.ANY R30, PT, P4 ;  /* 0x00000000001e7806 */ /* 0x000fe400020e0100 */
[----:B------:R-:W-:-:S02]  /*2fe0*/  LOP3.LUT R9, R12, R9, RZ, 0xc0, !PT ;  /* 0x000000090c097212 */ /* 0x000fc400078ec0ff */
[----:B------:R-:W-:Y:S02]  /*2ff0*/  VOTE.ANY R12, PT, P5 ;  /* 0x00000000000c7806 */ /* 0x000fe400028e0100 */
[----:B------:R-:W-:Y:S02]  /*3000*/  @!P4 LOP3.LUT R30, RZ, R30, RZ, 0x33, !PT ;  /* 0x0000001eff1ec212 */ /* 0x000fe400078e33ff */
[----:B------:R-:W-:Y:S02]  /*3010*/  @!P5 LOP3.LUT R12, RZ, R12, RZ, 0x33, !PT ;  /* 0x0000000cff0cd212 */ /* 0x000fe400078e33ff */
[----:B------:R-:W-:Y:S02]  /*3020*/  LOP3.LUT R9, R30, R9, RZ, 0xc0, !PT ;  /* 0x000000091e097212 */ /* 0x000fe400078ec0ff */
[----:B------:R-:W-:Y:S02]  /*3030*/  VOTE.ANY R30, PT, P6 ;  /* 0x00000000001e7806 */ /* 0x000fe400030e0100 */
[----:B------:R-:W-:-:S02]  /*3040*/  LOP3.LUT R9, R12, R9, RZ, 0xc0, !PT ;  /* 0x000000090c097212 */ /* 0x000fc400078ec0ff */
[----:B------:R-:W-:Y:S02]  /*3050*/  VOTE.ANY R12, PT, P0 ;  /* 0x00000000000c7806 */ /* 0x000fe400000e0100 */
[----:B------:R-:W-:Y:S02]  /*3060*/  @!P6 LOP3.LUT R30, RZ, R30, RZ, 0x33, !PT ;  /* 0x0000001eff1ee212 */ /* 0x000fe400078e33ff */
[----:B------:R-:W-:Y:S02]  /*3070*/  @!P0 LOP3.LUT R12, RZ, R12, RZ, 0x33, !PT ;  /* 0x0000000cff0c8212 */ /* 0x000fe400078e33ff */
[----:B------:R-:W-:Y:S01]  /*3080*/  LOP3.LUT R9, R30, R9, RZ, 0xc0, !PT ;  /* 0x000000091e097212 */ /* 0x000fe200078ec0ff */
[----:B------:R-:W-:-:S03]  /*3090*/  IMAD.MOV.U32 R30, RZ, RZ, RZ ;  /* 0x000000ffff1e7224 */ /* 0x000fc600078e00ff */
[----:B0-----:R-:W-:-:S04]  /*30a0*/  LOP3.LUT R29, R12, R9, RZ, 0xc0, !PT ;  /* 0x000000090c1d7212 */ /* 0x001fc800078ec0ff */
[----:B------:R-:W0:Y:S01]  /*30b0*/  FLO.U32 R13, R29 ;  /* 0x0000001d000d7300 */ /* 0x000e2200000e0000 */
[----:B------:R-:W-:-:S07]  /*30c0*/  LOP3.LUT R9, R2, R29, RZ, 0xc0, !PT ;  /* 0x0000001d02097212 */ /* 0x000fce00078ec0ff */
[----:B------:R-:W1:Y:S01]  /*30d0*/  POPC R9, R9 ;  /* 0x0000000900097309 */ /* 0x000e620000000000 */
[----:B0-----:R-:W-:-:S13]  /*30e0*/  ISETP.NE.AND P0, PT, R4, R13, PT ;  /* 0x0000000d0400720c */ /* 0x001fda0003f05270 */
[----:B-123--:R-:W-:Y:S05]  /*30f0*/  @P0 BRA `(.L_x_36) ;  /* 0x0000000000040947 */ /* 0x00efea0003800000 */
[----:B------:R0:W1:Y:S02]  /*3100*/  ATOMS.ADD R30, [R28], R9 ;  /* 0x000000091c1e738c */ /* 0x0000640000000000 */
.L_x_36:
[----:B------:R-:W-:Y:S05]  /*3110*/  BSYNC.RECONVERGENT B0 ;  /* 0x0000000000007941 */ /* 0x000fea0003800200 */
.L_x_35:
[----:B------:R-:W-:Y:S01]  /*3120*/  R2P PR, R48, 0x7f ;  /* 0x0000007f30007804 */ /* 0x000fe20000000000 */
[----:B-1----:R1:W2:Y:S01]  /*3130*/  SHFL.IDX PT, R14, R30, R13, 0x1f ;  /* 0x00001f0d1e0e7589 */ /* 0x0022a200000e0000 */
[----:B------:R-:W-:Y:S01]  /*3140*/  BSSY.RECONVERGENT B0, `(.L_x_37) ;  /* 0x0000020000007945 */ /* 0x000fe20003800200 */
[----:B0-----:R-:W-:-:S10]  /*3150*/  IMAD.MOV.U32 R28, RZ, RZ, RZ ;  /* 0x000000ffff1c7224 */ /* 0x001fd400078e00ff */
        /* <DEDUP_REMOVED lines=24> */
[----:B------:R-:W0:Y:S01]  /*32e0*/  FLO.U32 R29, R31 ;  /* 0x0000001f001d7300 */ /* 0x000e2200000e0000 */
[----:B------:R-:W-:-:S07]  /*32f0*/  LOP3.LUT R12, R2, R31, RZ, 0xc0, !PT ;  /* 0x0000001f020c7212 */ /* 0x000fce00078ec0ff */
[----:B------:R-:W3:Y:S01]  /*3300*/  POPC R12, R12 ;  /* 0x0000000c000c7309 */ /* 0x000ee20000000000 */
[----:B0-----:R-:W-:-:S13]  /*3310*/  ISETP.NE.AND P0, PT, R4, R29, PT ;  /* 0x0000001d0400720c */ /* 0x001fda0003f05270 */
[----:B-123--:R-:W-:Y:S05]  /*3320*/  @P0 BRA `(.L_x_38) ;  /* 0x0000000000040947 */ /* 0x00efea0003800000 */
[----:B------:R0:W1:Y:S02]  /*3330*/  ATOMS.ADD R28, [R27], R12 ;  /* 0x0000000c1b1c738c */ /* 0x0000640000000000 */
.L_x_38:
[----:B------:R-:W-:Y:S05]  /*3340*/  BSYNC.RECONVERGENT B0 ;  /* 0x0000000000007941 */ /* 0x000fea0003800200 */
.L_x_37:
[----:B------:R-:W-:Y:S01]  /*3350*/  R2P PR, R47, 0x7f ;  /* 0x0000007f2f007804 */ /* 0x000fe20000000000 */
[----:B01----:R0:W1:Y:S01]  /*3360*/  SHFL.IDX PT, R27, R28, R29, 0x1f ;  /* 0x00001f1d1c1b7589 */ /* 0x00306200000e0000 */
[----:B------:R-:W-:Y:S11]  /*3370*/  BSSY.RECONVERGENT B0, `(.L_x_39) ;  /* 0x0000020000007945 */ /* 0x000ff60003800200 */
[----:B------:R-:W-:-:S02]  /*3380*/  VOTE.ANY R13, PT, P0 ;  /* 0x00000000000d7806 */ /* 0x000fc400000e0100 */
[----:B------:R-:W-:Y:S02]  /*3390*/  VOTE.ANY R30, PT, P1 ;  /* 0x00000000001e7806 */ /* 0x000fe400008e0100 */
[----:B------:R-:W-:Y:S02]  /*33a0*/  @!P0 LOP3.LUT R13, RZ, R13, RZ, 0x33, !PT ;  /* 0x0000000dff0d8212 */ /* 0x000fe400078e33ff */
[----:B------:R-:W-:Y:S02]  /*33b0*/  @!P1 LOP3.LUT R30, RZ, R30, RZ, 0x33, !PT ;  /* 0x0000001eff1e9212 */ /* 0x000fe400078e33ff */
[----:B------:R-:W-:Y:S02]  /*33c0*/  VOTE.ANY R48, PT, P2 ;  /* 0x0000000000307806 */ /* 0x000fe400010e0100 */
        /* <DEDUP_REMOVED lines=17> */
[----:B------:R-:W-:-:S04]  /*34e0*/  LOP3.LUT R13, R48, R13, RZ, 0xc0, !PT ;  /* 0x0000000d300d7212 */ /* 0x000fc800078ec0ff */
[----:B------:R-:W-:Y:S01]  /*34f0*/  LOP3.LUT R47, R30, R13, RZ, 0xc0, !PT ;  /* 0x0000000d1e2f7212 */ /* 0x000fe200078ec0ff */
[----:B------:R-:W-:-:S03]  /*3500*/  IMAD.MOV.U32 R30, RZ, RZ, RZ ;  /* 0x000000ffff1e7224 */ /* 0x000fc600078e00ff */
[----:B------:R-:W2:Y:S01]  /*3510*/  FLO.U32 R31, R47 ;  /* 0x0000002f001f7300 */ /* 0x000ea200000e0000 */
[----:B------:R-:W-:-:S07]  /*3520*/  LOP3.LUT R13, R2, R47, RZ, 0xc0, !PT ;  /* 0x0000002f020d7212 */ /* 0x000fce00078ec0ff */
[----:B------:R-:W3:Y:S01]  /*3530*/  POPC R13, R13 ;  /* 0x0000000d000d7309 */ /* 0x000ee20000000000 */
[----:B--2---:R-:W-:-:S13]  /*3540*/  ISETP.NE.AND P0, PT, R4, R31, PT ;  /* 0x0000001f0400720c */ /* 0x004fda0003f05270 */
[----:B01-3--:R-:W-:Y:S05]  /*3550*/  @P0 BRA `(.L_x_40) ;  /* 0x0000000000040947 */ /* 0x00bfea0003800000 */
[----:B------:R0:W1:Y:S02]  /*3560*/  ATOMS.ADD R30, [R26], R13 ;  /* 0x0000000d1a1e738c */ /* 0x0000640000000000 */
.L_x_40:
[----:B------:R-:W-:Y:S05]  /*3570*/  BSYNC.RECONVERGENT B0 ;  /* 0x0000000000007941 */ /* 0x000fea0003800200 */
.L_x_39:
[----:B------:R-:W-:Y:S01]  /*3580*/  R2P PR, R46, 0x7f ;  /* 0x0000007f2e007804 */ /* 0x000fe20000000000 */
[----:B-1----:R1:W2:Y:S01]  /*3590*/  SHFL.IDX PT, R28, R30, R31, 0x1f ;  /* 0x00001f1f1e1c7589 */ /* 0x0022a200000e0000 */
[----:B------:R-:W-:Y:S11]  /*35a0*/  BSSY.RECONVERGENT B0, `(.L_x_41) ;  /* 0x0000020000007945 */ /* 0x000ff60003800200 */
[----:B0-----:R-:W-:-:S02]  /*35b0*/  VOTE.ANY R26, PT, P0 ;  /* 0x00000000001a7806 */ /* 0x001fc400000e0100 */
        /* <DEDUP_REMOVED lines=9> */
[----:B------:R-:W-:Y:S01]  /*3650*/  LOP3.LUT P0, RZ, R46, 0x80, RZ, 0xc0, !PT ;  /* 0x000000802eff7812 */ /* 0x000fe2000780c0ff */
[----:B------:R-:W-:Y:S01]  /*3660*/  IMAD.MOV.U32 R46, RZ, RZ, RZ ;  /* 0x000000ffff2e7224 */ /* 0x000fe200078e00ff */
        /* <DEDUP_REMOVED lines=19> */
.L_x_42:
[----:B------:R-:W-:Y:S05]  /*37a0*/  BSYNC.RECONVERGENT B0 ;  /* 0x0000000000007941 */ /* 0x000fea0003800200 */
.L_x_41:
        /* <DEDUP_REMOVED lines=27> */
[----:B------:R-:W-:-:S04]  /*3960*/  LOP3.LUT R45, R30, R25, RZ, 0xc0, !PT ;  /* 0x000000191e2d7212 */ /* 0x000fc800078ec0ff */
[----:B------:R-:W0:Y:S01]  /*3970*/  FLO.U32 R31, R45 ;  /* 0x0000002d001f7300 */ /* 0x000e2200000e0000 */
[----:B------:R-:W-:-:S07]  /*3980*/  LOP3.LUT R25, R2, R45, RZ, 0xc0, !PT ;  /* 0x0000002d02197212 */ /* 0x000fce00078ec0ff */
[----:B------:R-:W3:Y:S01]  /*3990*/  POPC R25, R25 ;  /* 0x0000001900197309 */ /* 0x000ee20000000000 */
[----:B0-----:R-:W-:-:S13]  /*39a0*/  ISETP.NE.AND P0, PT, R4, R31, PT ;  /* 0x0000001f0400720c */ /* 0x001fda0003f05270 */
[----:B-123--:R-:W-:Y:S05]  /*39b0*/  @P0 BRA `(.L_x_44) ;  /* 0x0000000000080947 */ /* 0x00efea0003800000 */
[----:B------:R-:W2:Y:S04]  /*39c0*/  LDL.LU R47, [R1+0x4] ;  /* 0x00000400012f7983 */ /* 0x000ea80000300800 */
[----:B--2---:R0:W1:Y:S02]  /*39d0*/  ATOMS.ADD R48, [R47], R25 ;  /* 0x000000192f30738c */ /* 0x0040640000000000 */
.L_x_44:
[----:B------:R-:W-:Y:S05]  /*39e0*/  BSYNC.RECONVERGENT B0 ;  /* 0x0000000000007941 */ /* 0x000fea0003800200 */
.L_x_43:
[----:B------:R-:W-:Y:S01]  /*39f0*/  R2P PR, R44, 0x7f ;  /* 0x0000007f2c007804 */ /* 0x000fe20000000000 */
[----:B------:R-:W-:Y:S01]  /*3a00*/  BSSY.RECONVERGENT B0, `(.L_x_45) ;  /* 0x0000022000007945 */ /* 0x000fe20003800200 */
[----:B------:R-:W-:-:S11]  /*3a10*/  IMAD.MOV.U32 R46, RZ, RZ, RZ ;  /* 0x000000ffff2e7224 */ /* 0x000fd600078e00ff */
[----:B------:R-:W-:Y:S02]  /*3a20*/  VOTE.ANY R30, PT, P0 ;  /* 0x00000000001e7806 */ /* 0x000fe400000e0100 */
[----:B------:R-:W-:Y:S02]  /*3a30*/  VOTE.ANY R45, PT, P1 ;  /* 0x00000000002d7806 */ /* 0x000fe400008e0100 */
[----:B------:R-:W-:Y:S02]  /*3a40*/  @!P0 LOP3.LUT R30, RZ, R30, RZ, 0x33, !PT ;  /* 0x0000001eff1e8212 */ /* 0x000fe400078e33ff */
[----:B------:R-:W-:Y:S02]  /*3a50*/  @!P1 LOP3.LUT R45, RZ, R45, RZ, 0x33, !PT ;  /* 0x0000002dff2d9212 */ /* 0x000fe400078e33ff */
[----:B0-----:R-:W-:Y:S02]  /*3a60*/  VOTE.ANY R47, PT, P2 ;  /* 0x00000000002f7806 */ /* 0x001fe400010e0100 */
[----:B------:R-:W-:-:S02]  /*3a70*/  LOP3.LUT R30, R45, R30, RZ, 0xc0, !PT ;  /* 0x0000001e2d1e7212 */ /* 0x000fc400078ec0ff */
[----:B------:R-:W-:Y:S02]  /*3a80*/  @!P2 LOP3.LUT R47, RZ, R47, RZ, 0x33, !PT ;  /* 0x0000002fff2fa212 */ /* 0x000fe400078e33ff */
[----:B------:R-:W-:Y:S02]  /*3a90*/  VOTE.ANY R45, PT, P3 ;  /* 0x00000000002d7806 */ /* 0x000fe400018e0100 */
[----:B------:R-:W-:Y:S02]  /*3aa0*/  LOP3.LUT R30, R47, R30, RZ, 0xc0, !PT ;  /* 0x0000001e2f1e7212 */ /* 0x000fe400078ec0ff */
[----:B------:R-:W-:Y:S02]  /*3ab0*/  @!P3 LOP3.LUT R45, RZ, R45, RZ, 0x33, !PT ;  /* 0x0000002dff2db212 */ /* 0x000fe400078e33ff */
[----:B------:R-:W-:Y:S02]  /*3ac0*/  LOP3.LUT P0, RZ, R44, 0x80, RZ, 0xc0, !PT ;  /* 0x000000802cff7812 */ /* 0x000fe4000780c0ff */
[----:B------:R-:W-:Y:S01]  /*3ad0*/  VOTE.ANY R47, PT, P4 ;  /* 0x00000000002f7806 */ /* 0x000fe200020e0100 */
[----:B-1----:R0:W1:Y:S01]  /*3ae0*/  SHFL.IDX PT, R44, R48, R31, 0x1f ;  /* 0x00001f1f302c7589 */ /* 0x00206200000e0000 */
        /* <DEDUP_REMOVED lines=12> */
[----:B------:R-:W2:Y:S01]  /*3bb0*/  FLO.U32 R45, R47 ;  /* 0x0000002f002d7300 */ /* 0x000ea200000e0000 */
[----:B------:R-:W-:-:S07]  /*3bc0*/  LOP3.LUT R30, R2, R47, RZ, 0xc0, !PT ;  /* 0x0000002f021e7212 */ /* 0x000fce00078ec0ff */
[----:B------:R-:W3:Y:S01]  /*3bd0*/  POPC R30, R30 ;  /* 0x0000001e001e7309 */ /* 0x000ee20000000000 */
[----:B--2---:R-:W-:-:S13]  /*3be0*/  ISETP.NE.AND P0, PT, R4, R45, PT ;  /* 0x0000002d0400720c */ /* 0x004fda0003f05270 */
[----:B01-3--:R-:W-:Y:S05]  /*3bf0*/  @P0 BRA `(.L_x_46) ;  /* 0x0000000000080947 */ /* 0x00bfea0003800000 */
[----:B------:R-:W2:Y:S04]  /*3c00*/  LDL.LU R49, [R1] ;  /* 0x0000000001317983 */ /* 0x000ea80000300800 */
[----:B--2---:R0:W1:Y:S02]  /*3c10*/  ATOMS.ADD R46, [R49], R30 ;  /* 0x0000001e312e738c */ /* 0x0040640000000000 */
.L_x_46:
[----:B------:R-:W-:Y:S05]  /*3c20*/  BSYNC.RECONVERGENT B0 ;  /* 0x0000000000007941 */ /* 0x000fea0003800200 */
.L_x_45:
        /* <DEDUP_REMOVED lines=13> */
[----:B------:R-:W-:Y:S01]  /*3d00*/  VOTE.ANY R50, PT, P4 ;  /* 0x0000000000327806 */ /* 0x000fe200020e0100 */
[----:B-1----:R1:W2:Y:S01]  /*3d10*/  SHFL.IDX PT, R43, R46, R45, 0x1f ;  /* 0x00001f2d2e2b7589 */ /* 0x0022a200000e0000 */
        /* <DEDUP_REMOVED lines=11> */
[----:B0-----:R-:W-:Y:S01]  /*3dd0*/  LOP3.LUT R49, R48, R31, RZ, 0xc0, !PT ;  /* 0x0000001f30317212 */ /* 0x001fe200078ec0ff */
[----:B------:R-:W-:-:S03]  /*3de0*/  IMAD.MOV.U32 R48, RZ, RZ, RZ ;  /* 0x000000ffff307224 */ /* 0x000fc600078e00ff */
[----:B------:R-:W0:Y:S01]  /*3df0*/  FLO.U32 R47, R49 ;  /* 0x00000031002f7300 */ /* 0x000e2200000e0000 */
[----:B------:R-:W-:-:S07]  /*3e00*/  LOP3.LUT R31, R2, R49, RZ, 0xc0, !PT ;  /* 0x00000031021f7212 */ /* 0x000fce00078ec0ff */
[----:B------:R-:W3:Y:S01]  /*3e10*/  POPC R31, R31 ;  /* 0x0000001f001f7309 */ /* 0x000ee20000000000 */
[----:B0-----:R-:W-:-:S13]  /*3e20*/  ISETP.NE.AND P0, PT, R4, R47, PT ;  /* 0x0000002f0400720c */ /* 0x001fda0003f05270 */
[----:B-123--:R-:W-:Y:S05]  /*3e30*/  @P0 BRA `(.L_x_48) ;  /* 0x0000000000040947 */ /* 0x00efea0003800000 */
[----:B------:R0:W1:Y:S02]  /*3e40*/  ATOMS.ADD R48, [R24], R31 ;  /* 0x0000001f1830738c */ /* 0x0000640000000000 */
.L_x_48:
[----:B------:R-:W-:Y:S05]  /*3e50*/  BSYNC.RECONVERGENT B0 ;  /* 0x0000000000007941 */ /* 0x000fea0003800200 */
.L_x_47:
[----:B------:R-:W-:Y:S01]  /*3e60*/  R2P PR, R42, 0x7f ;  /* 0x0000007f2a007804 */ /* 0x000fe20000000000 */
[----:B------:R-:W-:Y:S01]  /*3e70*/  BSSY.RECONVERGENT B0, `(.L_x_49) ;  /* 0x0000021000007945 */ /* 0x000fe20003800200 */
[----:B------:R-:W-:-:S11]  /*3e80*/  IMAD.MOV.U32 R46, RZ, RZ, RZ ;  /* 0x000000ffff2e7224 */ /* 0x000fd600078e00ff */
[----:B0-----:R-:W-:Y:S02]  /*3e90*/  VOTE.ANY R24, PT, P0 ;  /* 0x0000000000187806 */ /* 0x001fe400000e0100 */
        /* <DEDUP_REMOVED lines=29> */
[----:B------:R0:W1:Y:S02]  /*4070*/  ATOMS.ADD R46, [R23], R24 ;  /* 0x00000018172e738c */ /* 0x0000640000000000 */
.L_x_50:
[----:B------:R-:W-:Y:S05]  /*4080*/  BSYNC.RECONVERGENT B0 ;  /* 0x0000000000007941 */ /* 0x000fea0003800200 */
.L_x_49:
[----:B------:R-:W-:Y:S01]  /*4090*/  R2P PR, R41, 0x7f ;  /* 0x0000007f29007804 */ /* 0x000fe20000000000 */
[----:B------:R-:W-:-:S12]  /*40a0*/  BSSY.RECONVERGENT B0, `(.L_x_51) ;  /* 0x0000021000007945 */ /* 0x000fd80003800200 */
        /* <DEDUP_REMOVED lines=23> */
[----:B------:R-:W-:Y:S01]  /*4220*/  LOP3.LUT R49, R48, R23, RZ, 0xc0, !PT ;  /* 0x0000001730317212 */ /* 0x000fe200078ec0ff */
[----:B------:R-:W-:Y:S01]  /*4230*/  IMAD.MOV.U32 R48, RZ, RZ, RZ ;  /* 0x000000ffff307224 */ /* 0x000fe200078e00ff */
[----:B-1----:R0:W1:Y:S02]  /*4240*/  SHFL.IDX PT, R23, R46, R45, 0x1f ;  /* 0x00001f2d2e177589 */ /* 0x00206400000e0000 */
[----:B------:R-:W2:Y:S01]  /*4250*/  FLO.U32 R47, R49 ;  /* 0x00000031002f7300 */ /* 0x000ea200000e0000 */
[----:B------:R-:W-:-:S07]  /*4260*/  LOP3.LUT R41, R2, R49, RZ, 0xc0, !PT ;  /* 0x0000003102297212 */ /* 0x000fce00078ec0ff */
[----:B------:R-:W3:Y:S01]  /*4270*/  POPC R41, R41 ;  /* 0x0000002900297309 */ /* 0x000ee20000000000 */
[----:B--2---:R-:W-:-:S13]  /*4280*/  ISETP.NE.AND P0, PT, R4, R47, PT ;  /* 0x0000002f0400720c */ /* 0x004fda0003f05270 */
[----:B01-3--:R-:W-:Y:S05]  /*4290*/  @P0 BRA `(.L_x_52) ;  /* 0x0000000000040947 */ /* 0x00bfea0003800000 */
[----:B------:R0:W1:Y:S02]  /*42a0*/  ATOMS.ADD R48, [R22], R41 ;  /* 0x000000291630738c */ /* 0x0000640000000000 */
.L_x_52:
[----:B------:R-:W-:Y:S05]  /*42b0*/  BSYNC.RECONVERGENT B0 ;  /* 0x0000000000007941 */ /* 0x000fea0003800200 */
.L_x_51:
        /* <DEDUP_REMOVED lines=34> */
.L_x_54:
[----:B------:R-:W-:Y:S05]  /*44e0*/  BSYNC.RECONVERGENT B0 ;  /* 0x0000000000007941 */ /* 0x000fea0003800200 */
.L_x_53:
        /* <DEDUP_REMOVED lines=34> */
.L_x_56:
[----:B------:R-:W-:Y:S05]  /*4710*/  BSYNC.RECONVERGENT B0 ;  /* 0x0000000000007941 */ /* 0x000fea0003800200 */
.L_x_55:
        /* <DEDUP_REMOVED lines=34> */
.L_x_58:
[----:B------:R-:W-:Y:S05]  /*4940*/  BSYNC.RECONVERGENT B0 ;  /* 0x0000000000007941 */ /* 0x000fea0003800200 */
.L_x_57:
        /* <DEDUP_REMOVED lines=34> */
.L_x_60:
[----:B------:R-:W-:Y:S05]  /*4b70*/  BSYNC.RECONVERGENT B0 ;  /* 0x0000000000007941 */ /* 0x000fea0003800200 */
.L_x_59:
        /* <DEDUP_REMOVED lines=26> */
[----:B------:R-:W-:Y:S02]  /*4d20*/  LOP3.LUT R49, R45, R18, RZ, 0xc0, !PT ;  /* 0x000000122d317212 */ /* 0x000fe400078ec0ff */
[----:B-1----:R0:W1:Y:S02]  /*4d30*/  SHFL.IDX PT, R18, R48, R47, 0x1f ;  /* 0x00001f2f30127589 */ /* 0x00206400000e0000 */
[----:B------:R-:W2:Y:S01]  /*4d40*/  FLO.U32 R45, R49 ;  /* 0x00000031002d7300 */ /* 0x000ea200000e0000 */
[----:B------:R-:W-:-:S07]  /*4d50*/  LOP3.LUT R34, R2, R49, RZ, 0xc0, !PT ;  /* 0x0000003102227212 */ /* 0x000fce00078ec0ff */
[----:B------:R-:W3:Y:S01]  /*4d60*/  POPC R34, R34 ;  /* 0x0000002200227309 */ /* 0x000ee20000000000 */
[----:B--2---:R-:W-:-:S13]  /*4d70*/  ISETP.NE.AND P0, PT, R4, R45, PT ;  /* 0x0000002d0400720c */ /* 0x004fda0003f05270 */
[----:B01-3--:R-:W-:Y:S05]  /*4d80*/  @P0 BRA `(.L_x_62) ;  /* 0x0000000000040947 */ /* 0x00bfea0003800000 */
[----:B------:R0:W1:Y:S02]  /*4d90*/  ATOMS.ADD R46, [R17], R34 ;  /* 0x00000022112e738c */ /* 0x0000640000000000 */
.L_x_62:
[----:B------:R-:W-:Y:S05]  /*4da0*/  BSYNC.RECONVERGENT B0 ;  /* 0x0000000000007941 */ /* 0x000fea0003800200 */
.L_x_61:
        /* <DEDUP_REMOVED lines=28> */
[----:B------:R-:W0:Y:S01]  /*4f70*/  FLO.U32 R33, R47 ;  /* 0x0000002f00217300 */ /* 0x000e2200000e0000 */
[----:B------:R-:W-:-:S07]  /*4f80*/  LOP3.LUT R17, R2, R47, RZ, 0xc0, !PT ;  /* 0x0000002f02117212 */ /* 0x000fce00078ec0ff */
[----:B------:R-:W3:Y:S01]  /*4f90*/  POPC R17, R17 ;  /* 0x0000001100117309 */ /* 0x000ee20000000000 */
[----:B0-----:R-:W-:-:S13]  /*4fa0*/  ISETP.NE.AND P0, PT, R4, R33, PT ;  /* 0x000000210400720c */ /* 0x001fda0003f05270 */
[----:B-123--:R-:W-:Y:S05]  /*4fb0*/  @P0 BRA `(.L_x_64) ;  /* 0x0000000000040947 */ /* 0x00efea0003800000 */
[----:B------:R0:W1:Y:S02]  /*4fc0*/  ATOMS.ADD R48, [R16], R17 ;  /* 0x000000111030738c */ /* 0x0000640000000000 */
.L_x_64:
[----:B------:R-:W-:Y:S05]  /*4fd0*/  BSYNC.RECONVERGENT B0 ;  /* 0x0000000000007941 */ /* 0x000fea0003800200 */
.L_x_63:
[----:B------:R-:W-:Y:S01]  /*4fe0*/  R2P PR, R32, 0x7f ;  /* 0x0000007f20007804 */ /* 0x000fe20000000000 */
[----:B-1----:R1:W2:Y:S01]  /*4ff0*/  SHFL.IDX PT, R48, R48, R33, 0x1f ;  /* 0x00001f2130307589 */ /* 0x0022a200000e0000 */
[----:B------:R-:W-:Y:S01]  /*5000*/  BSSY.RECONVERGENT B0, `(.L_x_65) ;  /* 0x0000021000007945 */ /* 0x000fe20003800200 */
[----:B------:R-:W-:Y:S02]  /*5010*/  IMAD.IADD R8, R5, 0x1, R8 ;  /* 0x0000000105087824 */ /* 0x000fe400078e0208 */
[----:B------:R-:W-:-:S08]  /*5020*/  IMAD.MOV.U32 R5, RZ, RZ, RZ ;  /* 0x000000ffff057224 */ /* 0x000fd000078e00ff */
        /* <DEDUP_REMOVED lines=30> */
.L_x_66:
[----:B------:R-:W-:Y:S05]  /*5210*/  BSYNC.RECONVERGENT B0 ;  /* 0x0000000000007941 */ /* 0x000fea0003800200 */
.L_x_65:
[----:B------:R-:W2:Y:S01]  /*5220*/  LDL.LU R4, [R1+0x8] ;  /* 0x0000080001047983 */ /* 0x000ea20000300800 */
[----:B------:R-:W-:Y:S01]  /*5230*/  IMAD.IADD R6, R6, 0x1, R7 ;  /* 0x0000000106067824 */ /* 0x000fe200078e0207 */
[----:B------:R-:W-:Y:S01]  /*5240*/  BSSY B1, `(.L_x_67) ;  /* 0x000006c000017945 */ /* 0x000fe20003800000 */
[----:B------:R-:W-:Y:S01]  /*5250*/  IMAD.IADD R10, R10, 0x1, R11 ;  /* 0x000000010a0a7824 */ /* 0x000fe200078e020b */
[----:B-1----:R-:W0:Y:S01]  /*5260*/  SHFL.IDX PT, R5, R5, R16, 0x1f ;  /* 0x00001f1005057589 */ /* 0x002e2200000e0000 */
[----:B------:R-:W-:Y:S02]  /*5270*/  IMAD.IADD R14, R9, 0x1, R14 ;  /* 0x00000001090e7824 */ /* 0x000fe400078e020e */
[--C-:B------:R-:W-:Y:S01]  /*5280*/  IMAD R8, R8, 0x4, R73.reuse ;  /* 0x0000000408087824 */ /* 0x100fe200078e0249 */
[----:B------:R-:W-:Y:S01]  /*5290*/  BAR.SYNC.DEFER_BLOCKING 0x0 ;  /* 0x0000000000007b1d */ /* 0x000fe20000010000 */
[----:B------:R-:W-:Y:S02]  /*52a0*/  IMAD.IADD R28, R13, 0x1, R28 ;  /* 0x000000010d1c7824 */ /* 0x000fe400078e021c */
[----:B------:R-:W-:-:S02]  /*52b0*/  IMAD R7, R6, 0x4, R73 ;  /* 0x0000000406077824 */ /* 0x000fc400078e0249 */
[----:B------:R-:W-:Y:S02]  /*52c0*/  IMAD.IADD R26, R26, 0x1, R29 ;  /* 0x000000011a1a7824 */ /* 0x000fe400078e021d */
[--C-:B------:R-:W-:Y:S02]  /*52d0*/  IMAD R10, R10, 0x4, R73.reuse ;  /* 0x000000040a0a7824 */ /* 0x100fe400078e0249 */
[----:B------:R-:W-:Y:S02]  /*52e0*/  IMAD.IADD R44, R25, 0x1, R44 ;  /* 0x00000001192c7824 */ /* 0x000fe400078e022c */
[----:B------:R-:W-:Y:S02]  /*52f0*/  IMAD R9, R14, 0x4, R73 ;  /* 0x000000040e097824 */ /* 0x000fe400078e0249 */
[----:B------:R-:W-:Y:S02]  /*5300*/  IMAD.IADD R42, R31, 0x1, R42 ;  /* 0x000000011f2a7824 */ /* 0x000fe400078e022a */
[----:B------:R-:W-:-:S02]  /*5310*/  IMAD.IADD R24, R24, 0x1, R23 ;  /* 0x0000000118187824 */ /* 0x000fc400078e0217 */
[----:B------:R-:W-:Y:S02]  /*5320*/  IMAD R6, R26, 0x4, R73 ;  /* 0x000000041a067824 */ /* 0x000fe400078e0249 */
[----:B------:R-:W-:Y:S02]  /*5330*/  IMAD.IADD R40, R41, 0x1, R40 ;  /* 0x0000000129287824 */ /* 0x000fe400078e0228 */
[----:B0-----:R-:W-:Y:S02]  /*5340*/  IMAD.IADD R2, R2, 0x1, R5 ;  /* 0x0000000102027824 */ /* 0x001fe400078e0205 */
[--C-:B------:R-:W-:Y:S01]  /*5350*/  IMAD R5, R28, 0x4, R73.reuse ;  /* 0x000000041c057824 */ /* 0x100fe200078e0249 */
[----:B------:R0:W-:Y:S01]  /*5360*/  STS [R8+-0x4], R71 ;  /* 0xfffffc4708007388 */ /* 0x0001e20000000800 */
[----:B------:R-:W-:Y:S02]  /*5370*/  IMAD R11, R44, 0x4, R73 ;  /* 0x000000042c0b7824 */ /* 0x000fe400078e0249 */
[----:B------:R-:W-:Y:S01]  /*5380*/  IMAD.IADD R22, R22, 0x1, R37 ;  /* 0x0000000116167824 */ /* 0x000fe200078e0225 */
[----:B------:R1:W-:Y:S01]  /*5390*/  STS [R7+-0x4], R70 ;  /* 0xfffffc4607007388 */ /* 0x0003e20000000800 */
[----:B------:R-:W-:-:S02]  /*53a0*/  IMAD.IADD R36, R21, 0x1, R36 ;  /* 0x0000000115247824 */ /* 0x000fc400078e0224 */
[----:B------:R-:W-:Y:S01]  /*53b0*/  IMAD.IADD R20, R20, 0x1, R35 ;  /* 0x0000000114147824 */ /* 0x000fe200078e0223 */
[----:B------:R3:W-:Y:S01]  /*53c0*/  STS [R10+-0x4], R69 ;  /* 0xfffffc450a007388 */ /* 0x0007e20000000800 */
[----:B------:R-:W-:Y:S02]  /*53d0*/  IMAD.IADD R18, R19, 0x1, R18 ;  /* 0x0000000113127824 */ /* 0x000fe400078e0212 */
[----:B0-----:R-:W-:Y:S01]  /*53e0*/  IMAD R8, R24, 0x4, R73 ;  /* 0x0000000418087824 */ /* 0x001fe200078e0249 */
[----:B------:R0:W-:Y:S01]  /*53f0*/  STS [R9+-0x4], R68 ;  /* 0xfffffc4409007388 */ /* 0x0001e20000000800 */
[----:B------:R-:W-:Y:S02]  /*5400*/  IMAD.IADD R34, R34, 0x1, R45 ;  /* 0x0000000122227824 */ /* 0x000fe400078e022d */
[----:B-1----:R-:W-:Y:S02]  /*5410*/  IMAD R7, R42, 0x4, R73 ;  /* 0x000000042a077824 */ /* 0x002fe400078e0249 */
[----:B------:R-:W-:-:S02]  /*5420*/  IMAD.IADD R48, R17, 0x1, R48 ;  /* 0x0000000111307824 */ /* 0x000fc400078e0230 */
[--C-:B---3--:R-:W-:Y:S02]  /*5430*/  IMAD R10, R22, 0x4, R73.reuse ;  /* 0x00000004160a7824 */ /* 0x108fe400078e0249 */
[--C-:B------:R-:W-:Y:S02]  /*5440*/  IMAD R13, R36, 0x4, R73.reuse ;  /* 0x00000004240d7824 */ /* 0x100fe400078e0249 */
[--C-:B0-----:R-:W-:Y:S02]  /*5450*/  IMAD R9, R40, 0x4, R73.reuse ;  /* 0x0000000428097824 */ /* 0x101fe400078e0249 */
[----:B------:R-:W-:Y:S01]  /*5460*/  IMAD R2, R2, 0x4, R73 ;  /* 0x0000000402027824 */ /* 0x000fe200078e0249 */
[----:B--2---:R-:W-:Y:S01]  /*5470*/  ISETP.NE.AND P0, PT, R4, RZ, PT ;  /* 0x000000ff0400720c */ /* 0x004fe20003f05270 */
[----:B------:R-:W-:Y:S02]  /*5480*/  IMAD.IADD R4, R12, 0x1, R27 ;  /* 0x000000010c047824 */ /* 0x000fe400078e021b */
[----:B------:R-:W-:-:S02]  /*5490*/  IMAD.IADD R12, R30, 0x1, R43 ;  /* 0x000000011e0c7824 */ /* 0x000fc400078e022b */
[--C-:B------:R-:W-:Y:S02]  /*54a0*/  IMAD R4, R4, 0x4, R73.reuse ;  /* 0x0000000404047824 */ /* 0x100fe400078e0249 */
[----:B------:R-:W-:-:S03]  /*54b0*/  IMAD R12, R12, 0x4, R73 ;  /* 0x000000040c0c7824 */ /* 0x000fc600078e0249 */
[----:B------:R0:W-:Y:S04]  /*54c0*/  STS [R4+-0x4], R67 ;  /* 0xfffffc4304007388 */ /* 0x0001e80000000800 */
[----:B------:R1:W-:Y:S04]  /*54d0*/  STS [R5+-0x4], R66 ;  /* 0xfffffc4205007388 */ /* 0x0003e80000000800 */
[----:B------:R2:W-:Y:S01]  /*54e0*/  STS [R6+-0x4], R65 ;  /* 0xfffffc4106007388 */ /* 0x0005e20000000800 */
[----:B0-----:R-:W-:-:S03]  /*54f0*/  IMAD R4, R20, 0x4, R73 ;  /* 0x0000000414047824 */ /* 0x001fc600078e0249 */
[----:B------:R0:W-:Y:S01]  /*5500*/  STS [R11+-0x4], R64 ;  /* 0xfffffc400b007388 */ /* 0x0001e20000000800 */
[----:B-1----:R-:W-:-:S03]  /*5510*/  IMAD R5, R18, 0x4, R73 ;  /* 0x0000000412057824 */ /* 0x002fc600078e0249 */
[----:B------:R-:W-:Y:S01]  /*5520*/  STS [R12+-0x4], R63 ;  /* 0xfffffc3f0c007388 */ /* 0x000fe20000000800 */
[----:B--2---:R-:W-:-:S03]  /*5530*/  IMAD R6, R34, 0x4, R73 ;  /* 0x0000000422067824 */ /* 0x004fc600078e0249 */
[----:B------:R-:W-:Y:S01]  /*5540*/  STS [R7+-0x4], R62 ;  /* 0xfffffc3e07007388 */ /* 0x000fe20000000800 */
[----:B0-----:R-:W-:-:S03]  /*5550*/  IMAD R11, R48, 0x4, R73 ;  /* 0x00000004300b7824 */ /* 0x001fc600078e0249 */
[----:B------:R-:W-:Y:S04]  /*5560*/  STS [R8+-0x4], R61 ;  /* 0xfffffc3d08007388 */ /* 0x000fe80000000800 */
[----:B------:R-:W-:Y:S04]  /*5570*/  STS [R9+-0x4], R60 ;  /* 0xfffffc3c09007388 */ /* 0x000fe80000000800 */
[----:B------:R-:W-:Y:S04]  /*5580*/  STS [R10+-0x4], R59 ;  /* 0xfffffc3b0a007388 */ /* 0x000fe80000000800 */
[----:B------:R0:W-:Y:S04]  /*5590*/  STS [R13+-0x4], R58 ;  /* 0xfffffc3a0d007388 */ /* 0x0001e80000000800 */
[----:B------:R1:W-:Y:S04]  /*55a0*/  STS [R4+-0x4], R57 ;  /* 0xfffffc3904007388 */ /* 0x0003e80000000800 */
[----:B------:R1:W-:Y:S01]  /*55b0*/  STS [R5+-0x4], R56 ;  /* 0xfffffc3805007388 */ /* 0x0003e20000000800 */
[----:B0-----:R-:W-:-:S03]  /*55c0*/  IMAD R13, R39, 0x8, R73 ;  /* 0x00000008270d7824 */ /* 0x001fc600078e0249 */
[----:B------:R1:W-:Y:S04]  /*55d0*/  STS [R6+-0x4], R55 ;  /* 0xfffffc3706007388 */ /* 0x0003e80000000800 */
[----:B------:R1:W-:Y:S04]  /*55e0*/  STS [R11+-0x4], R54 ;  /* 0xfffffc360b007388 */ /* 0x0003e80000000800 */
[----:B------:R1:W-:Y:S01]  /*55f0*/  STS [R2+-0x4], R53 ;  /* 0xfffffc3502007388 */ /* 0x0003e20000000800 */
[----:B------:R-:W-:Y:S05]  /*5600*/  @P0 BRA `(.L_x_68) ;  /* 0x0000000000bc0947 */ /* 0x000fea0003800000 */
[----:B------:R-:W1:Y:S02]  /*5610*/  LDCU.64 UR8, c[0x0][0x398] ;  /* 0x00007300ff0877ac */ /* 0x000e640008000a00 */
[----:B-1----:R-:W-:-:S04]  /*5620*/  LEA R6, P0, R39, UR8, 0x3 ;  /* 0x0000000827067c11 */ /* 0x002fc8000f8018ff */
[----:B------:R-:W-:-:S05]  /*5630*/  LEA.HI.X R7, R39, UR9, RZ, 0x3, P0 ;  /* 0x0000000927077c11 */ /* 0x000fca00080f1cff */
[----:B------:R-:W2:Y:S01]  /*5640*/  LDG.E.64 R4, desc[UR6][R6.64] ;  /* 0x0000000606047981 */ /* 0x000ea2000c1e1b00 */
[----:B------:R-:W-:Y:S02]  /*5650*/  SHF.R.S32.HI R9, RZ, 0x1f, R3 ;  /* 0x0000001fff097819 */ /* 0x000fe40000011403 */
[----:B--2---:R-:W-:-:S05]  /*5660*/  IADD3 R4, P0, PT, -R3, R4, RZ ;  /* 0x0000000403047210 */ /* 0x004fca0007f1e1ff */
[----:B------:R-:W-:Y:S01]  /*5670*/  IMAD.X R5, R5, 0x1, ~R9, P0 ;  /* 0x0000000105057824 */ /* 0x000fe200000e0e09 */
[----:B------:R-:W-:Y:S01]  /*5680*/  ISETP.GE.AND P0, PT, R72, 0x1, PT ;  /* 0x000000014800780c */ /* 0x000fe20003f06270 */
[----:B------:R-:W-:-:S03]  /*5690*/  IMAD.MOV.U32 R9, RZ, RZ, R52 ;  /* 0x000000ffff097224 */ /* 0x000fc600078e0034 */
[----:B------:R0:W-:Y:S09]  /*56a0*/  STS.64 [R13+0x7200], R4 ;  /* 0x007200040d007388 */ /* 0x0001f20000000a00 */
[----:B------:R-:W-:Y:S05]  /*56b0*/  @!P0 BRA `(.L_x_69) ;  /* 0x00000000006c8947 */ /* 0x000fea0003800000 */
[----:B------:R-:W-:Y:S01]  /*56c0*/  BSSY B0, `(.L_x_70) ;  /* 0x0000019000007945 */ /* 0x000fe20003800000 */
[----:B------:R-:W-:Y:S02]  /*56d0*/  IMAD.MOV.U32 R2, RZ, RZ, -0x1 ;  /* 0xffffffffff027424 */ /* 0x000fe400078e00ff */
[----:B------:R-:W-:Y:S02]  /*56e0*/  IMAD.MOV.U32 R6, RZ, RZ, R72 ;  /* 0x000000ffff067224 */ /* 0x000fe400078e0048 */
[----:B------:R-:W-:-:S07]  /*56f0*/  IMAD.MOV.U32 R9, RZ, RZ, R52 ;  /* 0x000000ffff097224 */ /* 0x000fce00078e0034 */
.L_x_74:
[----:B0-----:R-:W0:Y:S01]  /*5700*/  LDC.64 R4, c[0x0][0x380] ;  /* 0x0000e000ff047b82 */ /* 0x001e220000000a00 */
[----:B------:R-:W-:Y:S01]  /*5710*/  VIADD R11, R6, 0xffffffff ;  /* 0xffffffff060b7836 */ /* 0x000fe20000000000 */
[----:B------:R-:W-:Y:S03]  /*5720*/  BSSY B2, `(.L_x_71) ;  /* 0x0000008000027945 */ /* 0x000fe60003800000 */
[----:B------:R-:W-:-:S04]  /*5730*/  IMAD R7, R11, 0x100, R39 ;  /* 0x000001000b077824 */ /* 0x000fc800078e0227 */
[----:B0-----:R-:W-:-:S07]  /*5740*/  IMAD.WIDE R4, R7, 0x4, R4 ;  /* 0x0000000407047825 */ /* 0x001fce00078e0204 */
.L_x_72:
[----:B------:R-:W-:Y:S05]  /*5750*/  YIELD ;  /* 0x0000000000007946 */ /* 0x000fea0003800000 */
[----:B------:R0:W-:Y:S06]  /*5760*/  MEMBAR.SC.CTA ;  /* 0x0000000000007992 */ /* 0x0001ec0000000000 */
[----:B0-----:R-:W2:Y:S02]  /*5770*/  LDG.E.STRONG.SYS R7, desc[UR6][R4.64] ;  /* 0x0000000604077981 */ /* 0x001ea4000c1f5900 */
[----:B--2---:R-:W-:-:S13]  /*5780*/  ISETP.NE.AND P0, PT, R7, RZ, PT ;  /* 0x000000ff0700720c */ /* 0x004fda0003f05270 */
[----:B------:R-:W-:Y:S05]  /*5790*/  @!P0 BRA `(.L_x_72) ;  /* 0xfffffffc00ec8947 */ /* 0x000fea000383ffff */
[----:B------:R-:W-:Y:S05]  /*57a0*/  BSYNC B2 ;  /* 0x0000000000027941 */ /* 0x000fea0003800000 */
.L_x_71:
[----:B------:R-:W-:Y:S01]  /*57b0*/  BSSY.RECONVERGENT B2, `(.L_x_73) ;  /* 0x0000006000027945 */ /* 0x000fe20003800200 */
[C---:B------:R-:W-:Y:S02]  /*57c0*/  ISETP.GT.AND P0, PT, R7.reuse, -0x1, PT ;  /* 0xffffffff0700780c */ /* 0x040fe40003f04270 */
[----:B------:R-:W-:Y:S01]  /*57d0*/  LOP3.LUT R4, R7, 0x3fffffff, RZ, 0xc0, !PT ;  /* 0x3fffffff07047812 */ /* 0x000fe200078ec0ff */
[----:B------:R-:W-:Y:S05]  /*57e0*/  WARPSYNC.EXCLUSIVE R2 ;  /* 0x0000000002007348 */ /* 0x000fea0003a00000 */
[----:B------:R-:W-:-:S05]  /*57f0*/  IMAD.IADD R9, R4, 0x1, R9 ;  /* 0x0000000104097824 */ /* 0x000fca00078e0209 */
[----:B------:R-:W-:-:S07]  /*5800*/  VOTE.ANY R2, PT, P0 ;  /* 0x0000000000027806 */ /* 0x000fce00000e0100 */
[----:B------:R-:W-:Y:S05]  /*5810*/  BSYNC.RECONVERGENT B2 ;  /* 0x0000000000027941 */ /* 0x000fea0003800200 */
.L_x_73:
[----:B------:R-:W-:Y:S01]  /*5820*/  ISETP.GT.U32.AND P1, PT, R6, 0x1, PT ;  /* 0x000000010600780c */ /* 0x000fe20003f24070 */
[----:B------:R-:W-:-:S12]  /*5830*/  IMAD.MOV.U32 R6, RZ, RZ, R11 ;  /* 0x000000ffff067224 */ /* 0x000fd800078e000b */
[----:B------:R-:W-:Y:S05]  /*5840*/  @P0 BRA P1, `(.L_x_74) ;  /* 0xfffffffc00ac0947 */ /* 0x000fea000083ffff */
[----:B------:R-:W-:Y:S05]  /*5850*/  BSYNC B0 ;  /* 0x0000000000007941 */ /* 0x000fea0003800000 */
.L_x_70:
[----:B------:R1:W2:Y:S02]  /*5860*/  LDS.64 R4, [R13+0x7200] ;  /* 0x007200000d047984 */ /* 0x0002a40000000a00 */
.L_x_69:
        /* <DEDUP_REMOVED lines=9> */
.L_x_68:
[----:B------:R-:W-:Y:S05]  /*5900*/  BSYNC B1 ;  /* 0x0000000000017941 */ /* 0x000fea0003800000 */
.L_x_67:
[----:B0-----:R-:W0:Y:S01]  /*5910*/  LDC.64 R8, c[0x0][0x390] ;  /* 0x0000e400ff087b82 */ /* 0x001e220000000a00 */
[----:B-1----:R-:W-:-:S04]  /*5920*/  IMAD.MOV.U32 R5, RZ, RZ, 0x1c80 ;  /* 0x00001c80ff057424 */ /* 0x002fc800078e00ff */
[----:B------:R-:W-:-:S03]  /*5930*/  IMAD R5, R72, R5, 0x1c80 ;  /* 0x00001c8048057424 */ /* 0x000fc600078e0205 */
[----:B------:R-:W1:Y:S01]  /*5940*/  LDC R6, c[0x0][0x3c0] ;  /* 0x0000f000ff067b82 */ /* 0x000e620000000800 */
[----:B0-----:R-:W-:Y:S02]  /*5950*/  ISETP.EQ.U32.AND P1, PT, R8, RZ, PT ;  /* 0x000000ff0800720c */ /* 0x001fe40003f22070 */
[CC--:B-1----:R-:W-:Y:S02]  /*5960*/  ISETP.GE.AND P0, PT, R5.reuse, R6.reuse, PT ;  /* 0x000000060500720c */ /* 0x0c2fe40003f06270 */
[----:B------:R-:W-:Y:S02]  /*5970*/  ISETP.GT.AND P3, PT, R5, R6, PT ;  /* 0x000000060500720c */ /* 0x000fe40003f64270 */
[----:B------:R-:W-:-:S04]  /*5980*/  ISETP.EQ.OR.EX P0, PT, R9, RZ, !P0, P1 ;  /* 0x000000ff0900720c */ /* 0x000fc80004702710 */
[----:B------:R-:W-:-:S13]  /*5990*/  ISETP.GT.U32.OR P0, PT, R39, 0xff, P0 ;  /* 0x000000ff2700780c */ /* 0x000fda0000704470 */
[----:B------:R-:W-:Y:S05]  /*59a0*/  @P0 BRA `(.L_x_75) ;  /* 0x0000000000200947 */ /* 0x000fea0003800000 */
[----:B------:R-:W0:Y:S01]  /*59b0*/  LDS.64 R4, [R13+0x7200] ;  /* 0x007200000d047984 */ /* 0x000e220000000a00 */
[--C-:B------:R-:W-:Y:S02]  /*59c0*/  SHF.R.S32.HI R7, RZ, 0x1f, R52.reuse ;  /* 0x0000001fff077819 */ /* 0x100fe40000011434 */
[C---:B------:R-:W-:Y:S02]  /*59d0*/  LEA R2, P2, R39.reuse, R8, 0x3 ;  /* 0x0000000827027211 */ /* 0x040fe400078418ff */
[----:B0-----:R-:W-:Y:S02]  /*59e0*/  IADD3 R52, P0, P1, R4, R3, R52 ;  /* 0x0000000304347210 */ /* 0x001fe4000791e034 */
[----:B------:R-:W-:Y:S02]  /*59f0*/  SHF.R.S32.HI R4, RZ, 0x1f, R3 ;  /* 0x0000001fff047819 */ /* 0x000fe40000011403 */
[----:B------:R-:W-:Y:S02]  /*5a00*/  LEA.HI.X R3, R39, R9, RZ, 0x3, P2 ;  /* 0x0000000927037211 */ /* 0x000fe400010f1cff */
[----:B------:R-:W-:-:S05]  /*5a10*/  IADD3.X R53, PT, PT, R5, R4, R7, P0, P1 ;  /* 0x0000000405357210 */ /* 0x000fca00007e2407 */
[----:B------:R0:W-:Y:S02]  /*5a20*/  STG.E.64 desc[UR6][R2.64], R52 ;  /* 0x0000003402007986 */ /* 0x0001e4000c101b06 */
.L_x_75:
[----:B------:R-:W-:Y:S05]  /*5a30*/  WARPSYNC.ALL ;  /* 0x0000000000007948 */ /* 0x000fea0003800000 */
[----:B------:R-:W-:Y:S06]  /*5a40*/  BAR.SYNC.DEFER_BLOCKING 0x0 ;  /* 0x0000000000007b1d */ /* 0x000fec0000010000 */
[----:B------:R-:W-:Y:S05]  /*5a50*/  @P3 BRA `(.L_x_76) ;  /* 0x0000000c00503947 */ /* 0x000fea0003800000 */
[----:B------:R-:W0:Y:S01]  /*5a60*/  LDS R9, [R0] ;  /* 0x0000000000097984 */ /* 0x000e220000000800 */
[----:B------:R-:W0:Y:S01]  /*5a70*/  LDCU UR5, c[0x0][0x3c4] ;  /* 0x00007880ff0577ac */ /* 0x000e220008000800 */
[----:B------:R-:W1:Y:S01]  /*5a80*/  LDCU.64 UR8, c[0x0][0x3a0] ;  /* 0x00007400ff0877ac */ /* 0x000e620008000a00 */
[----:B0-----:R-:W-:-:S04]  /*5a90*/  SHF.R.U32.HI R2, RZ, UR5, R9 ;  /* 0x00000005ff027c19 */ /* 0x001fc80008011609 */
[----:B------:R-:W-:-:S05]  /*5aa0*/  LOP3.LUT R2, R2, UR4, RZ, 0x30, !PT ;  /* 0x0000000402027c12 */ /* 0x000fca000f8e30ff */
[----:B------:R-:W-:-:S06]  /*5ab0*/  IMAD R3, R2, 0x8, R73 ;  /* 0x0000000802037824 */ /* 0x000fcc00078e0249 */
[----:B------:R-:W0:Y:S02]  /*5ac0*/  LDS.64 R2, [R3+0x7200] ;  /* 0x0072000003027984 */ /* 0x000e240000000a00 */
[----:B0-----:R-:W-:-:S05]  /*5ad0*/  IADD3 R2, P0, PT, R2, R39, RZ ;  /* 0x0000002702027210 */ /* 0x001fca0007f1e0ff */
[----:B------:R-:W-:Y:S01]  /*5ae0*/  IMAD.X R5, RZ, RZ, R3, P0 ;  /* 0x000000ffff057224 */ /* 0x000fe200000e0603 */
[----:B-1----:R-:W-:-:S04]  /*5af0*/  LEA R4, P0, R2, UR8, 0x2 ;  /* 0x0000000802047c11 */ /* 0x002fc8000f8010ff */
[----:B------:R-:W-:-:S05]  /*5b00*/  LEA.HI.X R5, R2, UR9, R5, 0x2, P0 ;  /* 0x0000000902057c11 */ /* 0x000fca00080f1405 */
[----:B------:R-:W-:Y:S01]  /*5b10*/  STG.E desc[UR6][R4.64], R9 ;  /* 0x0000000904007986 */ /* 0x000fe2000c101906 */
[----:B------:R-:W-:-:S03]  /*5b20*/  NOP ;  /* 0x0000000000007918 */ /* 0x000fc60000000000 */
[----:B------:R-:W0:Y:S02]  /*5b30*/  LDS R11, [R0+0x600] ;  /* 0x00060000000b7984 */ /* 0x000e240000000800 */
[----:B0-----:R-:W-:-:S04]  /*5b40*/  SHF.R.U32.HI R2, RZ, UR5, R11 ;  /* 0x00000005ff027c19 */ /* 0x001fc8000801160b */
[----:B------:R-:W-:-:S05]  /*5b50*/  LOP3.LUT R2, R2, UR4, RZ, 0x30, !PT ;  /* 0x0000000402027c12 */ /* 0x000fca000f8e30ff */
[----:B------:R-:W-:-:S06]  /*5b60*/  IMAD R3, R2, 0x8, R73 ;  /* 0x0000000802037824 */ /* 0x000fcc00078e0249 */
[----:B------:R-:W0:Y:S02]  /*5b70*/  LDS.64 R2, [R3+0x7200] ;  /* 0x0072000003027984 */ /* 0x000e240000000a00 */
[----:B0-----:R-:W-:-:S05]  /*5b80*/  IADD3 R2, P0, PT, R2, R39, RZ ;  /* 0x0000002702027210 */ /* 0x001fca0007f1e0ff */
[----:B------:R-:W-:Y:S01]  /*5b90*/  IMAD.X R7, RZ, RZ, R3, P0 ;  /* 0x000000ffff077224 */ /* 0x000fe200000e0603 */
[----:B------:R-:W-:-:S04]  /*5ba0*/  LEA R6, P0, R2, UR8, 0x2 ;  /* 0x0000000802067c11 */ /* 0x000fc8000f8010ff */
[----:B------:R-:W-:-:S05]  /*5bb0*/  LEA.HI.X R7, R2, UR9, R7, 0x2, P0 ;  /* 0x0000000902077c11 */ /* 0x000fca00080f1407 */
[----:B------:R-:W-:Y:S01]  /*5bc0*/  STG.E desc[UR6][R6.64+0x600], R11 ;  /* 0x0006000b06007986 */ /* 0x000fe2000c101906 */
[----:B------:R-:W-:-:S03]  /*5bd0*/  NOP ;  /* 0x0000000000007918 */ /* 0x000fc60000000000 */
[----:B------:R-:W0:Y:S02]  /*5be0*/  LDS R9, [R0+0xc00] ;  /* 0x000c000000097984 */ /* 0x000e240000000800 */
[----:B0-----:R-:W-:-:S04]  /*5bf0*/  SHF.R.U32.HI R2, RZ, UR5, R9 ;  /* 0x00000005ff027c19 */ /* 0x001fc80008011609 */
[----:B------:R-:W-:-:S05]  /*5c00*/  LOP3.LUT R2, R2, UR4, RZ, 0x30, !PT ;  /* 0x0000000402027c12 */ /* 0x000fca000f8e30ff */
[----:B------:R-:W-:-:S05]  /*5c10*/  IMAD R8, R2, 0x8, R73 ;  /* 0x0000000802087824 */ /* 0x000fca00078e0249 */
        /* <DEDUP_REMOVED lines=182> */
[----:B------:R-:W-:Y:S01]  /*6780*/  NOP ;  /* 0x0000000000007918 */ /* 0x000fe20000000000 */
[----:B------:R-:W-:Y:S05]  /*6790*/  EXIT ;  /* 0x000000000000794d */ /* 0x000fea0003800000 */
.L_x_76:
[----:B0-----:R-:W-:Y:S01]  /*67a0*/  IMAD R3, R72, -0x1c80, R6 ;  /* 0xffffe38048037824 */ /* 0x001fe200078e0206 */
[----:B------:R-:W-:Y:S01]  /*67b0*/  BSSY.RECONVERGENT B0, `(.L_x_77) ;  /* 0x000001c000007945 */ /* 0x000fe20003800200 */
[C---:B------:R-:W-:Y:S02]  /*67c0*/  VIADD R6, R39.reuse, 0x480 ;  /* 0x0000048027067836 */ /* 0x040fe40000000000 */
[C---:B------:R-:W-:Y:S01]  /*67d0*/  VIADD R2, R39.reuse, 0x180 ;  /* 0x0000018027027836 */ /* 0x040fe20000000000 */
[CC--:B------:R-:W-:Y:S01]  /*67e0*/  ISETP.GE.AND P1, PT, R39.reuse, R3.reuse, PT ;  /* 0x000000032700720c */ /* 0x0c0fe20003f26270 */
[C---:B------:R-:W-:Y:S01]  /*67f0*/  VIADD R4, R39.reuse, 0x300 ;  /* 0x0000030027047836 */ /* 0x040fe20000000000 */
[-C--:B------:R-:W-:Y:S01]  /*6800*/  ISETP.GE.AND P4, PT, R6, R3.reuse, PT ;  /* 0x000000030600720c */ /* 0x080fe20003f86270 */
[C---:B------:R-:W-:Y:S01]  /*6810*/  VIADD R6, R39.reuse, 0x900 ;  /* 0x0000090027067836 */ /* 0x040fe20000000000 */
[-C--:B------:R-:W-:Y:S01]  /*6820*/  ISETP.GE.AND P2, PT, R2, R3.reuse, PT ;  /* 0x000000030200720c */ /* 0x080fe20003f46270 */
[C---:B------:R-:W-:Y:S01]  /*6830*/  VIADD R2, R39.reuse, 0x600 ;  /* 0x0000060027027836 */ /* 0x040fe20000000000 */
[-C--:B------:R-:W-:Y:S01]  /*6840*/  ISETP.GE.AND P3, PT, R4, R3.reuse, PT ;  /* 0x000000030400720c */ /* 0x080fe20003f66270 */
[C---:B------:R-:W-:Y:S01]  /*6850*/  VIADD R4, R39.reuse, 0x780 ;  /* 0x0000078027047836 */ /* 0x040fe20000000000 */
[-C--:B------:R-:W-:Y:S01]  /*6860*/  ISETP.GE.AND P0, PT, R6, R3.reuse, PT ;  /* 0x000000030600720c */ /* 0x080fe20003f06270 */
[----:B------:R-:W-:Y:S01]  /*6870*/  VIADD R6, R39, 0xa80 ;  /* 0x00000a8027067836 */ /* 0x000fe20000000000 */
[----:B------:R-:W-:-:S02]  /*6880*/  ISETP.GE.AND P5, PT, R2, R3, PT ;  /* 0x000000030200720c */ /* 0x000fc40003fa6270 */
[----:B------:R-:W-:Y:S01]  /*6890*/  ISETP.GE.AND P6, PT, R4, R3, PT ;  /* 0x000000030400720c */ /* 0x000fe20003fc6270 */
[----:B------:R-:W-:-:S12]  /*68a0*/  @P1 BRA `(.L_x_78) ;  /* 0x0000000000301947 */ /* 0x000fd80003800000 */
[----:B------:R-:W0:Y:S01]  /*68b0*/  LDS R7, [R0] ;  /* 0x0000000000077984 */ /* 0x000e220000000800 */
[----:B------:R-:W0:Y:S01]  /*68c0*/  LDCU UR5, c[0x0][0x3c4] ;  /* 0x00007880ff0577ac */ /* 0x000e220008000800 */
[----:B------:R-:W1:Y:S01]  /*68d0*/  LDCU.64 UR8, c[0x0][0x3a0] ;  /* 0x00007400ff0877ac */ /* 0x000e620008000a00 */
[----:B0-----:R-:W-:-:S04]  /*68e0*/  SHF.R.U32.HI R2, RZ, UR5, R7 ;  /* 0x00000005ff027c19 */ /* 0x001fc80008011607 */
[----:B------:R-:W-:-:S05]  /*68f0*/  LOP3.LUT R2, R2, UR4, RZ, 0x30, !PT ;  /* 0x0000000402027c12 */ /* 0x000fca000f8e30ff */
[----:B------:R-:W-:-:S05]  /*6900*/  IMAD R2, R2, 0x8, R73 ;  /* 0x0000000802027824 */ /* 0x000fca00078e0249 */
[----:B------:R-:W0:Y:S02]  /*6910*/  LDS.64 R4, [R2+0x7200] ;  /* 0x0072000002047984 */ /* 0x000e240000000a00 */
[----:B0-----:R-:W-:-:S05]  /*6920*/  IADD3 R8, P1, PT, R4, R39, RZ ;  /* 0x0000002704087210 */ /* 0x001fca0007f3e0ff */
[----:B------:R-:W-:Y:S01]  /*6930*/  IMAD.X R5, RZ, RZ, R5, P1 ;  /* 0x000000ffff057224 */ /* 0x000fe200008e0605 */
[----:B-1----:R-:W-:-:S04]  /*6940*/  LEA R4, P1, R8, UR8, 0x2 ;  /* 0x0000000808047c11 */ /* 0x002fc8000f8210ff */
[----:B------:R-:W-:-:S05]  /*6950*/  LEA.HI.X R5, R8, UR9, R5, 0x2, P1 ;  /* 0x0000000908057c11 */ /* 0x000fca00088f1405 */
[----:B------:R0:W-:Y:S04]  /*6960*/  STG.E desc[UR6][R4.64], R7 ;  /* 0x0000000704007986 */ /* 0x0001e8000c101906 */
.L_x_78:
[----:B------:R-:W-:Y:S05]  /*6970*/  BSYNC.RECONVERGENT B0 ;  /* 0x0000000000007941 */ /* 0x000fea0003800200 */
.L_x_77:
[----:B------:R-:W-:Y:S01]  /*6980*/  NOP ;  /* 0x0000000000007918 */ /* 0x000fe20000000000 */
[----:B------:R-:W-:Y:S01]  /*6990*/  BSSY.RECONVERGENT B0, `(.L_x_79) ;  /* 0x0000010000007945 */ /* 0x000fe20003800200 */
[----:B------:R-:W-:Y:S02]  /*69a0*/  ISETP.GE.AND P1, PT, R6, R3, PT ;  /* 0x000000030600720c */ /* 0x000fe40003f26270 */
[----:B------:R-:W-:Y:S01]  /*69b0*/  LOP3.LUT R6, R39, 0xc00, RZ, 0xfc, !PT ;  /* 0x00000c0027067812 */ /* 0x000fe200078efcff */
[----:B------:R-:W-:Y:S10]  /*69c0*/  @P2 BRA `(.L_x_80) ;  /* 0x0000000000302947 */ /* 0x000ff40003800000 */
[----:B0-----:R-:W0:Y:S01]  /*69d0*/  LDS R7, [R0+0x600] ;  /* 0x0006000000077984 */ /* 0x001e220000000800 */
        /* <DEDUP_REMOVED lines=11> */
.L_x_80:
[----:B------:R-:W-:Y:S05]  /*6a90*/  BSYNC.RECONVERGENT B0 ;  /* 0x0000000000007941 */ /* 0x000fea0003800200 */
.L_x_79:
[----:B------:R-:W-:Y:S01]  /*6aa0*/  NOP ;  /* 0x0000000000007918 */ /* 0x000fe20000000000 */
[----:B------:R-:W-:Y:S01]  /*6ab0*/  BSSY.RECONVERGENT B0, `(.L_x_81) ;  /* 0x0000010000007945 */ /* 0x000fe20003800200 */
[----:B------:R-:W-:Y:S01]  /*6ac0*/  ISETP.GE.AND P2, PT, R6, R3, PT ;  /* 0x000000030600720c */ /* 0x000fe20003f46270 */
[----:B------:R-:W-:Y:S02]  /*6ad0*/  VIADD R6, R39, 0xd80 ;  /* 0x00000d8027067836 */ /* 0x000fe40000000000 */
[----:B------:R-:W-:Y:S10]  /*6ae0*/  @P3 BRA `(.L_x_82) ;  /* 0x0000000000303947 */ /* 0x000ff40003800000 */
[----:B01----:R-:W0:Y:S01]  /*6af0*/  LDS R7, [R0+0xc00] ;  /* 0x000c000000077984 */ /* 0x003e220000000800 */
        /* <DEDUP_REMOVED lines=11> */
.L_x_82:
[----:B------:R-:W-:Y:S05]  /*6bb0*/  BSYNC.RECONVERGENT B0 ;  /* 0x0000000000007941 */ /* 0x000fea0003800200 */
.L_x_81:
[----:B------:R-:W-:Y:S01]  /*6bc0*/  NOP ;  /* 0x0000000000007918 */ /* 0x000fe20000000000 */
[----:B------:R-:W-:Y:S01]  /*6bd0*/  BSSY.RECONVERGENT B0, `(.L_x_83) ;  /* 0x0000010000007945 */ /* 0x000fe20003800200 */
[----:B------:R-:W-:Y:S01]  /*6be0*/  ISETP.GE.AND P3, PT, R6, R3, PT ;  /* 0x000000030600720c */ /* 0x000fe20003f66270 */
[----:B------:R-:W-:Y:S02]  /*6bf0*/  VIADD R6, R39, 0xf00 ;  /* 0x00000f0027067836 */ /* 0x000fe40000000000 */
[----:B------:R-:W-:Y:S10]  /*6c00*/  @P4 BRA `(.L_x_84) ;  /* 0x0000000000304947 */ /* 0x000ff40003800000 */
[----:B012---:R-:W0:Y:S01]  /*6c10*/  LDS R7, [R0+0x1200] ;  /* 0x0012000000077984 */ /* 0x007e220000000800 */
        /* <DEDUP_REMOVED lines=11> */
.L_x_84:
[----:B------:R-:W-:Y:S05]  /*6cd0*/  BSYNC.RECONVERGENT B0 ;  /* 0x0000000000007941 */ /* 0x000fea0003800200 */
.L_x_83:
[----:B------:R-:W-:Y:S01]  /*6ce0*/  NOP ;  /* 0x0000000000007918 */ /* 0x000fe20000000000 */
[----:B------:R-:W-:Y:S01]  /*6cf0*/  BSSY.RECONVERGENT B0, `(.L_x_85) ;  /* 0x0000010000007945 */ /* 0x000fe20003800200 */
[----:B------:R-:W-:Y:S01]  /*6d00*/  ISETP.GE.AND P4, PT, R6, R3, PT ;  /* 0x000000030600720c */ /* 0x000fe20003f86270 */
[----:B------:R-:W-:Y:S02]  /*6d10*/  VIADD R6, R39, 0x1080 ;  /* 0x0000108027067836 */ /* 0x000fe40000000000 */
[----:B------:R-:W-:Y:S10]  /*6d20*/  @P5 BRA `(.L_x_86) ;  /* 0x0000000000305947 */ /* 0x000ff40003800000 */
[----:B0123--:R-:W0:Y:S01]  /*6d30*/  LDS R7, [R0+0x1800] ;  /* 0x0018000000077984 */ /* 0x00fe220000000800 */
        /* <DEDUP_REMOVED lines=11> */
.L_x_86:
[----:B------:R-:W-:Y:S05]  /*6df0*/  BSYNC.RECONVERGENT B0 ;  /* 0x0000000000007941 */ /* 0x000fea0003800200 */
.L_x_85:
[----:B------:R-:W-:Y:S01]  /*6e00*/  NOP ;  /* 0x0000000000007918 */ /* 0x000fe20000000000 */
[----:B------:R-:W-:Y:S01]  /*6e10*/  BSSY.RECONVERGENT B0, `(.L_x_87) ;  /* 0x0000010000007945 */ /* 0x000fe20003800200 */
[----:B------:R-:W-:Y:S01]  /*6e20*/  ISETP.GE.AND P5, PT, R6, R3, PT ;  /* 0x000000030600720c */ /* 0x000fe20003fa6270 */
[----:B------:R-:W-:Y:S02]  /*6e30*/  VIADD R6, R39, 0x1200 ;  /* 0x0000120027067836 */ /* 0x000fe40000000000 */
[----:B------:R-:W-:Y:S10]  /*6e40*/  @P6 BRA `(.L_x_88) ;  /* 0x0000000000306947 */ /* 0x000ff40003800000 */
[----:B01234-:R-:W0:Y:S01]  /*6e50*/  LDS R7, [R0+0x1e00] ;  /* 0x001e000000077984 */ /* 0x01fe220000000800 */
        /* <DEDUP_REMOVED lines=11> */
.L_x_88:
[----:B------:R-:W-:Y:S05]  /*6f10*/  BSYNC.RECONVERGENT B0 ;  /* 0x0000000000007941 */ /* 0x000fea0003800200 */
.L_x_87:
        /* <DEDUP_REMOVED lines=17> */
.L_x_90:
[----:B------:R-:W-:Y:S05]  /*7030*/  BSYNC.RECONVERGENT B0 ;  /* 0x0000000000007941 */ /* 0x000fea0003800200 */
.L_x_89:
        /* <DEDUP_REMOVED lines=17> */
.L_x_92:
[----:B------:R-:W-:Y:S05]  /*7150*/  BSYNC.RECONVERGENT B0 ;  /* 0x0000000000007941 */ /* 0x000fea0003800200 */
.L_x_91:
        /* <DEDUP_REMOVED lines=17> */
.L_x_94:
[----:B------:R-:W-:Y:S05]  /*7270*/  BSYNC.RECONVERGENT B0 ;  /* 0x0000000000007941 */ /* 0x000fea0003800200 */
.L_x_93:
[----:B------:R-:W-:Y:S01]  /*7280*/  NOP ;  /* 0x0000000000007918 */ /* 0x000fe20000000000 */
[----:B------:R-:W-:Y:S01]  /*7290*/  BSSY.RECONVERGENT B0, `(.L_x_95) ;  /* 0x0000010000007945 */ /* 0x000fe20003800200 */
[----:B------:R-:W-:Y:S02]  /*72a0*/  ISETP.GE.AND P2, PT, R6, R3, PT ;  /* 0x000000030600720c */ /* 0x000fe40003f46270 */
[----:B------:R-:W-:Y:S01]  /*72b0*/  LOP3.LUT R6, R39, 0x1800, RZ, 0xfc, !PT ;  /* 0x0000180027067812 */ /* 0x000fe200078efcff */
        /* <DEDUP_REMOVED lines=13> */
.L_x_96:
[----:B------:R-:W-:Y:S05]  /*7390*/  BSYNC.RECONVERGENT B0 ;  /* 0x0000000000007941 */ /* 0x000fea0003800200 */
.L_x_95:
        /* <DEDUP_REMOVED lines=17> */
.L_x_98:
[----:B------:R-:W-:Y:S05]  /*74b0*/  BSYNC.RECONVERGENT B0 ;  /* 0x0000000000007941 */ /* 0x000fea0003800200 */
.L_x_97:
[----:B------:R-:W-:Y:S01]  /*74c0*/  NOP ;  /* 0x0000000000007918 */ /* 0x000fe20000000000 */
[----:B------:R-:W-:Y:S01]  /*74d0*/  BSSY.RECONVERGENT B0, `(.L_x_99) ;  /* 0x000000f000007945 */ /* 0x000fe20003800200 */
[----:B------:R-:W-:-:S03]  /*74e0*/  ISETP.GE.AND P4, PT, R6, R3, PT ;  /* 0x000000030600720c */ /* 0x000fc60003f86270 */
        /* <DEDUP_REMOVED lines=13> */
.L_x_100:
[----:B------:R-:W-:Y:S05]  /*75c0*/  BSYNC.RECONVERGENT B0 ;  /* 0x0000000000007941 */ /* 0x000fea0003800200 */
.L_x_99:
[----:B------:R-:W-:Y:S01]  /*75d0*/  NOP ;  /* 0x0000000000007918 */ /* 0x000fe20000000000 */
[----:B------:R-:W-:Y:S04]  /*75e0*/  BSSY.RECONVERGENT B0, `(.L_x_101) ;  /* 0x000000e000007945 */ /* 0x000fe80003800200 */
[----:B------:R-:W-:Y:S05]  /*75f0*/  @P6 BRA `(.L_x_102) ;  /* 0x0000000000306947 */ /* 0x000fea0003800000 */
        /* <DEDUP_REMOVED lines=12> */
.L_x_102:
[----:B------:R-:W-:Y:S05]  /*76c0*/  BSYNC.RECONVERGENT B0 ;  /* 0x0000000000007941 */ /* 0x000fea0003800200 */
.L_x_101:
        /* <DEDUP_REMOVED lines=15> */
.L_x_104:
[----:B------:R-:W-:Y:S05]  /*77c0*/  BSYNC.RECONVERGENT B0 ;  /* 0x0000000000007941 */ /* 0x000fea0003800200 */
.L_x_103:
        /* <DEDUP_REMOVED lines=15> */
.L_x_106:
[----:B------:R-:W-:Y:S05]  /*78c0*/  BSYNC.RECONVERGENT B0 ;  /* 0x0000000000007941 */ /* 0x000fea0003800200 */
.L_x_105:
        /* <DEDUP_REMOVED lines=15> */
.L_x_108:
[----:B------:R-:W-:Y:S05]  /*79c0*/  BSYNC.RECONVERGENT B0 ;  /* 0x0000000000007941 */ /* 0x000fea0003800200 */
.L_x_107:
        /* <DEDUP_REMOVED lines=15> */
.L_x_110:
[----:B------:R-:W-:Y:S05]  /*7ac0*/  BSYNC.RECONVERGENT B0 ;  /* 0x0000000000007941 */ /* 0x000fea0003800200 */
.L_x_109:
        /* <DEDUP_REMOVED lines=15> */
.L_x_112:
[----:B------:R-:W-:Y:S05]  /*7bc0*/  BSYNC.RECONVERGENT B0 ;  /* 0x0000000000007941 */ /* 0x000fea0003800200 */
.L_x_111:
[----:B------:R-:W-:Y:S01]  /*7bd0*/  NOP ;  /* 0x0000000000007918 */ /* 0x000fe20000000000 */
[----:B01234-:R-:W0:Y:S01]  /*7be0*/  LDS R7, [R0+0x6c00] ;  /* 0x006c000000077984 */ /* 0x01fe220000000800 */
[----:B------:R-:W0:Y:S02]  /*7bf0*/  LDCU UR5, c[0x0][0x3c4] ;  /* 0x00007880ff0577ac */ /* 0x000e240008000800 */
[----:B0-----:R-:W-:-:S04]  /*7c00*/  SHF.R.U32.HI R2, RZ, UR5, R7 ;  /* 0x00000005ff027c19 */ /* 0x001fc80008011607 */
[----:B------:R-:W-:-:S05]  /*7c10*/  LOP3.LUT R2, R2, UR4, RZ, 0x30, !PT ;  /* 0x0000000402027c12 */ /* 0x000fca000f8e30ff */
[----:B------:R-:W-:Y:S02]  /*7c20*/  IMAD R4, R2, 0x8, R73 ;  /* 0x0000000802047824 */ /* 0x000fe400078e0249 */
[----:B------:R-:W-:-:S04]  /*7c30*/  VIADD R2, R39, 0x1b00 ;  /* 0x00001b0027027836 */ /* 0x000fc80000000000 */
[----:B------:R-:W0:Y:S01]  /*7c40*/  LDS.64 R4, [R4+0x7200] ;  /* 0x0072000004047984 */ /* 0x000e220000000a00 */
[----:B------:R-:W-:-:S13]  /*7c50*/  ISETP.GE.AND P0, PT, R2, R3, PT ;  /* 0x000000030200720c */ /* 0x000fda0003f06270 */
[----:B------:R-:W1:Y:S01]  /*7c60*/  @!P0 LDC.64 R2, c[0x0][0x3a0] ;  /* 0x0000e800ff028b82 */ /* 0x000e620000000a00 */
[----:B0-----:R-:W-:-:S05]  /*7c70*/  IADD3 R38, P1, PT, R4, R39, RZ ;  /* 0x0000002704267210 */ /* 0x001fca0007f3e0ff */
[----:B------:R-:W-:Y:S01]  /*7c80*/  IMAD.X R5, RZ, RZ, R5, P1 ;  /* 0x000000ffff057224 */ /* 0x000fe200008e0605 */
[----:B-1----:R-:W-:-:S04]  /*7c90*/  @!P0 LEA R2, P1, R38, R2, 0x2 ;  /* 0x0000000226028211 */ /* 0x002fc800078210ff */
[----:B------:R-:W-:-:S05]  /*7ca0*/  @!P0 LEA.HI.X R3, R38, R3, R5, 0x2, P1 ;  /* 0x0000000326038211 */ /* 0x000fca00008f1405 */
[----:B------:R-:W-:Y:S01]  /*7cb0*/  @!P0 STG.E desc[UR6][R2.64+0x6c00], R7 ;  /* 0x006c000702008986 */ /* 0x000fe2000c101906 */
[----:B------:R-:W-:Y:S01]  /*7cc0*/  NOP ;  /* 0x0000000000007918 */ /* 0x000fe20000000000 */
[----:B------:R-:W-:Y:S05]  /*7cd0*/  EXIT ;  /* 0x000000000000794d */ /* 0x000fea0003800000 */
.L_x_26:
[----:B------:R-:W-:Y:S02]  /*7ce0*/  IMAD.MOV.U32 R0, RZ, RZ, 0x1 ;  /* 0x00000001ff007424 */ /* 0x000fe400078e00ff */
[----:B------:R-:W-:Y:S02]  /*7cf0*/  IMAD.MOV.U32 R77, RZ, RZ, R2 ;  /* 0x000000ffff4d7224 */ /* 0x000fe400078e0002 */
[----:B------:R-:W-:Y:S02]  /*7d00*/  IMAD.MOV.U32 R75, RZ, RZ, RZ ;  /* 0x000000ffff4b7224 */ /* 0x000fe400078e00ff */
[----:B------:R-:W-:-:S07]  /*7d10*/  IMAD.MOV.U32 R76, RZ, RZ, -0x1 ;  /* 0xffffffffff4c7424 */ /* 0x000fce00078e00ff */
[----:B------:R-:W-:Y:S05]  /*7d20*/  WARPSYNC.COLLECTIVE R76, `(.L_x_113) ;  /* 0x000000004c087348 */ /* 0x000fea0003c00000 */
[----:B------:R0:W1:Y:S02]  /*7d30*/  SHFL.UP P0, R0, R77, R0, R75 ;  /* 0x040000004d007389 */ /* 0x000064000000004b */
[----:B01----:R-:W-:Y:S05]  /*7d40*/  ENDCOLLECTIVE ;  /* 0x000000000000791b */ /* 0x003fea0003800000 */
.L_x_113:
[----:B------:R-:W-:Y:S02]  /*7d50*/  IMAD.MOV.U32 R77, RZ, RZ, R0 ;  /* 0x000000ffff4d7224 */ /* 0x000fe400078e0000 */
[----:B------:R-:W-:Y:S02]  /*7d60*/  IMAD.MOV.U32 R0, RZ, RZ, 0x2 ;  /* 0x00000002ff007424 */ /* 0x000fe400078e00ff */
[----:B------:R-:W-:-:S07]  /*7d70*/  @P0 IMAD.IADD R77, R2, 0x1, R77 ;  /* 0x00000001024d0824 */ /* 0x000fce00078e024d */
[----:B------:R-:W-:Y:S05]  /*7d80*/  WARPSYNC.COLLECTIVE R76, `(.L_x_114) ;  /* 0x000000004c087348 */ /* 0x000fea0003c00000 */
[----:B------:R0:W1:Y:S02]  /*7d90*/  SHFL.UP P0, R0, R77, R0, R75 ;  /* 0x040000004d007389 */ /* 0x000064000000004b */
[----:B01----:R-:W-:Y:S05]  /*7da0*/  ENDCOLLECTIVE ;  /* 0x000000000000791b */ /* 0x003fea0003800000 */
.L_x_114:
[----:B------:R-:W-:Y:S02]  /*7db0*/  IMAD.MOV.U32 R74, RZ, RZ, R0 ;  /* 0x000000ffff4a7224 */ /* 0x000fe400078e0000 */
[----:B------:R-:W-:Y:S02]  /*7dc0*/  IMAD.MOV.U32 R0, RZ, RZ, 0x4 ;  /* 0x00000004ff007424 */ /* 0x000fe400078e00ff */
[----:B------:R-:W-:-:S04]  /*7dd0*/  @P0 IMAD.IADD R74, R77, 0x1, R74 ;  /* 0x000000014d4a0824 */ /* 0x000fc800078e024a */
[----:B------:R-:W-:-:S07]  /*7de0*/  IMAD.MOV.U32 R77, RZ, RZ, R74 ;  /* 0x000000ffff4d7224 */ /* 0x000fce00078e004a */
[----:B------:R-:W-:Y:S05]  /*7df0*/  WARPSYNC.COLLECTIVE R76, `(.L_x_115) ;  /* 0x000000004c087348 */ /* 0x000fea0003c00000 */
[----:B------:R0:W1:Y:S02]  /*7e00*/  SHFL.UP P0, R0, R77, R0, R75 ;  /* 0x040000004d007389 */ /* 0x000064000000004b */
[----:B01----:R-:W-:Y:S05]  /*7e10*/  ENDCOLLECTIVE ;  /* 0x000000000000791b */ /* 0x003fea0003800000 */
.L_x_115:
[----:B------:R-:W-:Y:S02]  /*7e20*/  IMAD.MOV.U32 R77, RZ, RZ, R0 ;  /* 0x000000ffff4d7224 */ /* 0x000fe400078e0000 */
[----:B------:R-:W-:Y:S02]  /*7e30*/  IMAD.MOV.U32 R0, RZ, RZ, 0x8 ;  /* 0x00000008ff007424 */ /* 0x000fe400078e00ff */
[----:B------:R-:W-:-:S07]  /*7e40*/  @P0 IMAD.IADD R77, R74, 0x1, R77 ;  /* 0x000000014a4d0824 */ /* 0x000fce00078e024d */
[----:B------:R-:W-:Y:S05]  /*7e50*/  WARPSYNC.COLLECTIVE R76, `(.L_x_116) ;  /* 0x000000004c087348 */ /* 0x000fea0003c00000 */
[----:B------:R0:W1:Y:S02]  /*7e60*/  SHFL.UP P0, R0, R77, R0, R75 ;  /* 0x040000004d007389 */ /* 0x000064000000004b */
[----:B01----:R-:W-:Y:S05]  /*7e70*/  ENDCOLLECTIVE ;  /* 0x000000000000791b */ /* 0x003fea0003800000 */
.L_x_116:
[----:B------:R-:W-:Y:S02]  /*7e80*/  IMAD.MOV.U32 R74, RZ, RZ, R0 ;  /* 0x000000ffff4a7224 */ /* 0x000fe400078e0000 */
[----:B------:R-:W-:Y:S02]  /*7e90*/  IMAD.MOV.U32 R0, RZ, RZ, 0x10 ;  /* 0x00000010ff007424 */ /* 0x000fe400078e00ff */
[----:B------:R-:W-:-:S04]  /*7ea0*/  @P0 IMAD.IADD R74, R77, 0x1, R74 ;  /* 0x000000014d4a0824 */ /* 0x000fc800078e024a */
[----:B------:R-:W-:-:S07]  /*7eb0*/  IMAD.MOV.U32 R77, RZ, RZ, R74 ;  /* 0x000000ffff4d7224 */ /* 0x000fce00078e004a */
[----:B------:R-:W-:Y:S05]  /*7ec0*/  WARPSYNC.COLLECTIVE R76, `(.L_x_117) ;  /* 0x000000004c087348 */ /* 0x000fea0003c00000 */
[----:B------:R0:W1:Y:S02]  /*7ed0*/  SHFL.UP P0, R0, R77, R0, R75 ;  /* 0x040000004d007389 */ /* 0x000064000000004b */
[----:B01----:R-:W-:Y:S05]  /*7ee0*/  ENDCOLLECTIVE ;  /* 0x000000000000791b */ /* 0x003fea0003800000 */
.L_x_117:
[----:B------:R-:W-:Y:S05]  /*7ef0*/  BRA `(.L_x_118) ;  /* 0xffffffa4001c7947 */ /* 0x000fea000383ffff */
.L_x_119:
[----:B------:R-:W-:-:S00]  /*7f00*/  BRA `(.L_x_119) ;  /* 0xfffffffc00fc7947 */ /* 0x000fc0000383ffff */
[----:B------:R-:W-:-:S00]  /*7f10*/  NOP ;  /* 0x0000000000007918 */ /* 0x000fc00000000000 */
        /* <DEDUP_REMOVED lines=14> */
.L_x_271:


//--------------------- .text._ZN3cub18CUB_300001_SM_10006detail10radix_sort33DeviceRadixSortExclusiveSumKernelINS1_5radix10policy_hubIjNS0_8NullTypeEyE10Policy1000EyEEvPT0_ --------------------------
	.section	.text._ZN3cub18CUB_300001_SM_10006detail10radix_sort33DeviceRadixSortExclusiveSumKernelINS1_5radix10policy_hubIjNS0_8NullTypeEyE10Policy1000EyEEvPT0_,"ax",@progbits
	.align	128
        .global         _ZN3cub18CUB_300001_SM_10006detail10radix_sort33DeviceRadixSortExclusiveSumKernelINS1_5radix10policy_hubIjNS0_8NullTypeEyE10Policy1000EyEEvPT0_
        .type           _ZN3cub18CUB_300001_SM_10006detail10radix_sort33DeviceRadixSortExclusiveSumKernelINS1_5radix10policy_hubIjNS0_8NullTypeEyE10Policy1000EyEEvPT0_,@function
        .size           _ZN3cub18CUB_300001_SM_10006detail10radix_sort33DeviceRadixSortExclusiveSumKernelINS1_5radix10policy_hubIjNS0_8NullTypeEyE10Policy1000EyEEvPT0_,(.L_x_272 - _ZN3cub18CUB_300001_SM_10006detail10radix_sort33DeviceRadixSortExclusiveSumKernelINS1_5radix10policy_hubIjNS0_8NullTypeEyE10Policy1000EyEEvPT0_)
        .other          _ZN3cub18CUB_300001_SM_10006detail10radix_sort33DeviceRadixSortExclusiveSumKernelINS1_5radix10policy_hubIjNS0_8NullTypeEyE10Policy1000EyEEvPT0_,@"STO_CUDA_ENTRY STV_DEFAULT"
_ZN3cub18CUB_300001_SM_10006detail10radix_sort33DeviceRadixSortExclusiveSumKernelINS1_5radix10policy_hubIjNS0_8NullTypeEyE10Policy1000EyEEvPT0_:
.text._ZN3cub18CUB_300001_SM_10006detail10radix_sort33DeviceRadixSortExclusiveSumKernelINS1_5radix10policy_hubIjNS0_8NullTypeEyE10Policy1000EyEEvPT0_:
[----:B------:R-:W-:Y:S01]  /*0000*/  LDC R1, c[0x0][0x37c] ;  /* 0x0000df00ff017b82 */ /* 0x000fe20000000800 */
[----:B------:R-:W0:Y:S07]  /*0010*/  S2R R18, SR_TID.X ;  /* 0x0000000000127919 */ /* 0x000e2e0000002100 */
[----:B------:R-:W1:Y:S01]  /*0020*/  LDC.64 R16, c[0x0][0x380] ;  /* 0x0000e000ff107b82 */ /* 0x000e620000000a00 */
[----:B------:R-:W2:Y:S01]  /*0030*/  LDCU.64 UR4, c[0x0][0x358] ;  /* 0x00006b00ff0477ac */ /* 0x000ea20008000a00 */
[----:B------:R-:W3:Y:S01]  /*0040*/  S2R R5, SR_CTAID.X ;  /* 0x0000000000057919 */ /* 0x000ee20000002500 */
[----:B0-----:R-:W-:Y:S01]  /*0050*/  ISETP.GT.U32.AND P1, PT, R18, 0xff, PT ;  /* 0x000000ff1200780c */ /* 0x001fe20003f24070 */
[----:B---3--:R-:W-:-:S04]  /*0060*/  IMAD R5, R5, 0x100, R18 ;  /* 0x0000010005057824 */ /* 0x008fc800078e0212 */
[----:B-1----:R-:W-:-:S08]  /*0070*/  IMAD.WIDE R16, R5, 0x8, R16 ;  /* 0x0000000805107825 */ /* 0x002fd000078e0210 */
[----:B--2---:R-:W2:Y:S01]  /*0080*/  @!P1 LDG.E.64 R2, desc[UR4][R16.64] ;  /* 0x0000000410029981 */ /* 0x004ea2000c1e1b00 */
[----:B------:R-:W-:Y:S02]  /*0090*/  MOV R0, 0x400 ;  /* 0x0000040000007802 */ /* 0x000fe40000000f00 */
[C---:B------:R-:W-:Y:S01]  /*00a0*/  ISETP.GT.U32.AND P0, PT, R18.reuse, 0x1f, PT ;  /* 0x0000001f1200780c */ /* 0x040fe20003f04070 */
[----:B------:R-:W0:Y:S02]  /*00b0*/  S2R R5, SR_CgaCtaId ;  /* 0x0000000000057919 */ /* 0x000e240000008800 */
[----:B0-----:R-:W-:Y:S02]  /*00c0*/  LEA R5, R5, R0, 0x18 ;  /* 0x0000000005057211 */ /* 0x001fe400078ec0ff */
[----:B------:R-:W-:-:S05]  /*00d0*/  LEA.HI R0, R18, R18, RZ, 0x1d ;  /* 0x0000001212007211 */ /* 0x000fca00078fe8ff */
[----:B------:R-:W-:-:S05]  /*00e0*/  IMAD R0, R0, 0x8, R5 ;  /* 0x0000000800007824 */ /* 0x000fca00078e0205 */
[----:B--2---:R0:W-:Y:S01]  /*00f0*/  STS.64 [R0+0x10], R2 ;  /* 0x0000100200007388 */ /* 0x0041e20000000a00 */
[----:B------:R-:W-:Y:S06]  /*0100*/  BAR.SYNC.DEFER_BLOCKING 0x0 ;  /* 0x0000000000007b1d */ /* 0x000fec0000010000 */
[----:B------:R-:W-:Y:S05]  /*0110*/  @P0 BRA `(.L_x_120) ;  /* 0x0000000400240947 */ /* 0x000fea0003800000 */
[----:B------:R-:W-:Y:S01]  /*0120*/  IMAD R18, R18, 0x48, R5 ;  /* 0x0000004812127824 */ /* 0x000fe200078e0205 */
[----:B------:R-:W-:-:S04]  /*0130*/  UMOV UR6, 0xffffffff ;  /* 0xffffffff00067882 */ /* 0x000fc80000000000 */
[----:B------:R-:W-:Y:S04]  /*0140*/  LDS.64 R14, [R18+0x10] ;  /* 0x00001000120e7984 */ /* 0x000fe80000000a00 */
[----:B------:R-:W-:Y:S04]  /*0150*/  LDS.64 R12, [R18+0x18] ;  /* 0x00001800120c7984 */ /* 0x000fe80000000a00 */
[----:B------:R-:W1:Y:S04]  /*0160*/  LDS.64 R10, [R18+0x20] ;  /* 0x00002000120a7984 */ /* 0x000e680000000a00 */
[----:B------:R-:W-:Y:S04]  /*0170*/  LDS.64 R8, [R18+0x28] ;  /* 0x0000280012087984 */ /* 0x000fe80000000a00 */
[----:B------:R-:W2:Y:S04]  /*0180*/  LDS.64 R6, [R18+0x30] ;  /* 0x0000300012067984 */ /* 0x000ea80000000a00 */
[----:B------:R-:W-:Y:S04]  /*0190*/  LDS.64 R4, [R18+0x38] ;  /* 0x0000380012047984 */ /* 0x000fe80000000a00 */
[----:B0-----:R-:W0:Y:S04]  /*01a0*/  LDS.64 R2, [R18+0x40] ;  /* 0x0000400012027984 */ /* 0x001e280000000a00 */
[----:B------:R-:W3:Y:S01]  /*01b0*/  LDS.64 R20, [R18+0x48] ;  /* 0x0000480012147984 */ /* 0x000ee20000000a00 */
[----:B-1----:R-:W-:-:S04]  /*01c0*/  IADD3 R19, P3, P4, R10, R12, R14 ;  /* 0x0000000c0a137210 */ /* 0x002fc80007c7e00e */
[----:B------:R-:W-:Y:S02]  /*01d0*/  IADD3.X R23, PT, PT, R11, R13, R15, P3, P4 ;  /* 0x0000000d0b177210 */ /* 0x000fe40001fe840f */
[----:B--2---:R-:W-:-:S04]  /*01e0*/  IADD3 R19, P0, P2, R6, R19, R8 ;  /* 0x0000001306137210 */ /* 0x004fc80007a1e008 */
[----:B------:R-:W-:Y:S02]  /*01f0*/  IADD3.X R23, PT, PT, R7, R23, R9, P0, P2 ;  /* 0x0000001707177210 */ /* 0x000fe400007e4409 */
[----:B0-----:R-:W-:-:S04]  /*0200*/  IADD3 R19, P3, P4, R2, R19, R4 ;  /* 0x0000001302137210 */ /* 0x001fc80007c7e004 */
[----:B---3--:R-:W-:Y:S02]  /*0210*/  IADD3 R20, P0, PT, R20, R19, RZ ;  /* 0x0000001314147210 */ /* 0x008fe40007f1e0ff */
[----:B------:R-:W-:-:S05]  /*0220*/  IADD3.X R19, PT, PT, R3, R23, R5, P3, P4 ;  /* 0x0000001703137210 */ /* 0x000fca0001fe8405 */
[----:B------:R-:W-:Y:S01]  /*0230*/  IMAD.X R19, R21, 0x1, R19, P0 ;  /* 0x0000000115137824 */ /* 0x000fe200000e0613 */
[----:B------:R-:W-:Y:S06]  /*0240*/  BRA.DIV UR6, `(.L_x_121) ;  /* 0x0000000206f07947 */ /* 0x000fec000b800000 */
[----:B------:R-:W0:Y:S04]  /*0250*/  SHFL.UP PT, R27, R20, 0x1, RZ ;  /* 0x04200000141b7989 */ /* 0x000e2800000e00ff */
[----:B------:R-:W1:Y:S01]  /*0260*/  SHFL.UP P0, R25, R19, 0x1, RZ ;  /* 0x0420000013197989 */ /* 0x000e6200000000ff */
[----:B0-----:R-:W-:-:S04]  /*0270*/  IADD3 R22, P2, PT, R27, R20, RZ ;  /* 0x000000141b167210 */ /* 0x001fc80007f5e0ff */
[----:B-1----:R-:W-:Y:S01]  /*0280*/  SEL R27, R22, R27, P0 ;  /* 0x0000001b161b7207 */ /* 0x002fe20000000000 */
[----:B------:R-:W-:-:S04]  /*0290*/  IMAD.X R26, R25, 0x1, R19, P2 ;  /* 0x00000001191a7824 */ /* 0x000fc800010e0613 */
[----:B------:R-:W0:Y:S01]  /*02a0*/  SHFL.UP PT, R28, R27, 0x2, RZ ;  /* 0x044000001b1c7989 */ /* 0x000e2200000e00ff */
[----:B------:R-:W-:-:S05]  /*02b0*/  SEL R26, R26, R25, P0 ;  /* 0x000000191a1a7207 */ /* 0x000fca0000000000 */
[----:B------:R-:W1:Y:S01]  /*02c0*/  SHFL.UP P0, R25, R26, 0x2, RZ ;  /* 0x044000001a197989 */ /* 0x000e6200000000ff */
[----:B0-----:R-:W-:-:S05]  /*02d0*/  IADD3 R21, P2, PT, R28, R27, RZ ;  /* 0x0000001b1c157210 */ /* 0x001fca0007f5e0ff */
[----:B-1----:R-:W-:Y:S01]  /*02e0*/  IMAD.X R22, R25, 0x1, R26, P2 ;  /* 0x0000000119167824 */ /* 0x002fe200010e061a */
[----:B------:R-:W-:-:S04]  /*02f0*/  SEL R28, R21, R28, P0 ;  /* 0x0000001c151c7207 */ /* 0x000fc80000000000 */
[----:B------:R-:W-:Y:S01]  /*0300*/  SEL R29, R22, R25, P0 ;  /* 0x00000019161d7207 */ /* 0x000fe20000000000 */
        /* <DEDUP_REMOVED lines=12> */
[----:B------:R0:W1:Y:S04]  /*03d0*/  SHFL.UP PT, R28, R27, 0x10, RZ ;  /* 0x060000001b1c7989 */ /* 0x00006800000e00ff */
[----:B------:R0:W2:Y:S02]  /*03e0*/  SHFL.UP P0, R25, R26, 0x10, RZ ;  /* 0x060000001a197989 */ /* 0x0000a400000000ff */
.L_x_132:
[----:B-1----:R-:W-:-:S04]  /*03f0*/  IADD3 R21, P2, PT, R28, R27, RZ ;  /* 0x0000001b1c157210 */ /* 0x002fc80007f5e0ff */
[----:B--2---:R-:W-:Y:S01]  /*0400*/  SEL R21, R21, R28, P0 ;  /* 0x0000001c15157207 */ /* 0x004fe20000000000 */
[----:B------:R-:W-:-:S05]  /*0410*/  IMAD.X R22, R25, 0x1, R26, P2 ;  /* 0x0000000119167824 */ /* 0x000fca00010e061a */
[----:B------:R-:W-:Y:S02]  /*0420*/  SEL R22, R22, R25, P0 ;  /* 0x0000001916167207 */ /* 0x000fe40000000000 */
[----:B------:R-:W-:-:S05]  /*0430*/  IADD3 R20, P0, PT, R21, -R20, RZ ;  /* 0x8000001415147210 */ /* 0x000fca0007f1e0ff */
[----:B------:R-:W-:Y:S01]  /*0440*/  IMAD.X R21, R22, 0x1, ~R19, P0 ;  /* 0x0000000116157824 */ /* 0x000fe200000e0e13 */
[----:B------:R-:W-:-:S04]  /*0450*/  IADD3 R14, P0, PT, R14, R20, RZ ;  /* 0x000000140e0e7210 */ /* 0x000fc80007f1e0ff */
[----:B------:R1:W-:Y:S01]  /*0460*/  STS.64 [R18+0x10], R20 ;  /* 0x0000101412007388 */ /* 0x0003e20000000a00 */
[----:B------:R-:W-:Y:S01]  /*0470*/  IMAD.X R15, R15, 0x1, R21, P0 ;  /* 0x000000010f0f7824 */ /* 0x000fe200000e0615 */
        /* <DEDUP_REMOVED lines=17> */
[----:B------:R-:W-:-:S05]  /*0590*/  IMAD.X R3, R3, 0x1, R5, P0 ;  /* 0x0000000103037824 */ /* 0x000fca00000e0605 */
[----:B------:R1:W-:Y:S03]  /*05a0*/  STS.64 [R18+0x48], R2 ;  /* 0x0000480212007388 */ /* 0x0003e60000000a00 */
.L_x_120:
[----:B------:R-:W-:Y:S05]  /*05b0*/  WARPSYNC.ALL ;  /* 0x0000000000007948 */ /* 0x000fea0003800000 */
[----:B------:R-:W-:Y:S06]  /*05c0*/  BAR.SYNC.DEFER_BLOCKING 0x0 ;  /* 0x0000000000007b1d */ /* 0x000fec0000010000 */
[----:B------:R-:W-:Y:S05]  /*05d0*/  @P1 EXIT ;  /* 0x000000000000194d */ /* 0x000fea0003800000 */
[----:B01----:R-:W0:Y:S04]  /*05e0*/  LDS.64 R2, [R0+0x10] ;  /* 0x0000100000027984 */ /* 0x003e280000000a00 */
[----:B0-----:R-:W-:Y:S01]  /*05f0*/  STG.E.64 desc[UR4][R16.64], R2 ;  /* 0x0000000210007986 */ /* 0x001fe2000c101b04 */
[----:B------:R-:W-:Y:S05]  /*0600*/  EXIT ;  /* 0x000000000000794d */ /* 0x000fea0003800000 */
.L_x_121:
[----:B------:R-:W-:Y:S02]  /*0610*/  IMAD.MOV.U32 R24, RZ, RZ, R20 ;  /* 0x000000ffff187224 */ /* 0x000fe400078e0014 */
[----:B------:R-:W-:Y:S02]  /*0620*/  IMAD.MOV.U32 R23, RZ, RZ, 0x1 ;  /* 0x00000001ff177424 */ /* 0x000fe400078e00ff */
[----:B------:R-:W-:Y:S02]  /*0630*/  IMAD.MOV.U32 R22, RZ, RZ, RZ ;  /* 0x000000ffff167224 */ /* 0x000fe400078e00ff */
[----:B------:R-:W-:-:S07]  /*0640*/  IMAD.MOV.U32 R21, RZ, RZ, -0x1 ;  /* 0xffffffffff157424 */ /* 0x000fce00078e00ff */
[----:B------:R-:W-:Y:S05]  /*0650*/  WARPSYNC.COLLECTIVE R21, `(.L_x_122) ;  /* 0x0000000015087348 */ /* 0x000fea0003c00000 */
[----:B------:R0:W1:Y:S02]  /*0660*/  SHFL.UP P0, R25, R24, R23, R22 ;  /* 0x0400001718197389 */ /* 0x0000640000000016 */
[----:B01----:R-:W-:Y:S05]  /*0670*/  ENDCOLLECTIVE ;  /* 0x000000000000791b */ /* 0x003fea0003800000 */
.L_x_122:
[----:B------:R-:W-:Y:S02]  /*0680*/  IMAD.MOV.U32 R24, RZ, RZ, R19 ;  /* 0x000000ffff187224 */ /* 0x000fe400078e0013 */
[----:B------:R-:W-:-:S07]  /*0690*/  IMAD.MOV.U32 R27, RZ, RZ, R25 ;  /* 0x000000ffff1b7224 */ /* 0x000fce00078e0019 */
[----:B------:R-:W-:Y:S05]  /*06a0*/  WARPSYNC.COLLECTIVE R21, `(.L_x_123) ;  /* 0x0000000015087348 */ /* 0x000fea0003c00000 */
[----:B------:R0:W1:Y:S02]  /*06b0*/  SHFL.UP P0, R25, R24, R23, R22 ;  /* 0x0400001718197389 */ /* 0x0000640000000016 */
[----:B01----:R-:W-:Y:S05]  /*06c0*/  ENDCOLLECTIVE ;  /* 0x000000000000791b */ /* 0x003fea0003800000 */
.L_x_123:
[----:B------:R-:W-:Y:S01]  /*06d0*/  IADD3 R26, P2, PT, R27, R20, RZ ;  /* 0x000000141b1a7210 */ /* 0x000fe20007f5e0ff */
[----:B------:R-:W-:-:S03]  /*06e0*/  IMAD.MOV.U32 R23, RZ, RZ, 0x2 ;  /* 0x00000002ff177424 */ /* 0x000fc600078e00ff */
[----:B------:R-:W-:Y:S01]  /*06f0*/  SEL R27, R26, R27, P0 ;  /* 0x0000001b1a1b7207 */ /* 0x000fe20000000000 */
[----:B------:R-:W-:-:S04]  /*0700*/  IMAD.X R26, R25, 0x1, R19, P2 ;  /* 0x00000001191a7824 */ /* 0x000fc800010e0613 */
[----:B------:R-:W-:Y:S01]  /*0710*/  IMAD.MOV.U32 R24, RZ, RZ, R27 ;  /* 0x000000ffff187224 */ /* 0x000fe200078e001b */
[----:B------:R-:W-:-:S07]  /*0720*/  SEL R26, R26, R25, P0 ;  /* 0x000000191a1a7207 */ /* 0x000fce0000000000 */
[----:B------:R-:W-:Y:S05]  /*0730*/  WARPSYNC.COLLECTIVE R21, `(.L_x_124) ;  /* 0x0000000015087348 */ /* 0x000fea0003c00000 */
[----:B------:R0:W1:Y:S02]  /*0740*/  SHFL.UP P0, R25, R24, R23, R22 ;  /* 0x0400001718197389 */ /* 0x0000640000000016 */
[----:B01----:R-:W-:Y:S05]  /*0750*/  ENDCOLLECTIVE ;  /* 0x000000000000791b */ /* 0x003fea0003800000 */
.L_x_124:
[----:B------:R-:W-:Y:S02]  /*0760*/  IMAD.MOV.U32 R24, RZ, RZ, R26 ;  /* 0x000000ffff187224 */ /* 0x000fe400078e001a */
[----:B------:R-:W-:-:S07]  /*0770*/  IMAD.MOV.U32 R28, RZ, RZ, R25 ;  /* 0x000000ffff1c7224 */ /* 0x000fce00078e0019 */
[----:B------:R-:W-:Y:S05]  /*0780*/  WARPSYNC.COLLECTIVE R21, `(.L_x_125) ;  /* 0x0000000015087348 */ /* 0x000fea0003c00000 */
[----:B------:R0:W1:Y:S02]  /*0790*/  SHFL.UP P0, R25, R24, R23, R22 ;  /* 0x0400001718197389 */ /* 0x0000640000000016 */
[----:B01----:R-:W-:Y:S05]  /*07a0*/  ENDCOLLECTIVE ;  /* 0x000000000000791b */ /* 0x003fea0003800000 */
.L_x_125:
        /* <DEDUP_REMOVED lines=9> */
.L_x_126:
[----:B------:R-:W-:Y:S02]  /*0840*/  IMAD.MOV.U32 R24, RZ, RZ, R29 ;  /* 0x000000ffff187224 */ /* 0x000fe400078e001d */
[----:B------:R-:W-:-:S07]  /*0850*/  IMAD.MOV.U32 R27, RZ, RZ, R25 ;  /* 0x000000ffff1b7224 */ /* 0x000fce00078e0019 */
[----:B------:R-:W-:Y:S05]  /*0860*/  WARPSYNC.COLLECTIVE R21, `(.L_x_127) ;  /* 0x0000000015087348 */ /* 0x000fea0003c00000 */
[----:B------:R0:W1:Y:S02]  /*0870*/  SHFL.UP P0, R25, R24, R23, R22 ;  /* 0x0400001718197389 */ /* 0x0000640000000016 */
[----:B01----:R-:W-:Y:S05]  /*0880*/  ENDCOLLECTIVE ;  /* 0x000000000000791b */ /* 0x003fea0003800000 */
.L_x_127:
        /* <DEDUP_REMOVED lines=9> */
.L_x_128:
[----:B------:R-:W-:Y:S02]  /*0920*/  IMAD.MOV.U32 R24, RZ, RZ, R29 ;  /* 0x000000ffff187224 */ /* 0x000fe400078e001d */
[----:B------:R-:W-:-:S07]  /*0930*/  IMAD.MOV.U32 R27, RZ, RZ, R25 ;  /* 0x000000ffff1b7224 */ /* 0x000fce00078e0019 */
[----:B------:R-:W-:Y:S05]  /*0940*/  WARPSYNC.COLLECTIVE R21, `(.L_x_129) ;  /* 0x0000000015087348 */ /* 0x000fea0003c00000 */
[----:B------:R0:W1:Y:S02]  /*0950*/  SHFL.UP P0, R25, R24, R23, R22 ;  /* 0x0400001718197389 */ /* 0x0000640000000016 */
[----:B01----:R-:W-:Y:S05]  /*0960*/  ENDCOLLECTIVE ;  /* 0x000000000000791b */ /* 0x003fea0003800000 */
.L_x_129:
        /* <DEDUP_REMOVED lines=9> */
.L_x_130:
[----:B------:R-:W-:Y:S02]  /*0a00*/  IMAD.MOV.U32 R24, RZ, RZ, R26 ;  /* 0x000000ffff187224 */ /* 0x000fe400078e001a */
[----:B------:R-:W-:-:S07]  /*0a10*/  IMAD.MOV.U32 R28, RZ, RZ, R25 ;  /* 0x000000ffff1c7224 */ /* 0x000fce00078e0019 */
[----:B------:R-:W-:Y:S05]  /*0a20*/  WARPSYNC.COLLECTIVE R21, `(.L_x_131) ;  /* 0x0000000015087348 */ /* 0x000fea0003c00000 */
[----:B------:R0:W1:Y:S02]  /*0a30*/  SHFL.UP P0, R25, R24, R23, R22 ;  /* 0x0400001718197389 */ /* 0x0000640000000016 */
[----:B01----:R-:W-:Y:S05]  /*0a40*/  ENDCOLLECTIVE ;  /* 0x000000000000791b */ /* 0x003fea0003800000 */
.L_x_131:
[----:B------:R-:W-:Y:S05]  /*0a50*/  BRA `(.L_x_132) ;  /* 0xfffffff800647947 */ /* 0x000fea000383ffff */
.L_x_133:
        /* <DEDUP_REMOVED lines=10> */
.L_x_272:


//--------------------- .text._ZN3cub18CUB_300001_SM_10006detail10radix_sort30DeviceRadixSortHistogramKernelINS1_5radix10policy_hubIjNS0_8NullTypeEyE10Policy1000ELNS0_9SortOrderE0EjyNS1_21identity_decomposer_tEEEvPT2_PKT1_SB_iiT3_ --------------------------
	.section	.text._ZN3cub18CUB_300001_SM_10006detail10radix_sort30DeviceRadixSortHistogramKernelINS1_5radix10policy_hubIjNS0_8NullTypeEyE10Policy1000ELNS0_9SortOrderE0EjyNS1_21identity_decomposer_tEEEvPT2_PKT1_SB_iiT3_,"ax",@progbits
	.align	128
        .global         _ZN3cub18CUB_300001_SM_10006detail10radix_sort30DeviceRadixSortHistogramKernelINS1_5radix10policy_hubIjNS0_8NullTypeEyE10Policy1000ELNS0_9SortOrderE0EjyNS1_21identity_decomposer_tEEEvPT2_PKT1_SB_iiT3_
        .type           _ZN3cub18CUB_300001_SM_10006detail10radix_sort30DeviceRadixSortHistogramKernelINS1_5radix10policy_hubIjNS0_8NullTypeEyE10Policy1000ELNS0_9SortOrderE0EjyNS1_21identity_decomposer_tEEEvPT2_PKT1_SB_iiT3_,@function
        .size           _ZN3cub18CUB_300001_SM_10006detail10radix_sort30DeviceRadixSortHistogramKernelINS1_5radix10policy_hubIjNS0_8NullTypeEyE10Policy1000ELNS0_9SortOrderE0EjyNS1_21identity_decomposer_tEEEvPT2_PKT1_SB_iiT3_,(.L_x_273 - _ZN3cub18CUB_300001_SM_10006detail10radix_sort30DeviceRadixSortHistogramKernelINS1_5radix10policy_hubIjNS0_8NullTypeEyE10Policy1000ELNS0_9SortOrderE0EjyNS1_21identity_decomposer_tEEEvPT2_PKT1_SB_iiT3_)
        .other          _ZN3cub18CUB_300001_SM_10006detail10radix_sort30DeviceRadixSortHistogramKernelINS1_5radix10policy_hubIjNS0_8NullTypeEyE10Policy1000ELNS0_9SortOrderE0EjyNS1_21identity_decomposer_tEEEvPT2_PKT1_SB_iiT3_,@"STO_CUDA_ENTRY STV_DEFAULT"
_ZN3cub18CUB_300001_SM_10006detail10radix_sort30DeviceRadixSortHistogramKernelINS1_5radix10policy_hubIjNS0_8NullTypeEyE10Policy1000ELNS0_9SortOrderE0EjyNS1_21identity_decomposer_tEEEvPT2_PKT1_SB_iiT3_:
.text._ZN3cub18CUB_300001_SM_10006detail10radix_sort30DeviceRadixSortHistogramKernelINS1_5radix10policy_hubIjNS0_8NullTypeEyE10Policy1000ELNS0_9SortOrderE0EjyNS1_21identity_decomposer_tEEEvPT2_PKT1_SB_iiT3_:
[----:B------:R-:W-:Y:S01]  /*0000*/  LDC R1, c[0x0][0x37c] ;  /* 0x0000df00ff017b82 */ /* 0x000fe20000000800 */
[----:B------:R-:W0:Y:S02]  /*0010*/  LDCU.64 UR4, c[0x0][0x390] ;  /* 0x00007200ff0477ac */ /* 0x000e240008000a00 */
[----:B0-----:R-:W-:-:S04]  /*0020*/  ISETP.NE.U32.AND P0, PT, RZ, UR4, PT ;  /* 0x00000004ff007c0c */ /* 0x001fc8000bf05070 */
[----:B------:R-:W-:-:S13]  /*0030*/  ISETP.NE.AND.EX P0, PT, RZ, UR5, PT, P0 ;  /* 0x00000005ff007c0c */ /* 0x000fda000bf05300 */
[----:B------:R-:W-:Y:S05]  /*0040*/  @!P0 EXIT ;  /* 0x000000000000894d */ /* 0x000fea0003800000 */
[----:B------:R-:W0:Y:S01]  /*0050*/  S2R R18, SR_TID.X ;  /* 0x0000000000127919 */ /* 0x000e220000002100 */
[----:B------:R-:W1:Y:S01]  /*0060*/  LDCU.64 UR4, c[0x0][0x398] ;  /* 0x00007300ff0477ac */ /* 0x000e620008000a00 */
[----:B------:R-:W2:Y:S01]  /*0070*/  S2UR UR7, SR_CgaCtaId ;  /* 0x00000000000779c3 */ /* 0x000ea20000008800 */
[----:B------:R-:W-:Y:S01]  /*0080*/  UMOV UR6, 0x400 ;  /* 0x0000040000067882 */ /* 0x000fe20000000000 */
[----:B------:R-:W3:Y:S06]  /*0090*/  LDCU.64 UR18, c[0x0][0x358] ;  /* 0x00006b00ff1277ac */ /* 0x000eec0008000a00 */
[----:B------:R-:W4:Y:S01]  /*00a0*/  S2UR UR8, SR_CTAID.X ;  /* 0x00000000000879c3 */ /* 0x000f220000002500 */
[----:B------:R-:W0:Y:S01]  /*00b0*/  LDCU UR21, c[0x0][0x370] ;  /* 0x00006e00ff1577ac */ /* 0x000e220008000800 */
[----:B-1----:R-:W-:-:S04]  /*00c0*/  UIADD3 UR4, UPT, UPT, UR5, 0x7, -UR4 ;  /* 0x0000000705047890 */ /* 0x002fc8000fffe804 */
[----:B------:R-:W-:Y:S02]  /*00d0*/  UISETP.GE.AND UP0, UPT, UR4, 0x8, UPT ;  /* 0x000000080400788c */ /* 0x000fe4000bf06270 */
[----:B------:R-:W-:Y:S02]  /*00e0*/  USHF.R.S32.HI UR5, URZ, 0x1f, UR4 ;  /* 0x0000001fff057899 */ /* 0x000fe40008011404 */
[----:B--2---:R-:W-:Y:S02]  /*00f0*/  ULEA UR6, UR7, UR6, 0x18 ;  /* 0x0000000607067291 */ /* 0x004fe4000f8ec0ff */
[----:B------:R-:W-:Y:S01]  /*0100*/  PLOP3.LUT P0, PT, PT, PT, UP0, 0x80, 0x8 ;  /* 0x000000000008781c */ /* 0x000fe20003f0f008 */
[----:B------:R-:W-:Y:S01]  /*0110*/  ULEA.HI UR5, UR5, UR4, URZ, 0x3 ;  /* 0x0000000405057291 */ /* 0x000fe2000f8f18ff */
[C---:B0-----:R-:W-:Y:S02]  /*0120*/  VIADD R19, R18.reuse, 0x80 ;  /* 0x0000008012137836 */ /* 0x041fe40000000000 */
[C---:B------:R-:W-:Y:S01]  /*0130*/  ISETP.GT.U32.OR P0, PT, R18.reuse, 0xff, !P0 ;  /* 0x000000ff1200780c */ /* 0x040fe20004704470 */
[----:B------:R-:W-:Y:S01]  /*0140*/  USHF.R.S32.HI UR5, URZ, 0x3, UR5 ;  /* 0x00000003ff057899 */ /* 0x000fe20008011405 */
[C---:B------:R-:W-:Y:S01]  /*0150*/  VIADD R20, R18.reuse, 0x100 ;  /* 0x0000010012147836 */ /* 0x040fe20000000000 */
[C---:B------:R-:W-:Y:S01]  /*0160*/  IADD3 R25, PT, PT, R18.reuse, 0x500, RZ ;  /* 0x0000050012197810 */ /* 0x040fe20007ffe0ff */
[C---:B------:R-:W-:Y:S01]  /*0170*/  VIADD R21, R18.reuse, 0x180 ;  /* 0x0000018012157836 */ /* 0x040fe20000000000 */
[----:B------:R-:W-:Y:S01]  /*0180*/  P2R R28, PR, RZ, 0x1 ;  /* 0x00000001ff1c7803 */ /* 0x000fe20000000000 */
[C---:B------:R-:W-:Y:S01]  /*0190*/  VIADD R22, R18.reuse, 0x200 ;  /* 0x0000020012167836 */ /* 0x040fe20000000000 */
[C---:B------:R-:W-:Y:S01]  /*01a0*/  LEA R27, R18.reuse, UR6, 0x2 ;  /* 0x00000006121b7c11 */ /* 0x040fe2000f8e10ff */
[C---:B------:R-:W-:Y:S01]  /*01b0*/  VIADD R23, R18.reuse, 0x280 ;  /* 0x0000028012177836 */ /* 0x040fe20000000000 */
[----:B----4-:R-:W-:Y:S01]  /*01c0*/  USHF.L.U32 UR8, UR8, 0xb, URZ ;  /* 0x0000000b08087899 */ /* 0x010fe200080006ff */
[C---:B------:R-:W-:Y:S01]  /*01d0*/  VIADD R24, R18.reuse, 0x300 ;  /* 0x0000030012187836 */ /* 0x040fe20000000000 */
[----:B------:R-:W-:Y:S01]  /*01e0*/  ULOP3.LUT UR20, UR5, 0x7, URZ, 0xc0, !UPT ;  /* 0x0000000705147892 */ /* 0x000fe2000f8ec0ff */
[----:B------:R-:W-:Y:S01]  /*01f0*/  VIADD R26, R18, 0x780 ;  /* 0x00000780121a7836 */ /* 0x000fe20000000000 */
[----:B------:R-:W-:Y:S01]  /*0200*/  ULOP3.LUT UR9, UR5, 0x3, URZ, 0xc0, !UPT ;  /* 0x0000000305097892 */ /* 0x000fe2000f8ec0ff */
[----:B------:R-:W-:Y:S01]  /*0210*/  UMOV UR6, URZ ;  /* 0x000000ff00067c82 */ /* 0x000fe20008000000 */
[----:B---3--:R-:W-:-:S10]  /*0220*/  UMOV UR7, URZ ;  /* 0x000000ff00077c82 */ /* 0x008fd40008000000 */
.L_x_217:
[----:B------:R-:W-:Y:S01]  /*0230*/  ISETP.NE.AND P0, PT, R28, RZ, PT ;  /* 0x000000ff1c00720c */ /* 0x000fe20003f05270 */
[----:B------:R-:W-:-:S12]  /*0240*/  BSSY.RECONVERGENT B0, `(.L_x_134) ;  /* 0x0000082000007945 */ /* 0x000fd80003800200 */
[----:B0-2345:R-:W-:Y:S05]  /*0250*/  @P0 BRA `(.L_x_135) ;  /* 0x0000000800000947 */ /* 0x03dfea0003800000 */
[----:B------:R-:W0:Y:S02]  /*0260*/  LDC.64 R2, c[0x0][0x398] ;  /* 0x0000e600ff027b82 */ /* 0x000e240000000a00 */
[----:B0-----:R-:W-:-:S04]  /*0270*/  IADD3 R2, PT, PT, R3, 0x7, -R2 ;  /* 0x0000000703027810 */ /* 0x001fc80007ffe802 */
[----:B------:R-:W-:-:S04]  /*0280*/  SHF.R.S32.HI R3, RZ, 0x1f, R2 ;  /* 0x0000001fff037819 */ /* 0x000fc80000011402 */
[----:B------:R-:W-:-:S04]  /*0290*/  LEA.HI R3, R3, R2, RZ, 0x3 ;  /* 0x0000000203037211 */ /* 0x000fc800078f18ff */
[----:B------:R-:W-:-:S04]  /*02a0*/  SHF.R.S32.HI R3, RZ, 0x3, R3 ;  /* 0x00000003ff037819 */ /* 0x000fc80000011403 */
[C---:B------:R-:W-:Y:S01]  /*02b0*/  LOP3.LUT R5, R3.reuse, 0xffffff0, RZ, 0xc0, !PT ;  /* 0x0ffffff003057812 */ /* 0x040fe200078ec0ff */
[----:B------:R-:W-:-:S05]  /*02c0*/  VIADD R0, R3, 0xffffffff ;  /* 0xffffffff03007836 */ /* 0x000fca0000000000 */
[----:B------:R-:W-:Y:S01]  /*02d0*/  ISETP.GE.U32.AND P0, PT, R0, 0xf, PT ;  /* 0x0000000f0000780c */ /* 0x000fe20003f06070 */
[----:B------:R-:W-:-:S12]  /*02e0*/  IMAD.MOV.U32 R0, RZ, RZ, RZ ;  /* 0x000000ffff007224 */ /* 0x000fd800078e00ff */
[----:B------:R-:W-:Y:S05]  /*02f0*/  @!P0 BRA `(.L_x_136) ;  /* 0x00000000005c8947 */ /* 0x000fea0003800000 */
[----:B------:R-:W-:Y:S02]  /*0300*/  IMAD.MOV R2, RZ, RZ, -R5 ;  /* 0x000000ffff027224 */ /* 0x000fe400078e0a05 */
[----:B------:R-:W-:-:S07]  /*0310*/  VIADD R0, R27, 0x2000 ;  /* 0x000020001b007836 */ /* 0x000fce0000000000 */
.L_x_137:
[----:B------:R-:W-:Y:S01]  /*0320*/  VIADD R2, R2, 0x10 ;  /* 0x0000001002027836 */ /* 0x000fe20000000000 */
[----:B------:R-:W-:Y:S04]  /*0330*/  STS [R0+-0x2000], RZ ;  /* 0xffe000ff00007388 */ /* 0x000fe80000000800 */
        /* <DEDUP_REMOVED lines=16> */
[----:B0-----:R-:W-:Y:S01]  /*0440*/  IADD3 R0, PT, PT, R0, 0x4000, RZ ;  /* 0x0000400000007810 */ /* 0x001fe20007ffe0ff */
[----:B------:R-:W-:Y:S06]  /*0450*/  @P1 BRA `(.L_x_137) ;  /* 0xfffffffc00b01947 */ /* 0x000fec000383ffff */
[----:B------:R-:W-:-:S07]  /*0460*/  IMAD.MOV.U32 R0, RZ, RZ, R5 ;  /* 0x000000ffff007224 */ /* 0x000fce00078e0005 */
.L_x_136:
[----:B------:R-:W-:Y:S01]  /*0470*/  LOP3.LUT R2, R3, 0xf, RZ, 0xc0, !PT ;  /* 0x0000000f03027812 */ /* 0x000fe200078ec0ff */
[----:B------:R-:W-:-:S03]  /*0480*/  IMAD.U32 R4, RZ, RZ, UR20 ;  /* 0x00000014ff047e24 */ /* 0x000fc6000f8e00ff */
[C---:B------:R-:W-:Y:S01]  /*0490*/  ISETP.NE.AND P1, PT, R2.reuse, RZ, PT ;  /* 0x000000ff0200720c */ /* 0x040fe20003f25270 */
[----:B------:R-:W-:Y:S02]  /*04a0*/  VIADD R2, R2, 0xffffffff ;  /* 0xffffffff02027836 */ /* 0x000fe40000000000 */
[----:B------:R-:W-:-:S10]  /*04b0*/  VIADD R4, R4, 0xffffffff ;  /* 0xffffffff04047836 */ /* 0x000fd40000000000 */
[----:B------:R-:W-:Y:S05]  /*04c0*/  @!P1 BRA `(.L_x_138) ;  /* 0x00000000007c9947 */ /* 0x000fea0003800000 */
[----:B------:R-:W-:Y:S01]  /*04d0*/  ISETP.GE.U32.AND P2, PT, R2, 0x7, PT ;  /* 0x000000070200780c */ /* 0x000fe20003f46070 */
[----:B------:R-:W-:-:S12]  /*04e0*/  UISETP.NE.AND UP0, UPT, UR20, URZ, UPT ;  /* 0x000000ff1400728c */ /* 0x000fd8000bf05270 */
[----:B------:R-:W-:Y:S05]  /*04f0*/  @!P2 BRA `(.L_x_139) ;  /* 0x000000000028a947 */ /* 0x000fea0003800000 */
        /* <DEDUP_REMOVED lines=10> */
.L_x_139:
[----:B------:R-:W-:Y:S05]  /*05a0*/  BRA.U !UP0, `(.L_x_138) ;  /* 0x0000000108447547 */ /* 0x000fea000b800000 */
[----:B------:R-:W-:Y:S01]  /*05b0*/  ISETP.GE.U32.AND P2, PT, R4, 0x3, PT ;  /* 0x000000030400780c */ /* 0x000fe20003f46070 */
[----:B------:R-:W-:-:S12]  /*05c0*/  UISETP.NE.AND UP0, UPT, UR9, URZ, UPT ;  /* 0x000000ff0900728c */ /* 0x000fd8000bf05270 */
[C---:B0-----:R-:W-:Y:S01]  /*05d0*/  @P2 LEA R3, R0.reuse, R27, 0xa ;  /* 0x0000001b00032211 */ /* 0x041fe200078e50ff */
[----:B------:R-:W-:-:S04]  /*05e0*/  @P2 VIADD R0, R0, 0x4 ;  /* 0x0000000400002836 */ /* 0x000fc80000000000 */
[----:B------:R1:W-:Y:S04]  /*05f0*/  @P2 STS [R3], RZ ;  /* 0x000000ff03002388 */ /* 0x0003e80000000800 */
[----:B------:R1:W-:Y:S04]  /*0600*/  @P2 STS [R3+0x400], RZ ;  /* 0x000400ff03002388 */ /* 0x0003e80000000800 */
[----:B------:R1:W-:Y:S04]  /*0610*/  @P2 STS [R3+0x800], RZ ;  /* 0x000800ff03002388 */ /* 0x0003e80000000800 */
[----:B------:R1:W-:Y:S01]  /*0620*/  @P2 STS [R3+0xc00], RZ ;  /* 0x000c00ff03002388 */ /* 0x0003e20000000800 */
[----:B------:R-:W-:Y:S05]  /*0630*/  BRA.U !UP0, `(.L_x_138) ;  /* 0x0000000108207547 */ /* 0x000fea000b800000 */
[----:B------:R-:W-:Y:S01]  /*0640*/  IMAD R0, R0, 0x400, R27 ;  /* 0x0000040000007824 */ /* 0x000fe200078e021b */
[----:B------:R-:W-:-:S04]  /*0650*/  UISETP.NE.AND UP0, UPT, UR9, 0x1, UPT ;  /* 0x000000010900788c */ /* 0x000fc8000bf05270 */
[----:B------:R2:W-:Y:S05]  /*0660*/  STS [R0], RZ ;  /* 0x000000ff00007388 */ /* 0x0005ea0000000800 */
[----:B------:R-:W-:Y:S05]  /*0670*/  BRA.U !UP0, `(.L_x_138) ;  /* 0x0000000108107547 */ /* 0x000fea000b800000 */
[----:B------:R-:W-:Y:S01]  /*0680*/  UISETP.NE.AND UP0, UPT, UR9, 0x2, UPT ;  /* 0x000000020900788c */ /* 0x000fe2000bf05270 */
[----:B------:R3:W-:Y:S05]  /*0690*/  STS [R0+0x400], RZ ;  /* 0x000400ff00007388 */ /* 0x0007ea0000000800 */
[----:B------:R-:W-:-:S13]  /*06a0*/  PLOP3.LUT P2, PT, PT, PT, UP0, 0x80, 0x8 ;  /* 0x000000000008781c */ /* 0x000fda0003f4f008 */
[----:B------:R3:W-:Y:S02]  /*06b0*/  @P2 STS [R0+0x800], RZ ;  /* 0x000800ff00002388 */ /* 0x0007e40000000800 */
.L_x_138:
[----:B------:R-:W-:-:S13]  /*06c0*/  ISETP.GT.U32.AND P2, PT, R18, 0x7f, PT ;  /* 0x0000007f1200780c */ /* 0x000fda0003f44070 */
[----:B------:R-:W-:Y:S05]  /*06d0*/  @P2 BRA `(.L_x_135) ;  /* 0x0000000000e02947 */ /* 0x000fea0003800000 */
[----:B--23--:R-:W-:Y:S01]  /*06e0*/  IMAD.MOV.U32 R0, RZ, RZ, RZ ;  /* 0x000000ffff007224 */ /* 0x00cfe200078e00ff */
[----:B------:R-:W-:Y:S06]  /*06f0*/  @!P0 BRA `(.L_x_140) ;  /* 0x0000000000588947 */ /* 0x000fec0003800000 */
[----:B------:R-:W-:-:S07]  /*0700*/  IMAD.MOV.U32 R0, RZ, RZ, RZ ;  /* 0x000000ffff007224 */ /* 0x000fce00078e00ff */
.L_x_141:
[C---:B012---:R-:W-:Y:S02]  /*0710*/  IMAD R3, R0.reuse, 0x400, R27 ;  /* 0x0000040000037824 */ /* 0x047fe400078e021b */
[----:B------:R-:W-:-:S03]  /*0720*/  VIADD R0, R0, 0x10 ;  /* 0x0000001000007836 */ /* 0x000fc60000000000 */
[----:B------:R2:W-:Y:S02]  /*0730*/  STS [R3+0x200], RZ ;  /* 0x000200ff03007388 */ /* 0x0005e40000000800 */
[----:B------:R-:W-:Y:S02]  /*0740*/  ISETP.NE.AND P0, PT, R0, R5, PT ;  /* 0x000000050000720c */ /* 0x000fe40003f05270 */
[----:B------:R2:W-:Y:S04]  /*0750*/  STS [R3+0x600], RZ ;  /* 0x000600ff03007388 */ /* 0x0005e80000000800 */
        /* <DEDUP_REMOVED lines=13> */
[----:B------:R2:W-:Y:S01]  /*0830*/  STS [R3+0x3e00], RZ ;  /* 0x003e00ff03007388 */ /* 0x0005e20000000800 */
[----:B------:R-:W-:Y:S05]  /*0840*/  @P0 BRA `(.L_x_141) ;  /* 0xfffffffc00b00947 */ /* 0x000fea000383ffff */
[----:B------:R-:W-:-:S07]  /*0850*/  MOV R0, R5 ;  /* 0x0000000500007202 */ /* 0x000fce0000000f00 */
.L_x_140:
[----:B------:R-:W-:Y:S05]  /*0860*/  @!P1 BRA `(.L_x_135) ;  /* 0x00000000007c9947 */ /* 0x000fea0003800000 */
[----:B------:R-:W-:Y:S01]  /*0870*/  ISETP.GE.U32.AND P0, PT, R2, 0x7, PT ;  /* 0x000000070200780c */ /* 0x000fe20003f06070 */
[----:B------:R-:W-:-:S12]  /*0880*/  UISETP.NE.AND UP0, UPT, UR20, URZ, UPT ;  /* 0x000000ff1400728c */ /* 0x000fd8000bf05270 */
[----:B------:R-:W-:Y:S05]  /*0890*/  @!P0 BRA `(.L_x_142) ;  /* 0x0000000000288947 */ /* 0x000fea0003800000 */
[C---:B------:R-:W-:Y:S02]  /*08a0*/  IMAD R2, R0.reuse, 0x400, R27 ;  /* 0x0000040000027824 */ /* 0x040fe400078e021b */
[----:B------:R-:W-:-:S03]  /*08b0*/  VIADD R0, R0, 0x8 ;  /* 0x0000000800007836 */ /* 0x000fc60000000000 */
[----:B------:R3:W-:Y:S04]  /*08c0*/  STS [R2+0x200], RZ ;  /* 0x000200ff02007388 */ /* 0x0007e80000000800 */
[----:B------:R3:W-:Y:S04]  /*08d0*/  STS [R2+0x600], RZ ;  /* 0x000600ff02007388 */ /* 0x0007e80000000800 */
[----:B------:R3:W-:Y:S04]  /*08e0*/  STS [R2+0xa00], RZ ;  /* 0x000a00ff02007388 */ /* 0x0007e80000000800 */
[----:B------:R3:W-:Y:S04]  /*08f0*/  STS [R2+0xe00], RZ ;  /* 0x000e00ff02007388 */ /* 0x0007e80000000800 */
[----:B------:R3:W-:Y:S04]  /*0900*/  STS [R2+0x1200], RZ ;  /* 0x001200ff02007388 */ /* 0x0007e80000000800 */
[----:B------:R3:W-:Y:S04]  /*0910*/  STS [R2+0x1600], RZ ;  /* 0x001600ff02007388 */ /* 0x0007e80000000800 */
[----:B------:R3:W-:Y:S04]  /*0920*/  STS [R2+0x1a00], RZ ;  /* 0x001a00ff02007388 */ /* 0x0007e80000000800 */
[----:B------:R3:W-:Y:S02]  /*0930*/  STS [R2+0x1e00], RZ ;  /* 0x001e00ff02007388 */ /* 0x0007e40000000800 */
.L_x_142:
[----:B------:R-:W-:Y:S05]  /*0940*/  BRA.U !UP0, `(.L_x_135) ;  /* 0x0000000108447547 */ /* 0x000fea000b800000 */
[----:B------:R-:W-:Y:S01]  /*0950*/  ISETP.GE.U32.AND P0, PT, R4, 0x3, PT ;  /* 0x000000030400780c */ /* 0x000fe20003f06070 */
[----:B------:R-:W-:-:S12]  /*0960*/  UISETP.NE.AND UP0, UPT, UR9, URZ, UPT ;  /* 0x000000ff0900728c */ /* 0x000fd8000bf05270 */
[C---:B---3--:R-:W-:Y:S02]  /*0970*/  @P0 IMAD R2, R0.reuse, 0x400, R27 ;  /* 0x0000040000020824 */ /* 0x048fe400078e021b */
[----:B------:R-:W-:-:S03]  /*0980*/  @P0 VIADD R0, R0, 0x4 ;  /* 0x0000000400000836 */ /* 0x000fc60000000000 */
[----:B------:R4:W-:Y:S04]  /*0990*/  @P0 STS [R2+0x200], RZ ;  /* 0x000200ff02000388 */ /* 0x0009e80000000800 */
[----:B------:R4:W-:Y:S04]  /*09a0*/  @P0 STS [R2+0x600], RZ ;  /* 0x000600ff02000388 */ /* 0x0009e80000000800 */
[----:B------:R4:W-:Y:S04]  /*09b0*/  @P0 STS [R2+0xa00], RZ ;  /* 0x000a00ff02000388 */ /* 0x0009e80000000800 */
[----:B------:R4:W-:Y:S01]  /*09c0*/  @P0 STS [R2+0xe00], RZ ;  /* 0x000e00ff02000388 */ /* 0x0009e20000000800 */
[----:B------:R-:W-:Y:S05]  /*09d0*/  BRA.U !UP0, `(.L_x_135) ;  /* 0x0000000108207547 */ /* 0x000fea000b800000 */
[----:B------:R-:W-:Y:S01]  /*09e0*/  IMAD R0, R0, 0x400, R27 ;  /* 0x0000040000007824 */ /* 0x000fe200078e021b */
[----:B------:R-:W-:-:S04]  /*09f0*/  UISETP.NE.AND UP0, UPT, UR9, 0x1, UPT ;  /* 0x000000010900788c */ /* 0x000fc8000bf05270 */
[----:B------:R3:W-:Y:S05]  /*0a00*/  STS [R0+0x200], RZ ;  /* 0x000200ff00007388 */ /* 0x0007ea0000000800 */
[----:B------:R-:W-:Y:S05]  /*0a10*/  BRA.U !UP0, `(.L_x_135) ;  /* 0x0000000108107547 */ /* 0x000fea000b800000 */
[----:B------:R-:W-:Y:S01]  /*0a20*/  UISETP.NE.AND UP0, UPT, UR9, 0x2, UPT ;  /* 0x000000020900788c */ /* 0x000fe2000bf05270 */
[----:B------:R0:W-:Y:S05]  /*0a30*/  STS [R0+0x600], RZ ;  /* 0x000600ff00007388 */ /* 0x0001ea0000000800 */
[----:B------:R-:W-:-:S13]  /*0a40*/  PLOP3.LUT P0, PT, PT, PT, UP0, 0x80, 0x8 ;  /* 0x000000000008781c */ /* 0x000fda0003f0f008 */
[----:B------:R0:W-:Y:S02]  /*0a50*/  @P0 STS [R0+0xa00], RZ ;  /* 0x000a00ff00000388 */ /* 0x0001e40000000800 */
.L_x_135:
[----:B------:R-:W-:Y:S05]  /*0a60*/  BSYNC.RECONVERGENT B0 ;  /* 0x0000000000007941 */ /* 0x000fea0003800200 */
.L_x_134:
[----:B------:R-:W5:Y:S01]  /*0a70*/  LDCU.64 UR10, c[0x0][0x390] ;  /* 0x00007200ff0a77ac */ /* 0x000f620008000a00 */
[----:B------:R-:W-:Y:S02]  /*0a80*/  USHF.L.U32 UR4, UR6, 0x1e, URZ ;  /* 0x0000001e06047899 */ /* 0x000fe400080006ff */
[----:B------:R-:W-:Y:S02]  /*0a90*/  USHF.L.U64.HI UR5, UR6, 0x1e, UR7 ;  /* 0x0000001e06057899 */ /* 0x000fe40008010207 */
[----:B-----5:R-:W-:-:S04]  /*0aa0*/  UIADD3 UR4, UP0, UPT, -UR4, UR10, URZ ;  /* 0x0000000a04047290 */ /* 0x020fc8000ff1e1ff */
[----:B------:R-:W-:Y:S02]  /*0ab0*/  UIADD3.X UR5, UPT, UPT, ~UR5, UR11, URZ, UP0, !UPT ;  /* 0x0000000b05057290 */ /* 0x000fe400087fe5ff */
[----:B------:R-:W-:-:S04]  /*0ac0*/  UISETP.LT.U32.AND UP0, UPT, UR4, 0x40000000, UPT ;  /* 0x400000000400788c */ /* 0x000fc8000bf01070 */
[----:B------:R-:W-:-:S04]  /*0ad0*/  UISETP.LT.U32.AND.EX UP0, UPT, UR5, URZ, UPT, UP0 ;  /* 0x000000ff0500728c */ /* 0x000fc8000bf01100 */
[----:B------:R-:W-:Y:S02]  /*0ae0*/  USEL UR11, UR4, 0x40000000, UP0 ;  /* 0x40000000040b7887 */ /* 0x000fe40008000000 */
[----:B------:R-:W-:Y:S02]  /*0af0*/  USEL UR12, UR5, URZ, UP0 ;  /* 0x000000ff050c7287 */ /* 0x000fe40008000000 */
[----:B------:R-:W-:-:S04]  /*0b00*/  UISETP.GT.U32.AND UP0, UPT, UR11, UR8, UPT ;  /* 0x000000080b00728c */ /* 0x000fc8000bf04070 */
[----:B------:R-:W-:Y:S01]  /*0b10*/  UISETP.GT.U32.AND.EX UP0, UPT, UR12, URZ, UPT, UP0 ;  /* 0x000000ff0c00728c */ /* 0x000fe2000bf04100 */
[----:B------:R-:W-:Y:S08]  /*0b20*/  BAR.SYNC.DEFER_BLOCKING 0x0 ;  /* 0x0000000000007b1d */ /* 0x000ff00000010000 */
[----:B------:R-:W-:Y:S06]  /*0b30*/  BAR.SYNC.DEFER_BLOCKING 0x0 ;  /* 0x0000000000007b1d */ /* 0x000fec0000010000 */
[----:B------:R-:W-:Y:S05]  /*0b40*/  BRA.U !UP0, `(.L_x_143) ;  /* 0x0000000908d87547 */ /* 0x000fea000b800000 */
[----:B------:R-:W-:Y:S01]  /*0b50*/  UMOV UR10, UR8 ;  /* 0x00000008000a7c82 */ /* 0x000fe20008000000 */
[----:B------:R-:W-:-:S05]  /*0b60*/  UMOV UR5, URZ ;  /* 0x000000ff00057c82 */ /* 0x000fca0008000000 */
.L_x_148:
[----:B-----5:R-:W5:Y:S01]  /*0b70*/  LDCU.64 UR16, c[0x0][0x390] ;  /* 0x00007200ff1077ac */ /* 0x020f620008000a00 */
[----:B------:R-:W-:Y:S02]  /*0b80*/  USHF.L.U32 UR13, UR6, 0x1e, URZ ;  /* 0x0000001e060d7899 */ /* 0x000fe400080006ff */
[----:B------:R-:W-:Y:S02]  /*0b90*/  USHF.L.U64.HI UR14, UR6, 0x1e, UR7 ;  /* 0x0000001e060e7899 */ /* 0x000fe40008010207 */
[----:B------:R-:W-:-:S04]  /*0ba0*/  UIADD3 UR13, UP0, UPT, UR10, UR13, URZ ;  /* 0x0000000d0a0d7290 */ /* 0x000fc8000ff1e0ff */
[----:B------:R-:W-:Y:S02]  /*0bb0*/  UIADD3.X UR14, UPT, UPT, UR5, UR14, URZ, UP0, !UPT ;  /* 0x0000000e050e7290 */ /* 0x000fe400087fe4ff */
[----:B------:R-:W-:Y:S02]  /*0bc0*/  ULEA UR10, UP0, UR21, UR10, 0xb ;  /* 0x0000000a150a7291 */ /* 0x000fe4000f8058ff */
[----:B-----5:R-:W-:Y:S02]  /*0bd0*/  UIADD3 UR15, UP1, UPT, -UR13, UR16, URZ ;  /* 0x000000100d0f7290 */ /* 0x020fe4000ff3e1ff */
[----:B------:R-:W-:Y:S02]  /*0be0*/  UIADD3.X UR5, UPT, UPT, URZ, UR5, URZ, UP0, !UPT ;  /* 0x00000005ff057290 */ /* 0x000fe400087fe4ff */
[----:B------:R-:W-:Y:S02]  /*0bf0*/  UIADD3.X UR4, UPT, UPT, ~UR14, UR17, URZ, UP1, !UPT ;  /* 0x000000110e047290 */ /* 0x000fe40008ffe5ff */
[----:B------:R-:W-:-:S02]  /*0c00*/  UISETP.GE.U32.AND UP1, UPT, UR15, 0x800, UPT ;  /* 0x000008000f00788c */ /* 0x000fc4000bf26070 */
[----:B------:R-:W-:Y:S02]  /*0c10*/  UISETP.GE.U32.AND UP0, UPT, UR10, UR11, UPT ;  /* 0x0000000b0a00728c */ /* 0x000fe4000bf06070 */
[----:B------:R-:W-:Y:S02]  /*0c20*/  UISETP.GE.U32.AND.EX UP1, UPT, UR4, URZ, UPT, UP1 ;  /* 0x000000ff0400728c */ /* 0x000fe4000bf26110 */
[----:B------:R-:W-:-:S07]  /*0c30*/  UISETP.GE.U32.AND.EX UP0, UPT, UR5, UR12, UPT, UP0 ;  /* 0x0000000c0500728c */ /* 0x000fce000bf06100 */
[----:B012---:R-:W-:Y:S05]  /*0c40*/  BRA.U !UP1, `(.L_x_144) ;  /* 0x0000000109587547 */ /* 0x007fea000b800000 */
[----:B------:R-:W4:Y:S01]  /*0c50*/  LDCU.64 UR16, c[0x0][0x388] ;  /* 0x00007100ff1077ac */ /* 0x000f220008000a00 */
[----:B0-23--:R-:W-:-:S05]  /*0c60*/  IADD3 R0, P0, PT, R18, UR13, RZ ;  /* 0x0000000d12007c10 */ /* 0x00dfca000ff1e0ff */
[----:B-1----:R-:W-:Y:S01]  /*0c70*/  IMAD.X R3, RZ, RZ, UR14, P0 ;  /* 0x0000000eff037e24 */ /* 0x002fe200080e06ff */
[----:B----4-:R-:W-:-:S04]  /*0c80*/  LEA R14, P0, R0, UR16, 0x2 ;  /* 0x00000010000e7c11 */ /* 0x010fc8000f8010ff */
        /* <DEDUP_REMOVED lines=18> */
.L_x_144:
[C---:B------:R-:W-:Y:S01]  /*0db0*/  ISETP.GE.AND P5, PT, R18.reuse, UR15, PT ;  /* 0x0000000f12007c0c */ /* 0x040fe2000bfa6270 */
[----:B------:R-:W4:Y:S01]  /*0dc0*/  LDCU.64 UR16, c[0x0][0x388] ;  /* 0x00007100ff1077ac */ /* 0x000f220008000a00 */
[----:B0-23--:R-:W-:Y:S01]  /*0dd0*/  IADD3 R0, P0, PT, R18, UR13, RZ ;  /* 0x0000000d12007c10 */ /* 0x00dfe2000ff1e0ff */
[----:B------:R-:W-:Y:S01]  /*0de0*/  IMAD.MOV.U32 R17, RZ, RZ, -0x1 ;  /* 0xffffffffff117424 */ /* 0x000fe200078e00ff */
[----:B------:R-:W0:Y:S01]  /*0df0*/  S2R R18, SR_TID.X ;  /* 0x0000000000127919 */ /* 0x000e220000002100 */
[----:B------:R-:W-:Y:S01]  /*0e00*/  ISETP.GE.AND P2, PT, R19, UR15, PT ;  /* 0x0000000f13007c0c */ /* 0x000fe2000bf46270 */
[----:B------:R-:W-:Y:S01]  /*0e10*/  IMAD.MOV.U32 R16, RZ, RZ, -0x1 ;  /* 0xffffffffff107424 */ /* 0x000fe200078e00ff */
[----:B-1----:R-:W-:Y:S02]  /*0e20*/  IADD3.X R3, PT, PT, RZ, UR14, RZ, P0, !PT ;  /* 0x0000000eff037c10 */ /* 0x002fe400087fe4ff */
[----:B------:R-:W-:Y:S02]  /*0e30*/  ISETP.GE.AND P3, PT, R20, UR15, PT ;  /* 0x0000000f14007c0c */ /* 0x000fe4000bf66270 */
[----:B------:R-:W-:-:S02]  /*0e40*/  ISETP.GE.AND P4, PT, R21, UR15, PT ;  /* 0x0000000f15007c0c */ /* 0x000fc4000bf86270 */
[----:B----4-:R-:W-:-:S04]  /*0e50*/  LEA R14, P0, R0, UR16, 0x2 ;  /* 0x00000010000e7c11 */ /* 0x010fc8000f8010ff */
[----:B------:R-:W-:Y:S01]  /*0e60*/  LEA.HI.X R15, R0, UR17, R3, 0x2, P0 ;  /* 0x00000011000f7c11 */ /* 0x000fe200080f1403 */
[----:B------:R-:W-:Y:S02]  /*0e70*/  IMAD.MOV.U32 R13, RZ, RZ, -0x1 ;  /* 0xffffffffff0d7424 */ /* 0x000fe400078e00ff */
[----:B------:R-:W-:Y:S02]  /*0e80*/  IMAD.MOV.U32 R12, RZ, RZ, -0x1 ;  /* 0xffffffffff0c7424 */ /* 0x000fe400078e00ff */
[----:B------:R1:W5:Y:S01]  /*0e90*/  @!P5 LDG.E R17, desc[UR18][R14.64] ;  /* 0x000000120e11d981 */ /* 0x000362000c1e1900 */
[----:B------:R-:W-:-:S03]  /*0ea0*/  ISETP.GE.AND P5, PT, R22, UR15, PT ;  /* 0x0000000f16007c0c */ /* 0x000fc6000bfa6270 */
[----:B------:R1:W5:Y:S01]  /*0eb0*/  @!P2 LDG.E R16, desc[UR18][R14.64+0x200] ;  /* 0x000200120e10a981 */ /* 0x000362000c1e1900 */
[C---:B0-----:R-:W-:Y:S01]  /*0ec0*/  LOP3.LUT R0, R18.reuse, 0x400, RZ, 0xfc, !PT ;  /* 0x0000040012007812 */ /* 0x041fe200078efcff */
[----:B------:R-:W-:Y:S01]  /*0ed0*/  VIADD R2, R18, 0x380 ;  /* 0x0000038012027836 */ /* 0x000fe20000000000 */
[----:B------:R-:W-:Y:S01]  /*0ee0*/  ISETP.GE.AND P2, PT, R23, UR15, PT ;  /* 0x0000000f17007c0c */ /* 0x000fe2000bf46270 */
[----:B------:R1:W5:Y:S01]  /*0ef0*/  @!P3 LDG.E R13, desc[UR18][R14.64+0x400] ;  /* 0x000400120e0db981 */ /* 0x000362000c1e1900 */
[----:B------:R-:W-:Y:S01]  /*0f00*/  ISETP.GE.AND P1, PT, R0, UR15, PT ;  /* 0x0000000f00007c0c */ /* 0x000fe2000bf26270 */
[----:B------:R-:W-:Y:S01]  /*0f10*/  VIADD R0, R18, 0x480 ;  /* 0x0000048012007836 */ /* 0x000fe20000000000 */
[----:B------:R-:W-:Y:S01]  /*0f20*/  ISETP.GE.AND P0, PT, R2, UR15, PT ;  /* 0x0000000f02007c0c */ /* 0x000fe2000bf06270 */
[----:B------:R1:W5:Y:S01]  /*0f30*/  @!P4 LDG.E R12, desc[UR18][R14.64+0x600] ;  /* 0x000600120e0cc981 */ /* 0x000362000c1e1900 */
[----:B------:R-:W-:Y:S01]  /*0f40*/  ISETP.GE.AND P3, PT, R24, UR15, PT ;  /* 0x0000000f18007c0c */ /* 0x000fe2000bf66270 */
[----:B------:R-:W-:Y:S01]  /*0f50*/  IMAD.MOV.U32 R10, RZ, RZ, -0x1 ;  /* 0xffffffffff0a7424 */ /* 0x000fe200078e00ff */
[----:B------:R-:W-:-:S02]  /*0f60*/  ISETP.GE.AND P4, PT, R0, UR15, PT ;  /* 0x0000000f00007c0c */ /* 0x000fc4000bf86270 */
[----:B------:R-:W-:Y:S01]  /*0f70*/  MOV R11, 0xffffffff ;  /* 0xffffffff000b7802 */ /* 0x000fe20000000f00 */
[C---:B------:R-:W-:Y:S02]  /*0f80*/  VIADD R0, R18.reuse, 0x580 ;  /* 0x0000058012007836 */ /* 0x040fe40000000000 */
[----:B------:R-:W-:Y:S01]  /*0f90*/  VIADD R2, R18, 0x600 ;  /* 0x0000060012027836 */ /* 0x000fe20000000000 */
[----:B------:R1:W5:Y:S01]  /*0fa0*/  @!P2 LDG.E R10, desc[UR18][R14.64+0xa00] ;  /* 0x000a00120e0aa981 */ /* 0x000362000c1e1900 */
[----:B------:R-:W-:Y:S01]  /*0fb0*/  IMAD.MOV.U32 R9, RZ, RZ, -0x1 ;  /* 0xffffffffff097424 */ /* 0x000fe200078e00ff */
[----:B------:R-:W-:Y:S01]  /*0fc0*/  MOV R7, 0xffffffff ;  /* 0xffffffff00077802 */ /* 0x000fe20000000f00 */
[----:B------:R-:W-:Y:S01]  /*0fd0*/  IMAD.MOV.U32 R8, RZ, RZ, -0x1 ;  /* 0xffffffffff087424 */ /* 0x000fe200078e00ff */
[----:B------:R1:W5:Y:S01]  /*0fe0*/  @!P5 LDG.E R11, desc[UR18][R14.64+0x800] ;  /* 0x000800120e0bd981 */ /* 0x000362000c1e1900 */
[----:B------:R-:W-:Y:S01]  /*0ff0*/  IMAD.MOV.U32 R6, RZ, RZ, -0x1 ;  /* 0xffffffffff067424 */ /* 0x000fe200078e00ff */
[----:B------:R-:W-:Y:S01]  /*1000*/  ISETP.GE.AND P5, PT, R0, UR15, PT ;  /* 0x0000000f00007c0c */ /* 0x000fe2000bfa6270 */
[----:B------:R-:W-:Y:S01]  /*1010*/  VIADD R0, R18, 0x680 ;  /* 0x0000068012007836 */ /* 0x000fe20000000000 */
[----:B------:R-:W-:Y:S01]  /*1020*/  ISETP.GE.AND P2, PT, R2, UR15, PT ;  /* 0x0000000f02007c0c */ /* 0x000fe2000bf46270 */
[----:B------:R-:W-:Y:S01]  /*1030*/  VIADD R2, R18, 0x700 ;  /* 0x0000070012027836 */ /* 0x000fe20000000000 */
[----:B------:R1:W5:Y:S01]  /*1040*/  @!P3 LDG.E R9, desc[UR18][R14.64+0xc00] ;  /* 0x000c00120e09b981 */ /* 0x000362000c1e1900 */
[----:B------:R-:W-:-:S03]  /*1050*/  ISETP.GE.AND P3, PT, R25, UR15, PT ;  /* 0x0000000f19007c0c */ /* 0x000fc6000bf66270 */
[----:B------:R1:W5:Y:S01]  /*1060*/  @!P0 LDG.E R8, desc[UR18][R14.64+0xe00] ;  /* 0x000e00120e088981 */ /* 0x000362000c1e1900 */
[----:B------:R-:W-:-:S03]  /*1070*/  ISETP.GE.AND P0, PT, R0, UR15, PT ;  /* 0x0000000f00007c0c */ /* 0x000fc6000bf06270 */
[----:B------:R1:W5:Y:S01]  /*1080*/  @!P1 LDG.E R7, desc[UR18][R14.64+0x1000] ;  /* 0x001000120e079981 */ /* 0x000362000c1e1900 */
[----:B------:R-:W-:-:S03]  /*1090*/  ISETP.GE.AND P1, PT, R2, UR15, PT ;  /* 0x0000000f02007c0c */ /* 0x000fc6000bf26270 */
[----:B------:R1:W5:Y:S01]  /*10a0*/  @!P4 LDG.E R6, desc[UR18][R14.64+0x1200] ;  /* 0x001200120e06c981 */ /* 0x000362000c1e1900 */
[----:B------:R-:W-:Y:S01]  /*10b0*/  ISETP.GE.AND P4, PT, R26, UR15, PT ;  /* 0x0000000f1a007c0c */ /* 0x000fe2000bf86270 */
[----:B------:R-:W-:Y:S01]  /*10c0*/  IMAD.MOV.U32 R5, RZ, RZ, -0x1 ;  /* 0xffffffffff057424 */ /* 0x000fe200078e00ff */
[----:B------:R-:W-:Y:S01]  /*10d0*/  MOV R0, 0xffffffff ;  /* 0xffffffff00007802 */ /* 0x000fe20000000f00 */
[----:B------:R-:W-:Y:S02]  /*10e0*/  IMAD.MOV.U32 R4, RZ, RZ, -0x1 ;  /* 0xffffffffff047424 */ /* 0x000fe400078e00ff */
        /* <DEDUP_REMOVED lines=9> */
.L_x_145:
[----:B------:R-:W2:Y:S02]  /*1180*/  LDCU.64 UR16, c[0x0][0x398] ;  /* 0x00007300ff1077ac */ /* 0x000ea40008000a00 */
[----:B--2---:R-:W-:-:S09]  /*1190*/  UISETP.GT.AND UP1, UPT, UR17, UR16, UPT ;  /* 0x000000101100728c */ /* 0x004fd2000bf24270 */
[----:B------:R-:W-:Y:S05]  /*11a0*/  BRA.U !UP1, `(.L_x_146) ;  /* 0x00000005093c7547 */ /* 0x000fea000b800000 */
[----:B------:R-:W2:Y:S01]  /*11b0*/  S2UR UR13, SR_CgaCtaId ;  /* 0x00000000000d79c3 */ /* 0x000ea20000008800 */
[----:B------:R-:W-:Y:S01]  /*11c0*/  UMOV UR4, 0x400 ;  /* 0x0000040000047882 */ /* 0x000fe20000000000 */
[----:B------:R-:W3:Y:S01]  /*11d0*/  LDCU UR14, c[0x0][0x398] ;  /* 0x00007300ff0e77ac */ /* 0x000ee20008000800 */
[----:B--2---:R-:W-:-:S03]  /*11e0*/  ULEA UR13, UR13, UR4, 0x18 ;  /* 0x000000040d0d7291 */ /* 0x004fc6000f8ec0ff */
[----:B---3--:R-:W-:-:S09]  /*11f0*/  UMOV UR4, URZ ;  /* 0x000000ff00047c82 */ /* 0x008fd20008000000 */
.L_x_147:
[----:B012---:R-:W-:Y:S01]  /*1200*/  IMAD R14, RZ, RZ, -UR14 ;  /* 0x8000000eff0e7e24 */ /* 0x007fe2000f8e02ff */
[----:B------:R-:W-:Y:S01]  /*1210*/  ULEA UR15, UR4, UR13, 0xa ;  /* 0x0000000d040f7291 */ /* 0x000fe2000f8e50ff */
[----:B------:R-:W-:Y:S01]  /*1220*/  IMAD.U32 R15, RZ, RZ, UR17 ;  /* 0x00000011ff0f7e24 */ /* 0x000fe2000f8e00ff */
[----:B------:R-:W-:-:S04]  /*1230*/  UIADD3 UR4, UPT, UPT, UR4, 0x1, URZ ;  /* 0x0000000104047890 */ /* 0x000fc8000fffe0ff */
[----:B------:R-:W-:Y:S01]  /*1240*/  VIADDMNMX R14, R14, R15, 0x8, PT ;  /* 0x000000080e0e7446 */ /* 0x000fe2000380010f */
[----:B------:R-:W-:-:S05]  /*1250*/  IMAD.MOV.U32 R15, RZ, RZ, -0x1 ;  /* 0xffffffffff0f7424 */ /* 0x000fca00078e00ff */
[----:B------:R-:W-:Y:S02]  /*1260*/  SHF.L.U32 R14, R15, R14, RZ ;  /* 0x0000000e0f0e7219 */ /* 0x000fe400000006ff */
[----:B-----5:R-:W-:-:S04]  /*1270*/  SHF.R.U32.HI R15, RZ, UR14, R17 ;  /* 0x0000000eff0f7c19 */ /* 0x020fc80008011611 */
[----:B------:R-:W-:-:S04]  /*1280*/  LOP3.LUT R15, R15, R14, RZ, 0x30, !PT ;  /* 0x0000000e0f0f7212 */ /* 0x000fc800078e30ff */
[----:B------:R-:W-:-:S05]  /*1290*/  LEA R15, R15, UR15, 0x2 ;  /* 0x0000000f0f0f7c11 */ /* 0x000fca000f8e10ff */
[----:B------:R0:W-:Y:S02]  /*12a0*/  ATOMS.POPC.INC.32 RZ, [R15+URZ] ;  /* 0x000000000fff7f8c */ /* 0x0001e4000d8000ff */
[----:B0-----:R-:W-:-:S04]  /*12b0*/  SHF.R.U32.HI R15, RZ, UR14, R16 ;  /* 0x0000000eff0f7c19 */ /* 0x001fc80008011610 */
        /* <DEDUP_REMOVED lines=55> */
[----:B0-----:R-:W-:Y:S01]  /*1630*/  SHF.R.U32.HI R15, RZ, UR14, R29 ;  /* 0x0000000eff0f7c19 */ /* 0x001fe2000801161d */
[----:B------:R-:W-:-:S03]  /*1640*/  UIADD3 UR14, UPT, UPT, UR14, 0x8, URZ ;  /* 0x000000080e0e7890 */ /* 0x000fc6000fffe0ff */
[----:B------:R-:W-:Y:S01]  /*1650*/  LOP3.LUT R14, R15, R14, RZ, 0x30, !PT ;  /* 0x0000000e0f0e7212 */ /* 0x000fe200078e30ff */
[----:B------:R-:W-:-:S03]  /*1660*/  UISETP.GE.AND UP1, UPT, UR14, UR17, UPT ;  /* 0x000000110e00728c */ /* 0x000fc6000bf26270 */
[----:B------:R-:W-:-:S05]  /*1670*/  LEA R14, R14, UR15, 0x2 ;  /* 0x0000000f0e0e7c11 */ /* 0x000fca000f8e10ff */
[----:B------:R2:W-:Y:S01]  /*1680*/  ATOMS.POPC.INC.32 RZ, [R14+URZ] ;  /* 0x000000000eff7f8c */ /* 0x0005e2000d8000ff */
[----:B------:R-:W-:Y:S05]  /*1690*/  BRA.U !UP1, `(.L_x_147) ;  /* 0xfffffff909d87547 */ /* 0x000fea000b83ffff */
.L_x_146:
[----:B------:R-:W-:Y:S05]  /*16a0*/  BRA.U !UP0, `(.L_x_148) ;  /* 0xfffffff508307547 */ /* 0x000fea000b83ffff */
.L_x_143:
[----:B------:R-:W-:Y:S01]  /*16b0*/  BAR.SYNC.DEFER_BLOCKING 0x0 ;  /* 0x0000000000007b1d */ /* 0x000fe20000010000 */
[----:B------:R-:W-:-:S05]  /*16c0*/  ISETP.NE.AND P0, PT, R28, RZ, PT ;  /* 0x000000ff1c00720c */ /* 0x000fca0003f05270 */
[----:B------:R-:W-:Y:S08]  /*16d0*/  BSSY.RECONVERGENT B0, `(.L_x_149) ;  /* 0x000016e000007945 */ /* 0x000ff00003800200 */
[----:B------:R-:W-:Y:S05]  /*16e0*/  @P0 BRA `(.L_x_150) ;  /* 0x0000001400b00947 */ /* 0x000fea0003800000 */
[----:B012345:R-:W0:Y:S01]  /*16f0*/  LDC.64 R2, c[0x0][0x398] ;  /* 0x0000e600ff027b82 */ /* 0x03fe220000000a00 */
[----:B------:R-:W-:Y:S01]  /*1700*/  IMAD.MOV.U32 R7, RZ, RZ, RZ ;  /* 0x000000ffff077224 */ /* 0x000fe200078e00ff */
[----:B0-----:R-:W-:-:S04]  /*1710*/  IADD3 R2, PT, PT, R3, 0x7, -R2 ;  /* 0x0000000703027810 */ /* 0x001fc80007ffe802 */
[----:B------:R-:W-:-:S04]  /*1720*/  SHF.R.S32.HI R3, RZ, 0x1f, R2 ;  /* 0x0000001fff037819 */ /* 0x000fc80000011402 */
[----:B------:R-:W-:-:S04]  /*1730*/  LEA.HI R0, R3, R2, RZ, 0x3 ;  /* 0x0000000203007211 */ /* 0x000fc800078f18ff */
[----:B------:R-:W-:-:S04]  /*1740*/  SHF.R.S32.HI R0, RZ, 0x3, R0 ;  /* 0x00000003ff007819 */ /* 0x000fc80000011400 */
[C---:B------:R-:W-:Y:S01]  /*1750*/  LOP3.LUT R9, R0.reuse, 0xffffff8, RZ, 0xc0, !PT ;  /* 0x0ffffff800097812 */ /* 0x040fe200078ec0ff */
[----:B------:R-:W-:-:S05]  /*1760*/  VIADD R8, R0, 0xffffffff ;  /* 0xffffffff00087836 */ /* 0x000fca0000000000 */
[----:B------:R-:W-:-:S13]  /*1770*/  ISETP.GE.U32.AND P0, PT, R8, 0x7, PT ;  /* 0x000000070800780c */ /* 0x000fda0003f06070 */
[----:B------:R-:W-:Y:S05]  /*1780*/  @!P0 BRA `(.L_x_151) ;  /* 0x00000004006c8947 */ /* 0x000fea0003800000 */
[----:B------:R-:W0:Y:S01]  /*1790*/  LDC.64 R2, c[0x0][0x380] ;  /* 0x0000e000ff027b82 */ /* 0x000e220000000a00 */
[----:B------:R-:W-:-:S07]  /*17a0*/  HFMA2 R11, -RZ, RZ, 0, 0 ;  /* 0x00000000ff0b7431 */ /* 0x000fce00000001ff */
.L_x_168:
[----:B------:R-:W-:Y:S01]  /*17b0*/  IMAD R29, R11, 0x400, R27 ;  /* 0x000004000b1d7824 */ /* 0x000fe200078e021b */
[----:B------:R-:W-:Y:S04]  /*17c0*/  BSSY.RECONVERGENT B1, `(.L_x_152) ;  /* 0x000000a000017945 */ /* 0x000fe80003800200 */
[----:B01234-:R-:W1:Y:S04]  /*17d0*/  LDS R4, [R29] ;  /* 0x000000001d047984 */ /* 0x01fe680000000800 */
[----:B------:R2:W3:Y:S04]  /*17e0*/  LDS R17, [R29+0x400] ;  /* 0x000400001d117984 */ /* 0x0004e80000000800 */
[----:B------:R2:W4:Y:S01]  /*17f0*/  LDS R15, [R29+0x800] ;  /* 0x000800001d0f7984 */ /* 0x0005220000000800 */
[----:B-1----:R-:W-:-:S13]  /*1800*/  ISETP.NE.AND P0, PT, R4, RZ, PT ;  /* 0x000000ff0400720c */ /* 0x002fda0003f05270 */
[----:B--234-:R-:W-:Y:S05]  /*1810*/  @!P0 BRA `(.L_x_153) ;  /* 0x0000000000108947 */ /* 0x01cfea0003800000 */
[----:B------:R-:W-:Y:S02]  /*1820*/  IMAD R7, R11, 0x100, R18 ;  /* 0x000001000b077824 */ /* 0x000fe400078e0212 */
[----:B------:R-:W-:Y:S02]  /*1830*/  IMAD.MOV.U32 R5, RZ, RZ, RZ ;  /* 0x000000ffff057224 */ /* 0x000fe400078e00ff */
[----:B0-----:R-:W-:-:S05]  /*1840*/  IMAD.WIDE.U32 R6, R7, 0x8, R2 ;  /* 0x0000000807067825 */ /* 0x001fca00078e0002 */
[----:B------:R1:W-:Y:S02]  /*1850*/  REDG.E.ADD.64.STRONG.GPU desc[UR18][R6.64], R4 ;  /* 0x000000040600798e */ /* 0x0003e4000c12e512 */
.L_x_153:
[----:B------:R-:W-:Y:S05]  /*1860*/  BSYNC.RECONVERGENT B1 ;  /* 0x0000000000017941 */ /* 0x000fea0003800200 */
.L_x_152:
[----:B------:R-:W2:Y:S01]  /*1870*/  LDS R10, [R29+0xc00] ;  /* 0x000c00001d0a7984 */ /* 0x000ea20000000800 */
[----:B------:R-:W-:Y:S01]  /*1880*/  ISETP.NE.AND P6, PT, R17, RZ, PT ;  /* 0x000000ff1100720c */ /* 0x000fe20003fc5270 */
[----:B------:R-:W-:Y:S01]  /*1890*/  BSSY.RECONVERGENT B1, `(.L_x_154) ;  /* 0x0000012000017945 */ /* 0x000fe20003800200 */
[----:B------:R-:W-:Y:S01]  /*18a0*/  ISETP.NE.AND P0, PT, R15, RZ, PT ;  /* 0x000000ff0f00720c */ /* 0x000fe20003f05270 */
[----:B------:R-:W3:Y:S04]  /*18b0*/  LDS R12, [R29+0x1000] ;  /* 0x001000001d0c7984 */ /* 0x000ee80000000800 */
[----:B------:R-:W4:Y:S04]  /*18c0*/  LDS R14, [R29+0x1400] ;  /* 0x001400001d0e7984 */ /* 0x000f280000000800 */
[----:B------:R-:W5:Y:S04]  /*18d0*/  LDS R16, [R29+0x1800] ;  /* 0x001800001d107984 */ /* 0x000f680000000800 */
[----:B------:R-:W0:Y:S01]  /*18e0*/  LDS R13, [R29+0x1c00] ;  /* 0x001c00001d0d7984 */ /* 0x000e220000000800 */
[----:B--2---:R-:W-:-:S02]  /*18f0*/  ISETP.NE.AND P1, PT, R10, RZ, PT ;  /* 0x000000ff0a00720c */ /* 0x004fc40003f25270 */
[----:B---3--:R-:W-:Y:S02]  /*1900*/  ISETP.NE.AND P2, PT, R12, RZ, PT ;  /* 0x000000ff0c00720c */ /* 0x008fe40003f45270 */
[----:B----4-:R-:W-:Y:S02]  /*1910*/  ISETP.NE.AND P3, PT, R14, RZ, PT ;  /* 0x000000ff0e00720c */ /* 0x010fe40003f65270 */
[----:B-----5:R-:W-:Y:S02]  /*1920*/  ISETP.NE.AND P4, PT, R16, RZ, PT ;  /* 0x000000ff1000720c */ /* 0x020fe40003f85270 */
[----:B0-----:R-:W-:Y:S01]  /*1930*/  ISETP.NE.AND P5, PT, R13, RZ, PT ;  /* 0x000000ff0d00720c */ /* 0x001fe20003fa5270 */
[----:B------:R-:W-:-:S12]  /*1940*/  @!P6 BRA `(.L_x_155) ;  /* 0x000000000018e947 */ /* 0x000fd80003800000 */
[----:B-1----:R-:W-:Y:S01]  /*1950*/  IMAD R7, R11, 0x100, R18 ;  /* 0x000001000b077824 */ /* 0x002fe200078e0212 */
[----:B------:R-:W-:Y:S01]  /*1960*/  MOV R5, RZ ;  /* 0x000000ff00057202 */ /* 0x000fe20000000f00 */
[----:B------:R-:W-:Y:S02]  /*1970*/  IMAD.MOV.U32 R4, RZ, RZ, R17 ;  /* 0x000000ffff047224 */ /* 0x000fe400078e0011 */
[----:B------:R-:W-:-:S04]  /*1980*/  VIADD R7, R7, 0x100 ;  /* 0x0000010007077836 */ /* 0x000fc80000000000 */
[----:B------:R-:W-:-:S05]  /*1990*/  IMAD.WIDE.U32 R6, R7, 0x8, R2 ;  /* 0x0000000807067825 */ /* 0x000fca00078e0002 */
[----:B------:R0:W-:Y:S02]  /*19a0*/  REDG.E.ADD.64.STRONG.GPU desc[UR18][R6.64], R4 ;  /* 0x000000040600798e */ /* 0x0001e4000c12e512 */
.L_x_155:
[----:B------:R-:W-:Y:S05]  /*19b0*/  BSYNC.RECONVERGENT B1 ;  /* 0x0000000000017941 */ /* 0x000fea0003800200 */
.L_x_154:
[----:B------:R-:W-:Y:S04]  /*19c0*/  BSSY.RECONVERGENT B1, `(.L_x_156) ;  /* 0x0000008000017945 */ /* 0x000fe80003800200 */
[----:B------:R-:W-:Y:S05]  /*19d0*/  @!P0 BRA `(.L_x_157) ;  /* 0x0000000000188947 */ /* 0x000fea0003800000 */
[----:B01----:R-:W-:Y:S02]  /*19e0*/  IMAD R5, R11, 0x100, R18 ;  /* 0x000001000b057824 */ /* 0x003fe400078e0212 */
[----:B------:R-:W-:Y:S02]  /*19f0*/  IMAD.MOV.U32 R6, RZ, RZ, R15 ;  /* 0x000000ffff067224 */ /* 0x000fe400078e000f */
[----:B------:R-:W-:Y:S02]  /*1a00*/  VIADD R5, R5, 0x200 ;  /* 0x0000020005057836 */ /* 0x000fe40000000000 */
[----:B------:R-:W-:Y:S02]  /*1a10*/  IMAD.MOV.U32 R7, RZ, RZ, RZ ;  /* 0x000000ffff077224 */ /* 0x000fe400078e00ff */
[----:B------:R-:W-:-:S05]  /*1a20*/  IMAD.WIDE.U32 R4, R5, 0x8, R2 ;  /* 0x0000000805047825 */ /* 0x000fca00078e0002 */
[----:B------:R2:W-:Y:S02]  /*1a30*/  REDG.E.ADD.64.STRONG.GPU desc[UR18][R4.64], R6 ;  /* 0x000000060400798e */ /* 0x0005e4000c12e512 */
.L_x_157:
[----:B------:R-:W-:Y:S05]  /*1a40*/  BSYNC.RECONVERGENT B1 ;  /* 0x0000000000017941 */ /* 0x000fea0003800200 */
.L_x_156:
[----:B------:R-:W-:Y:S04]  /*1a50*/  BSSY.RECONVERGENT B1, `(.L_x_158) ;  /* 0x0000008000017945 */ /* 0x000fe80003800200 */
[----:B------:R-:W-:Y:S05]  /*1a60*/  @!P1 BRA `(.L_x_159) ;  /* 0x0000000000189947 */ /* 0x000fea0003800000 */
[----:B012---:R-:W-:Y:S01]  /*1a70*/  IMAD R5, R11, 0x100, R18 ;  /* 0x000001000b057824 */ /* 0x007fe200078e0212 */
[----:B------:R-:W-:Y:S01]  /*1a80*/  MOV R6, R10 ;  /* 0x0000000a00067202 */ /* 0x000fe20000000f00 */
[----:B------:R-:W-:Y:S02]  /*1a90*/  IMAD.MOV.U32 R7, RZ, RZ, RZ ;  /* 0x000000ffff077224 */ /* 0x000fe400078e00ff */
[----:B------:R-:W-:-:S04]  /*1aa0*/  VIADD R5, R5, 0x300 ;  /* 0x0000030005057836 */ /* 0x000fc80000000000 */
[----:B------:R-:W-:-:S05]  /*1ab0*/  IMAD.WIDE.U32 R4, R5, 0x8, R2 ;  /* 0x0000000805047825 */ /* 0x000fca00078e0002 */
[----:B------:R3:W-:Y:S02]  /*1ac0*/  REDG.E.ADD.64.STRONG.GPU desc[UR18][R4.64], R6 ;  /* 0x000000060400798e */ /* 0x0007e4000c12e512 */
.L_x_159:
[----:B------:R-:W-:Y:S05]  /*1ad0*/  BSYNC.RECONVERGENT B1 ;  /* 0x0000000000017941 */ /* 0x000fea0003800200 */
.L_x_158:
[----:B------:R-:W-:Y:S04]  /*1ae0*/  BSSY.RECONVERGENT B1, `(.L_x_160) ;  /* 0x0000008000017945 */ /* 0x000fe80003800200 */
[----:B------:R-:W-:Y:S05]  /*1af0*/  @!P2 BRA `(.L_x_161) ;  /* 0x000000000018a947 */ /* 0x000fea0003800000 */
[----:B0123--:R-:W-:Y:S02]  /*1b00*/  IMAD R5, R11, 0x100, R18 ;  /* 0x000001000b057824 */ /* 0x00ffe400078e0212 */
[----:B------:R-:W-:Y:S02]  /*1b10*/  IMAD.MOV.U32 R6, RZ, RZ, R12 ;  /* 0x000000ffff067224 */ /* 0x000fe400078e000c */
[----:B------:R-:W-:Y:S02]  /*1b20*/  VIADD R5, R5, 0x400 ;  /* 0x0000040005057836 */ /* 0x000fe40000000000 */
[----:B------:R-:W-:Y:S02]  /*1b30*/  IMAD.MOV.U32 R7, RZ, RZ, RZ ;  /* 0x000000ffff077224 */ /* 0x000fe400078e00ff */
[----:B------:R-:W-:-:S05]  /*1b40*/  IMAD.WIDE.U32 R4, R5, 0x8, R2 ;  /* 0x0000000805047825 */ /* 0x000fca00078e0002 */
[----:B------:R4:W-:Y:S02]  /*1b50*/  REDG.E.ADD.64.STRONG.GPU desc[UR18][R4.64], R6 ;  /* 0x000000060400798e */ /* 0x0009e4000c12e512 */
.L_x_161:
[----:B------:R-:W-:Y:S05]  /*1b60*/  BSYNC.RECONVERGENT B1 ;  /* 0x0000000000017941 */ /* 0x000fea0003800200 */
.L_x_160:
[----:B------:R-:W-:Y:S04]  /*1b70*/  BSSY.RECONVERGENT B1, `(.L_x_162) ;  /* 0x0000007000017945 */ /* 0x000fe80003800200 */
[----:B------:R-:W-:Y:S05]  /*1b80*/  @!P3 BRA `(.L_x_163) ;  /* 0x000000000014b947 */ /* 0x000fea0003800000 */
[----:B01234-:R-:W-:Y:S02]  /*1b90*/  IMAD R5, R11, 0x100, R18 ;  /* 0x000001000b057824 */ /* 0x01ffe400078e0212 */
[----:B------:R-:W-:-:S03]  /*1ba0*/  IMAD.MOV.U32 R15, RZ, RZ, RZ ;  /* 0x000000ffff0f7224 */ /* 0x000fc600078e00ff */
[----:B------:R-:W-:-:S05]  /*1bb0*/  IADD3 R5, PT, PT, R5, 0x500, RZ ;  /* 0x0000050005057810 */ /* 0x000fca0007ffe0ff */
[----:B------:R-:W-:-:S05]  /*1bc0*/  IMAD.WIDE.U32 R4, R5, 0x8, R2 ;  /* 0x0000000805047825 */ /* 0x000fca00078e0002 */
[----:B------:R0:W-:Y:S02]  /*1bd0*/  REDG.E.ADD.64.STRONG.GPU desc[UR18][R4.64], R14 ;  /* 0x0000000e0400798e */ /* 0x0001e4000c12e512 */
.L_x_163:
[----:B------:R-:W-:Y:S05]  /*1be0*/  BSYNC.RECONVERGENT B1 ;  /* 0x0000000000017941 */ /* 0x000fea0003800200 */
.L_x_162:
[----:B------:R-:W-:Y:S04]  /*1bf0*/  BSSY.RECONVERGENT B1, `(.L_x_164) ;  /* 0x0000007000017945 */ /* 0x000fe80003800200 */
[----:B------:R-:W-:Y:S05]  /*1c00*/  @!P4 BRA `(.L_x_165) ;  /* 0x000000000014c947 */ /* 0x000fea0003800000 */
[----:B01234-:R-:W-:Y:S02]  /*1c10*/  IMAD R5, R11, 0x100, R18 ;  /* 0x000001000b057824 */ /* 0x01ffe400078e0212 */
[----:B------:R-:W-:Y:S02]  /*1c20*/  IMAD.MOV.U32 R17, RZ, RZ, RZ ;  /* 0x000000ffff117224 */ /* 0x000fe400078e00ff */
[----:B------:R-:W-:-:S04]  /*1c30*/  VIADD R5, R5, 0x600 ;  /* 0x0000060005057836 */ /* 0x000fc80000000000 */
[----:B------:R-:W-:-:S05]  /*1c40*/  IMAD.WIDE.U32 R4, R5, 0x8, R2 ;  /* 0x0000000805047825 */ /* 0x000fca00078e0002 */
[----:B------:R0:W-:Y:S02]  /*1c50*/  REDG.E.ADD.64.STRONG.GPU desc[UR18][R4.64], R16 ;  /* 0x000000100400798e */ /* 0x0001e4000c12e512 */
.L_x_165:
[----:B------:R-:W-:Y:S05]  /*1c60*/  BSYNC.RECONVERGENT B1 ;  /* 0x0000000000017941 */ /* 0x000fea0003800200 */
.L_x_164:
[----:B------:R-:W-:Y:S04]  /*1c70*/  BSSY.RECONVERGENT B1, `(.L_x_166) ;  /* 0x0000008000017945 */ /* 0x000fe80003800200 */
[----:B------:R-:W-:Y:S05]  /*1c80*/  @!P5 BRA `(.L_x_167) ;  /* 0x000000000018d947 */ /* 0x000fea0003800000 */
[----:B01234-:R-:W-:Y:S01]  /*1c90*/  IMAD R5, R11, 0x100, R18 ;  /* 0x000001000b057824 */ /* 0x01ffe200078e0212 */
[----:B------:R-:W-:Y:S01]  /*1ca0*/  MOV R6, R13 ;  /* 0x0000000d00067202 */ /* 0x000fe20000000f00 */
[----:B------:R-:W-:Y:S02]  /*1cb0*/  IMAD.MOV.U32 R7, RZ, RZ, RZ ;  /* 0x000000ffff077224 */ /* 0x000fe400078e00ff */
[----:B------:R-:W-:-:S04]  /*1cc0*/  VIADD R5, R5, 0x700 ;  /* 0x0000070005057836 */ /* 0x000fc80000000000 */
[----:B------:R-:W-:-:S05]  /*1cd0*/  IMAD.WIDE.U32 R4, R5, 0x8, R2 ;  /* 0x0000000805047825 */ /* 0x000fca00078e0002 */
[----:B------:R0:W-:Y:S02]  /*1ce0*/  REDG.E.ADD.64.STRONG.GPU desc[UR18][R4.64], R6 ;  /* 0x000000060400798e */ /* 0x0001e4000c12e512 */
.L_x_167:
[----:B------:R-:W-:Y:S05]  /*1cf0*/  BSYNC.RECONVERGENT B1 ;  /* 0x0000000000017941 */ /* 0x000fea0003800200 */
.L_x_166:
[----:B------:R-:W-:-:S05]  /*1d00*/  VIADD R11, R11, 0x8 ;  /* 0x000000080b0b7836 */ /* 0x000fca0000000000 */
[----:B------:R-:W-:-:S13]  /*1d10*/  ISETP.NE.AND P0, PT, R11, R9, PT ;  /* 0x000000090b00720c */ /* 0x000fda0003f05270 */
[----:B------:R-:W-:Y:S05]  /*1d20*/  @P0 BRA `(.L_x_168) ;  /* 0xfffffff800a00947 */ /* 0x000fea000383ffff */
[----:B01234-:R-:W-:-:S07]  /*1d30*/  IMAD.MOV.U32 R7, RZ, RZ, R9 ;  /* 0x000000ffff077224 */ /* 0x01ffce00078e0009 */
.L_x_151:
[----:B------:R-:W-:Y:S01]  /*1d40*/  UISETP.NE.AND UP0, UPT, UR20, URZ, UPT ;  /* 0x000000ff1400728c */ /* 0x000fe2000bf05270 */
[----:B------:R-:W-:Y:S01]  /*1d50*/  IMAD.U32 R2, RZ, RZ, UR9 ;  /* 0x00000009ff027e24 */ /* 0x000fe2000f8e00ff */
[----:B------:R-:W-:Y:S01]  /*1d60*/  LOP3.LUT R11, R0, 0x1, RZ, 0xc0, !PT ;  /* 0x00000001000b7812 */ /* 0x000fe200078ec0ff */
[----:B------:R-:W-:-:S03]  /*1d70*/  IMAD.U32 R10, RZ, RZ, UR20 ;  /* 0x00000014ff0a7e24 */ /* 0x000fc6000f8e00ff */
[----:B------:R-:W-:Y:S01]  /*1d80*/  IADD3 R0, PT, PT, R2, -0x1, RZ ;  /* 0xffffffff02007810 */ /* 0x000fe20007ffe0ff */
[----:B------:R-:W-:Y:S02]  /*1d90*/  VIADD R10, R10, 0xffffffff ;  /* 0xffffffff0a0a7836 */ /* 0x000fe40000000000 */
[----:B------:R-:W-:Y:S05]  /*1da0*/  BRA.U !UP0, `(.L_x_169) ;  /* 0x00000005086c7547 */ /* 0x000fea000b800000 */
[----:B------:R-:W-:-:S13]  /*1db0*/  ISETP.GE.U32.AND P0, PT, R10, 0x3, PT ;  /* 0x000000030a00780c */ /* 0x000fda0003f06070 */
[----:B------:R-:W-:Y:S05]  /*1dc0*/  @!P0 BRA `(.L_x_170) ;  /* 0x0000000000bc8947 */ /* 0x000fea0003800000 */
[----:B------:R-:W-:Y:S01]  /*1dd0*/  IMAD R2, R7, 0x400, R27 ;  /* 0x0000040007027824 */ /* 0x000fe200078e021b */
[----:B------:R-:W-:Y:S04]  /*1de0*/  BSSY.RECONVERGENT B1, `(.L_x_171) ;  /* 0x0000010000017945 */ /* 0x000fe80003800200 */
[----:B------:R-:W0:Y:S04]  /*1df0*/  LDS R13, [R2] ;  /* 0x00000000020d7984 */ /* 0x000e280000000800 */
[----:B------:R-:W1:Y:S04]  /*1e00*/  LDS R14, [R2+0x400] ;  /* 0x00040000020e7984 */ /* 0x000e680000000800 */
[----:B------:R-:W2:Y:S04]  /*1e10*/  LDS R6, [R2+0x800] ;  /* 0x0008000002067984 */ /* 0x000ea80000000800 */
[----:B------:R-:W3:Y:S01]  /*1e20*/  LDS R12, [R2+0xc00] ;  /* 0x000c0000020c7984 */ /* 0x000ee20000000800 */
[----:B0-----:R-:W-:-:S02]  /*1e30*/  ISETP.NE.AND P0, PT, R13, RZ, PT ;  /* 0x000000ff0d00720c */ /* 0x001fc40003f05270 */
[----:B-1----:R-:W-:Y:S02]  /*1e40*/  ISETP.NE.AND P1, PT, R14, RZ, PT ;  /* 0x000000ff0e00720c */ /* 0x002fe40003f25270 */
[----:B--2---:R-:W-:Y:S02]  /*1e50*/  ISETP.NE.AND P2, PT, R6, RZ, PT ;  /* 0x000000ff0600720c */ /* 0x004fe40003f45270 */
[----:B---3--:R-:W-:-:S07]  /*1e60*/  ISETP.NE.AND P3, PT, R12, RZ, PT ;  /* 0x000000ff0c00720c */ /* 0x008fce0003f65270 */
[----:B------:R-:W-:Y:S06]  /*1e70*/  @!P0 BRA `(.L_x_172) ;  /* 0x0000000000188947 */ /* 0x000fec0003800000 */
[----:B------:R-:W0:Y:S01]  /*1e80*/  LDC.64 R4, c[0x0][0x380] ;  /* 0x0000e000ff047b82 */ /* 0x000e220000000a00 */
[----:B------:R-:W-:Y:S02]  /*1e90*/  IMAD R3, R7, 0x100, R18 ;  /* 0x0000010007037824 */ /* 0x000fe400078e0212 */
[----:B------:R-:W-:Y:S02]  /*1ea0*/  IMAD.MOV.U32 R2, RZ, RZ, R13 ;  /* 0x000000ffff027224 */ /* 0x000fe400078e000d */
[----:B0-----:R-:W-:-:S04]  /*1eb0*/  IMAD.WIDE.U32 R4, R3, 0x8, R4 ;  /* 0x0000000803047825 */ /* 0x001fc800078e0004 */
[----:B------:R-:W-:-:S05]  /*1ec0*/  IMAD.MOV.U32 R3, RZ, RZ, RZ ;  /* 0x000000ffff037224 */ /* 0x000fca00078e00ff */
[----:B------:R0:W-:Y:S02]  /*1ed0*/  REDG.E.ADD.64.STRONG.GPU desc[UR18][R4.64], R2 ;  /* 0x000000020400798e */ /* 0x0001e4000c12e512 */
.L_x_172:
[----:B------:R-:W-:Y:S05]  /*1ee0*/  BSYNC.RECONVERGENT B1 ;  /* 0x0000000000017941 */ /* 0x000fea0003800200 */
.L_x_171:
[----:B------:R-:W-:Y:S04]  /*1ef0*/  BSSY.RECONVERGENT B1, `(.L_x_173) ;  /* 0x0000008000017945 */ /* 0x000fe80003800200 */
[----:B------:R-:W-:Y:S05]  /*1f00*/  @!P1 BRA `(.L_x_174) ;  /* 0x0000000000189947 */ /* 0x000fea0003800000 */
[----:B0-----:R-:W0:Y:S01]  /*1f10*/  LDC.64 R2, c[0x0][0x380] ;  /* 0x0000e000ff027b82 */ /* 0x001e220000000a00 */
[----:B------:R-:W-:Y:S02]  /*1f20*/  IMAD R5, R7, 0x100, R18 ;  /* 0x0000010007057824 */ /* 0x000fe400078e0212 */
[----:B------:R-:W-:Y:S02]  /*1f30*/  HFMA2 R15, -RZ, RZ, 0, 0 ;  /* 0x00000000ff0f7431 */ /* 0x000fe400000001ff */
[----:B------:R-:W-:-:S04]  /*1f40*/  VIADD R5, R5, 0x100 ;  /* 0x0000010005057836 */ /* 0x000fc80000000000 */
[----:B0-----:R-:W-:-:S05]  /*1f50*/  IMAD.WIDE.U32 R2, R5, 0x8, R2 ;  /* 0x0000000805027825 */ /* 0x001fca00078e0002 */
[----:B------:R1:W-:Y:S02]  /*1f60*/  REDG.E.ADD.64.STRONG.GPU desc[UR18][R2.64], R14 ;  /* 0x0000000e0200798e */ /* 0x0003e4000c12e512 */
.L_x_174:
[----:B------:R-:W-:Y:S05]  /*1f70*/  BSYNC.RECONVERGENT B1 ;  /* 0x0000000000017941 */ /* 0x000fea0003800200 */
.L_x_173:
[----:B------:R-:W-:Y:S04]  /*1f80*/  BSSY.RECONVERGENT B1, `(.L_x_175) ;  /* 0x0000009000017945 */ /* 0x000fe80003800200 */
[----:B------:R-:W-:Y:S05]  /*1f90*/  @!P2 BRA `(.L_x_176) ;  /* 0x00000000001ca947 */ /* 0x000fea0003800000 */
[----:B01----:R-:W0:Y:S01]  /*1fa0*/  LDC.64 R2, c[0x0][0x380] ;  /* 0x0000e000ff027b82 */ /* 0x003e220000000a00 */
[----:B------:R-:W-:Y:S02]  /*1fb0*/  IMAD R5, R7, 0x100, R18 ;  /* 0x0000010007057824 */ /* 0x000fe400078e0212 */
[----:B------:R-:W-:Y:S02]  /*1fc0*/  IMAD.MOV.U32 R4, RZ, RZ, R6 ;  /* 0x000000ffff047224 */ /* 0x000fe400078e0006 */
[----:B------:R-:W-:-:S04]  /*1fd0*/  VIADD R5, R5, 0x200 ;  /* 0x0000020005057836 */ /* 0x000fc80000000000 */
[----:B0-----:R-:W-:-:S04]  /*1fe0*/  IMAD.WIDE.U32 R2, R5, 0x8, R2 ;  /* 0x0000000805027825 */ /* 0x001fc800078e0002 */
[----:B------:R-:W-:-:S05]  /*1ff0*/  IMAD.MOV.U32 R5, RZ, RZ, RZ ;  /* 0x000000ffff057224 */ /* 0x000fca00078e00ff */
[----:B------:R2:W-:Y:S02]  /*2000*/  REDG.E.ADD.64.STRONG.GPU desc[UR18][R2.64], R4 ;  /* 0x000000040200798e */ /* 0x0005e4000c12e512 */
.L_x_176:
[----:B------:R-:W-:Y:S05]  /*2010*/  BSYNC.RECONVERGENT B1 ;  /* 0x0000000000017941 */ /* 0x000fea0003800200 */
.L_x_175:
[----:B------:R-:W-:Y:S04]  /*2020*/  BSSY.RECONVERGENT B1, `(.L_x_177) ;  /* 0x0000008000017945 */ /* 0x000fe80003800200 */
[----:B------:R-:W-:Y:S05]  /*2030*/  @!P3 BRA `(.L_x_178) ;  /* 0x000000000018b947 */ /* 0x000fea0003800000 */
[----:B012---:R-:W0:Y:S01]  /*2040*/  LDC.64 R2, c[0x0][0x380] ;  /* 0x0000e000ff027b82 */ /* 0x007e220000000a00 */
[----:B------:R-:W-:Y:S01]  /*2050*/  IMAD R5, R7, 0x100, R18 ;  /* 0x0000010007057824 */ /* 0x000fe200078e0212 */
[----:B------:R-:W-:-:S03]  /*2060*/  MOV R13, RZ ;  /* 0x000000ff000d7202 */ /* 0x000fc60000000f00 */
[----:B------:R-:W-:-:S04]  /*2070*/  VIADD R5, R5, 0x300 ;  /* 0x0000030005057836 */ /* 0x000fc80000000000 */
[----:B0-----:R-:W-:-:S05]  /*2080*/  IMAD.WIDE.U32 R2, R5, 0x8, R2 ;  /* 0x0000000805027825 */ /* 0x001fca00078e0002 */
[----:B------:R3:W-:Y:S02]  /*2090*/  REDG.E.ADD.64.STRONG.GPU desc[UR18][R2.64], R12 ;  /* 0x0000000c0200798e */ /* 0x0007e4000c12e512 */
.L_x_178:
[----:B------:R-:W-:Y:S05]  /*20a0*/  BSYNC.RECONVERGENT B1 ;  /* 0x0000000000017941 */ /* 0x000fea0003800200 */
.L_x_177:
[----:B------:R-:W-:-:S07]  /*20b0*/  VIADD R7, R7, 0x4 ;  /* 0x0000000407077836 */ /* 0x000fce0000000000 */
.L_x_170:
[----:B------:R-:W-:Y:S01]  /*20c0*/  UISETP.NE.AND UP0, UPT, UR9, URZ, UPT ;  /* 0x000000ff0900728c */ /* 0x000fe2000bf05270 */
[----:B------:R-:W-:Y:S08]  /*20d0*/  BSSY.RECONVERGENT B1, `(.L_x_169) ;  /* 0x0000028000017945 */ /* 0x000ff00003800200 */
[----:B------:R-:W-:Y:S05]  /*20e0*/  BRA.U !UP0, `(.L_x_179) ;  /* 0x0000000108987547 */ /* 0x000fea000b800000 */
[----:B------:R-:W-:-:S13]  /*20f0*/  ISETP.NE.AND P0, PT, R0, RZ, PT ;  /* 0x000000ff0000720c */ /* 0x000fda0003f05270 */
[----:B------:R-:W-:Y:S05]  /*2100*/  @!P0 BRA `(.L_x_180) ;  /* 0x0000000000608947 */ /* 0x000fea0003800000 */
[----:B0123--:R-:W-:Y:S01]  /*2110*/  IMAD R2, R7, 0x400, R27 ;  /* 0x0000040007027824 */ /* 0x00ffe200078e021b */
[----:B------:R-:W-:Y:S04]  /*2120*/  BSSY.RECONVERGENT B2, `(.L_x_181) ;  /* 0x000000b000027945 */ /* 0x000fe80003800200 */
[----:B------:R-:W0:Y:S04]  /*2130*/  LDS R4, [R2] ;  /* 0x0000000002047984 */ /* 0x000e280000000800 */
[----:B------:R-:W1:Y:S01]  /*2140*/  LDS R6, [R2+0x400] ;  /* 0x0004000002067984 */ /* 0x000e620000000800 */
[----:B0-----:R-:W-:-:S02]  /*2150*/  ISETP.NE.AND P0, PT, R4, RZ, PT ;  /* 0x000000ff0400720c */ /* 0x001fc40003f05270 */
[----:B-1----:R-:W-:-:S11]  /*2160*/  ISETP.NE.AND P1, PT, R6, RZ, PT ;  /* 0x000000ff0600720c */ /* 0x002fd60003f25270 */
[----:B------:R-:W-:Y:S05]  /*2170*/  @!P0 BRA `(.L_x_182) ;  /* 0x0000000000148947 */ /* 0x000fea0003800000 */
[----:B------:R-:W0:Y:S01]  /*2180*/  LDC.64 R2, c[0x0][0x380] ;  /* 0x0000e000ff027b82 */ /* 0x000e220000000a00 */
[----:B------:R-:W-:-:S04]  /*2190*/  IMAD R5, R7, 0x100, R18 ;  /* 0x0000010007057824 */ /* 0x000fc800078e0212 */
[----:B0-----:R-:W-:-:S04]  /*21a0*/  IMAD.WIDE.U32 R2, R5, 0x8, R2 ;  /* 0x0000000805027825 */ /* 0x001fc800078e0002 */
[----:B------:R-:W-:-:S05]  /*21b0*/  IMAD.MOV.U32 R5, RZ, RZ, RZ ;  /* 0x000000ffff057224 */ /* 0x000fca00078e00ff */
[----:B------:R0:W-:Y:S02]  /*21c0*/  REDG.E.ADD.64.STRONG.GPU desc[UR18][R2.64], R4 ;  /* 0x000000040200798e */ /* 0x0001e4000c12e512 */
.L_x_182:
[----:B------:R-:W-:Y:S05]  /*21d0*/  BSYNC.RECONVERGENT B2 ;  /* 0x0000000000027941 */ /* 0x000fea0003800200 */
.L_x_181:
[----:B------:R-:W-:Y:S04]  /*21e0*/  BSSY.RECONVERGENT B2, `(.L_x_183) ;  /* 0x0000009000027945 */ /* 0x000fe80003800200 */
[----:B------:R-:W-:Y:S05]  /*21f0*/  @!P1 BRA `(.L_x_184) ;  /* 0x00000000001c9947 */ /* 0x000fea0003800000 */
[----:B0-----:R-:W0:Y:S01]  /*2200*/  LDC.64 R2, c[0x0][0x380] ;  /* 0x0000e000ff027b82 */ /* 0x001e220000000a00 */
[----:B------:R-:W-:-:S05]  /*2210*/  IMAD R4, R7, 0x100, R18 ;  /* 0x0000010007047824 */ /* 0x000fca00078e0212 */
[----:B------:R-:W-:Y:S01]  /*2220*/  IADD3 R5, PT, PT, R4, 0x100, RZ ;  /* 0x0000010004057810 */ /* 0x000fe20007ffe0ff */
[----:B------:R-:W-:-:S04]  /*2230*/  IMAD.MOV.U32 R4, RZ, RZ, R6 ;  /* 0x000000ffff047224 */ /* 0x000fc800078e0006 */
[----:B0-----:R-:W-:-:S04]  /*2240*/  IMAD.WIDE.U32 R2, R5, 0x8, R2 ;  /* 0x0000000805027825 */ /* 0x001fc800078e0002 */
[----:B------:R-:W-:-:S05]  /*2250*/  IMAD.MOV.U32 R5, RZ, RZ, RZ ;  /* 0x000000ffff057224 */ /* 0x000fca00078e00ff */
[----:B------:R1:W-:Y:S02]  /*2260*/  REDG.E.ADD.64.STRONG.GPU desc[UR18][R2.64], R4 ;  /* 0x000000040200798e */ /* 0x0003e4000c12e512 */
.L_x_184:
[----:B------:R-:W-:Y:S05]  /*2270*/  BSYNC.RECONVERGENT B2 ;  /* 0x0000000000027941 */ /* 0x000fea0003800200 */
.L_x_183:
[----:B------:R-:W-:-:S07]  /*2280*/  VIADD R7, R7, 0x2 ;  /* 0x0000000207077836 */ /* 0x000fce0000000000 */
.L_x_180:
[----:B------:R-:W-:-:S13]  /*2290*/  ISETP.NE.AND P0, PT, R11, RZ, PT ;  /* 0x000000ff0b00720c */ /* 0x000fda0003f05270 */
[----:B------:R-:W-:Y:S05]  /*22a0*/  @!P0 BRA `(.L_x_179) ;  /* 0x0000000000288947 */ /* 0x000fea0003800000 */
[----:B0123--:R-:W-:-:S05]  /*22b0*/  IMAD R2, R7, 0x400, R27 ;  /* 0x0000040007027824 */ /* 0x00ffca00078e021b */
[----:B------:R-:W0:Y:S02]  /*22c0*/  LDS R6, [R2] ;  /* 0x0000000002067984 */ /* 0x000e240000000800 */
[----:B0-----:R-:W-:-:S13]  /*22d0*/  ISETP.NE.AND P0, PT, R6, RZ, PT ;  /* 0x000000ff0600720c */ /* 0x001fda0003f05270 */
[----:B------:R-:W-:Y:S05]  /*22e0*/  @!P0 BRA `(.L_x_179) ;  /* 0x0000000000188947 */ /* 0x000fea0003800000 */
[----:B------:R-:W0:Y:S01]  /*22f0*/  LDC.64 R2, c[0x0][0x380] ;  /* 0x0000e000ff027b82 */ /* 0x000e220000000a00 */
[----:B------:R-:W-:-:S04]  /*2300*/  IMAD R5, R7, 0x100, R18 ;  /* 0x0000010007057824 */ /* 0x000fc800078e0212 */
[----:B0-----:R-:W-:Y:S01]  /*2310*/  IMAD.WIDE.U32 R4, R5, 0x8, R2 ;  /* 0x0000000805047825 */ /* 0x001fe200078e0002 */
[----:B------:R-:W-:-:S03]  /*2320*/  MOV R2, R6 ;  /* 0x0000000600027202 */ /* 0x000fc60000000f00 */
[----:B------:R-:W-:-:S05]  /*2330*/  IMAD.MOV.U32 R3, RZ, RZ, RZ ;  /* 0x000000ffff037224 */ /* 0x000fca00078e00ff */
[----:B------:R4:W-:Y:S02]  /*2340*/  REDG.E.ADD.64.STRONG.GPU desc[UR18][R4.64], R2 ;  /* 0x000000020400798e */ /* 0x0009e4000c12e512 */
.L_x_179:
[----:B------:R-:W-:Y:S05]  /*2350*/  BSYNC.RECONVERGENT B1 ;  /* 0x0000000000017941 */ /* 0x000fea0003800200 */
.L_x_169:
[----:B------:R-:W-:-:S13]  /*2360*/  ISETP.GT.U32.AND P0, PT, R18, 0x7f, PT ;  /* 0x0000007f1200780c */ /* 0x000fda0003f04070 */
[----:B------:R-:W-:Y:S05]  /*2370*/  @P0 BRA `(.L_x_150) ;  /* 0x00000008008c0947 */ /* 0x000fea0003800000 */
[----:B------:R-:W-:Y:S01]  /*2380*/  ISETP.GE.U32.AND P0, PT, R8, 0x7, PT ;  /* 0x000000070800780c */ /* 0x000fe20003f06070 */
[----:B------:R-:W-:-:S12]  /*2390*/  IMAD.MOV.U32 R7, RZ, RZ, RZ ;  /* 0x000000ffff077224 */ /* 0x000fd800078e00ff */
[----:B------:R-:W-:Y:S05]  /*23a0*/  @!P0 BRA `(.L_x_185) ;  /* 0x0000000400148947 */ /* 0x000fea0003800000 */
[----:B01234-:R-:W0:Y:S01]  /*23b0*/  LDC.64 R2, c[0x0][0x380] ;  /* 0x0000e000ff027b82 */ /* 0x01fe220000000a00 */
[----:B------:R-:W-:-:S07]  /*23c0*/  IMAD.MOV.U32 R8, RZ, RZ, RZ ;  /* 0x000000ffff087224 */ /* 0x000fce00078e00ff */
.L_x_202:
[C---:B------:R-:W-:Y:S01]  /*23d0*/  IMAD R29, R8.reuse, 0x400, R27 ;  /* 0x00000400081d7824 */ /* 0x040fe200078e021b */
[----:B------:R-:W-:Y:S01]  /*23e0*/  BSSY.RECONVERGENT B1, `(.L_x_186) ;  /* 0x000000c000017945 */ /* 0x000fe20003800200 */
[----:B01234-:R-:W-:-:S03]  /*23f0*/  IMAD R5, R8, 0x100, R18 ;  /* 0x0000010008057824 */ /* 0x01ffc600078e0212 */
[----:B------:R-:W1:Y:S01]  /*2400*/  LDS R6, [R29+0x200] ;  /* 0x000200001d067984 */ /* 0x000e620000000800 */
[----:B0-----:R-:W-:-:S03]  /*2410*/  IMAD.WIDE.U32 R4, R5, 0x8, R2 ;  /* 0x0000000805047825 */ /* 0x001fc600078e0002 */
[----:B------:R-:W0:Y:S04]  /*2420*/  LDS R12, [R29+0x600] ;  /* 0x000600001d0c7984 */ /* 0x000e280000000800 */
[----:B------:R2:W3:Y:S04]  /*2430*/  LDS R17, [R29+0xa00] ;  /* 0x000a00001d117984 */ /* 0x0004e80000000800 */
[----:B------:R2:W4:Y:S01]  /*2440*/  LDS R13, [R29+0xe00] ;  /* 0x000e00001d0d7984 */ /* 0x0005220000000800 */
[----:B-1----:R-:W-:Y:S02]  /*2450*/  ISETP.NE.AND P0, PT, R6, RZ, PT ;  /* 0x000000ff0600720c */ /* 0x002fe40003f05270 */
[----:B0-----:R-:W-:-:S11]  /*2460*/  ISETP.NE.AND P1, PT, R12, RZ, PT ;  /* 0x000000ff0c00720c */ /* 0x001fd60003f25270 */
[----:B--234-:R-:W-:Y:S05]  /*2470*/  @!P0 BRA `(.L_x_187) ;  /* 0x0000000000088947 */ /* 0x01cfea0003800000 */
[----:B------:R-:W-:-:S05]  /*2480*/  HFMA2 R7, -RZ, RZ, 0, 0 ;  /* 0x00000000ff077431 */ /* 0x000fca00000001ff */
[----:B------:R0:W-:Y:S02]  /*2490*/  REDG.E.ADD.64.STRONG.GPU desc[UR18][R4.64+0x400], R6 ;  /* 0x000400060400798e */ /* 0x0001e4000c12e512 */
.L_x_187:
[----:B------:R-:W-:Y:S05]  /*24a0*/  BSYNC.RECONVERGENT B1 ;  /* 0x0000000000017941 */ /* 0x000fea0003800200 */
.L_x_186:
[----:B------:R-:W-:Y:S04]  /*24b0*/  BSSY.RECONVERGENT B1, `(.L_x_188) ;  /* 0x0000005000017945 */ /* 0x000fe80003800200 */
[----:B------:R-:W-:Y:S05]  /*24c0*/  @!P1 BRA `(.L_x_189) ;  /* 0x00000000000c9947 */ /* 0x000fea0003800000 */
[----:B0-----:R-:W-:Y:S02]  /*24d0*/  IMAD.MOV.U32 R6, RZ, RZ, R12 ;  /* 0x000000ffff067224 */ /* 0x001fe400078e000c */
[----:B------:R-:W-:-:S05]  /*24e0*/  IMAD.MOV.U32 R7, RZ, RZ, RZ ;  /* 0x000000ffff077224 */ /* 0x000fca00078e00ff */
[----:B------:R1:W-:Y:S02]  /*24f0*/  REDG.E.ADD.64.STRONG.GPU desc[UR18][R4.64+0xc00], R6 ;  /* 0x000c00060400798e */ /* 0x0003e4000c12e512 */
.L_x_189:
[----:B------:R-:W-:Y:S05]  /*2500*/  BSYNC.RECONVERGENT B1 ;  /* 0x0000000000017941 */ /* 0x000fea0003800200 */
.L_x_188:
[----:B------:R-:W2:Y:S01]  /*2510*/  LDS R15, [R29+0x1200] ;  /* 0x001200001d0f7984 */ /* 0x000ea20000000800 */
[----:B------:R-:W-:Y:S01]  /*2520*/  ISETP.NE.AND P6, PT, R17, RZ, PT ;  /* 0x000000ff1100720c */ /* 0x000fe20003fc5270 */
[----:B------:R-:W-:Y:S01]  /*2530*/  VIADD R8, R8, 0x8 ;  /* 0x0000000808087836 */ /* 0x000fe20000000000 */
[----:B------:R-:W-:Y:S01]  /*2540*/  BSSY.RECONVERGENT B1, `(.L_x_190) ;  /* 0x000000e000017945 */ /* 0x000fe20003800200 */
[----:B------:R-:W3:Y:S01]  /*2550*/  LDS R12, [R29+0x1600] ;  /* 0x001600001d0c7984 */ /* 0x000ee20000000800 */
[----:B------:R-:W-:Y:S02]  /*2560*/  ISETP.NE.AND P1, PT, R13, RZ, PT ;  /* 0x000000ff0d00720c */ /* 0x000fe40003f25270 */
[----:B------:R-:W-:Y:S01]  /*2570*/  ISETP.NE.AND P0, PT, R8, R9, PT ;  /* 0x000000090800720c */ /* 0x000fe20003f05270 */
[----:B------:R-:W4:Y:S04]  /*2580*/  LDS R14, [R29+0x1a00] ;  /* 0x001a00001d0e7984 */ /* 0x000f280000000800 */
[----:B------:R-:W5:Y:S01]  /*2590*/  LDS R16, [R29+0x1e00] ;  /* 0x001e00001d107984 */ /* 0x000f620000000800 */
[----:B--2---:R-:W-:-:S02]  /*25a0*/  ISETP.NE.AND P2, PT, R15, RZ, PT ;  /* 0x000000ff0f00720c */ /* 0x004fc40003f45270 */
[----:B---3--:R-:W-:Y:S02]  /*25b0*/  ISETP.NE.AND P3, PT, R12, RZ, PT ;  /* 0x000000ff0c00720c */ /* 0x008fe40003f65270 */
[----:B----4-:R-:W-:Y:S02]  /*25c0*/  ISETP.NE.AND P4, PT, R14, RZ, PT ;  /* 0x000000ff0e00720c */ /* 0x010fe40003f85270 */
[----:B-----5:R-:W-:Y:S01]  /*25d0*/  ISETP.NE.AND P5, PT, R16, RZ, PT ;  /* 0x000000ff1000720c */ /* 0x020fe20003fa5270 */
[----:B------:R-:W-:-:S12]  /*25e0*/  @!P6 BRA `(.L_x_191) ;  /* 0x00000000000ce947 */ /* 0x000fd80003800000 */
[----:B01----:R-:W-:Y:S02]  /*25f0*/  IMAD.MOV.U32 R6, RZ, RZ, R17 ;  /* 0x000000ffff067224 */ /* 0x003fe400078e0011 */
[----:B------:R-:W-:-:S05]  /*2600*/  IMAD.MOV.U32 R7, RZ, RZ, RZ ;  /* 0x000000ffff077224 */ /* 0x000fca00078e00ff */
[----:B------:R2:W-:Y:S02]  /*2610*/  REDG.E.ADD.64.STRONG.GPU desc[UR18][R4.64+0x1400], R6 ;  /* 0x001400060400798e */ /* 0x0005e4000c12e512 */
.L_x_191:
[----:B------:R-:W-:Y:S05]  /*2620*/  BSYNC.RECONVERGENT B1 ;  /* 0x0000000000017941 */ /* 0x000fea0003800200 */
.L_x_190:
[----:B------:R-:W-:Y:S04]  /*2630*/  BSSY.RECONVERGENT B1, `(.L_x_192) ;  /* 0x0000005000017945 */ /* 0x000fe80003800200 */
[----:B------:R-:W-:Y:S05]  /*2640*/  @!P1 BRA `(.L_x_193) ;  /* 0x00000000000c9947 */ /* 0x000fea0003800000 */
[----:B012---:R-:W-:Y:S01]  /*2650*/  MOV R6, R13 ;  /* 0x0000000d00067202 */ /* 0x007fe20000000f00 */
[----:B------:R-:W-:-:S05]  /*2660*/  IMAD.MOV.U32 R7, RZ, RZ, RZ ;  /* 0x000000ffff077224 */ /* 0x000fca00078e00ff */
[----:B------:R3:W-:Y:S02]  /*2670*/  REDG.E.ADD.64.STRONG.GPU desc[UR18][R4.64+0x1c00], R6 ;  /* 0x001c00060400798e */ /* 0x0007e4000c12e512 */
.L_x_193:
[----:B------:R-:W-:Y:S05]  /*2680*/  BSYNC.RECONVERGENT B1 ;  /* 0x0000000000017941 */ /* 0x000fea0003800200 */
.L_x_192:
[----:B------:R-:W-:Y:S04]  /*2690*/  BSSY.RECONVERGENT B1, `(.L_x_194) ;  /* 0x0000005000017945 */ /* 0x000fe80003800200 */
[----:B------:R-:W-:Y:S05]  /*26a0*/  @!P2 BRA `(.L_x_195) ;  /* 0x00000000000ca947 */ /* 0x000fea0003800000 */
[----:B0123--:R-:W-:Y:S02]  /*26b0*/  IMAD.MOV.U32 R6, RZ, RZ, R15 ;  /* 0x000000ffff067224 */ /* 0x00ffe400078e000f */
[----:B------:R-:W-:-:S05]  /*26c0*/  IMAD.MOV.U32 R7, RZ, RZ, RZ ;  /* 0x000000ffff077224 */ /* 0x000fca00078e00ff */
[----:B------:R4:W-:Y:S02]  /*26d0*/  REDG.E.ADD.64.STRONG.GPU desc[UR18][R4.64+0x2400], R6 ;  /* 0x002400060400798e */ /* 0x0009e4000c12e512 */
.L_x_195:
[----:B------:R-:W-:Y:S05]  /*26e0*/  BSYNC.RECONVERGENT B1 ;  /* 0x0000000000017941 */ /* 0x000fea0003800200 */
.L_x_194:
[----:B------:R-:W-:Y:S04]  /*26f0*/  BSSY.RECONVERGENT B1, `(.L_x_196) ;  /* 0x0000004000017945 */ /* 0x000fe80003800200 */
[----:B------:R-:W-:Y:S05]  /*2700*/  @!P3 BRA `(.L_x_197) ;  /* 0x000000000008b947 */ /* 0x000fea0003800000 */
[----:B------:R-:W-:-:S05]  /*2710*/  IMAD.MOV.U32 R13, RZ, RZ, RZ ;  /* 0x000000ffff0d7224 */ /* 0x000fca00078e00ff */
[----:B------:R0:W-:Y:S02]  /*2720*/  REDG.E.ADD.64.STRONG.GPU desc[UR18][R4.64+0x2c00], R12 ;  /* 0x002c000c0400798e */ /* 0x0001e4000c12e512 */
.L_x_197:
[----:B------:R-:W-:Y:S05]  /*2730*/  BSYNC.RECONVERGENT B1 ;  /* 0x0000000000017941 */ /* 0x000fea0003800200 */
.L_x_196:
[----:B------:R-:W-:Y:S04]  /*2740*/  BSSY.RECONVERGENT B1, `(.L_x_198) ;  /* 0x0000004000017945 */ /* 0x000fe80003800200 */
[----:B------:R-:W-:Y:S05]  /*2750*/  @!P4 BRA `(.L_x_199) ;  /* 0x000000000008c947 */ /* 0x000fea0003800000 */
[----:B------:R-:W-:-:S05]  /*2760*/  IMAD.MOV.U32 R15, RZ, RZ, RZ ;  /* 0x000000ffff0f7224 */ /* 0x000fca00078e00ff */
[----:B------:R0:W-:Y:S02]  /*2770*/  REDG.E.ADD.64.STRONG.GPU desc[UR18][R4.64+0x3400], R14 ;  /* 0x0034000e0400798e */ /* 0x0001e4000c12e512 */
.L_x_199:
[----:B------:R-:W-:Y:S05]  /*2780*/  BSYNC.RECONVERGENT B1 ;  /* 0x0000000000017941 */ /* 0x000fea0003800200 */
.L_x_198:
[----:B------:R-:W-:Y:S04]  /*2790*/  BSSY.RECONVERGENT B1, `(.L_x_200) ;  /* 0x0000004000017945 */ /* 0x000fe80003800200 */
[----:B------:R-:W-:Y:S05]  /*27a0*/  @!P5 BRA `(.L_x_201) ;  /* 0x000000000008d947 */ /* 0x000fea0003800000 */
[----:B------:R-:W-:-:S05]  /*27b0*/  HFMA2 R17, -RZ, RZ, 0, 0 ;  /* 0x00000000ff117431 */ /* 0x000fca00000001ff */
[----:B------:R0:W-:Y:S02]  /*27c0*/  REDG.E.ADD.64.STRONG.GPU desc[UR18][R4.64+0x3c00], R16 ;  /* 0x003c00100400798e */ /* 0x0001e4000c12e512 */
.L_x_201:
[----:B------:R-:W-:Y:S05]  /*27d0*/  BSYNC.RECONVERGENT B1 ;  /* 0x0000000000017941 */ /* 0x000fea0003800200 */
.L_x_200:
[----:B------:R-:W-:Y:S05]  /*27e0*/  @P0 BRA `(.L_x_202) ;  /* 0xfffffff800f80947 */ /* 0x000fea000383ffff */
[----:B01234-:R-:W-:-:S07]  /*27f0*/  IMAD.MOV.U32 R7, RZ, RZ, R9 ;  /* 0x000000ffff077224 */ /* 0x01ffce00078e0009 */
.L_x_185:
[----:B------:R-:W-:-:S09]  /*2800*/  UISETP.NE.AND UP0, UPT, UR20, URZ, UPT ;  /* 0x000000ff1400728c */ /* 0x000fd2000bf05270 */
[----:B------:R-:W-:Y:S05]  /*2810*/  BRA.U !UP0, `(.L_x_150) ;  /* 0x0000000508647547 */ /* 0x000fea000b800000 */
[----:B------:R-:W-:-:S13]  /*2820*/  ISETP.GE.U32.AND P0, PT, R10, 0x3, PT ;  /* 0x000000030a00780c */ /* 0x000fda0003f06070 */
[----:B------:R-:W-:Y:S05]  /*2830*/  @!P0 BRA `(.L_x_203) ;  /* 0x0000000000c08947 */ /* 0x000fea0003800000 */
[----:B01234-:R-:W-:Y:S01]  /*2840*/  IMAD R2, R7, 0x400, R27 ;  /* 0x0000040007027824 */ /* 0x01ffe200078e021b */
[----:B------:R-:W-:Y:S04]  /*2850*/  BSSY.RECONVERGENT B1, `(.L_x_204) ;  /* 0x0000010000017945 */ /* 0x000fe80003800200 */
[----:B------:R-:W0:Y:S04]  /*2860*/  LDS R10, [R2+0x200] ;  /* 0x00020000020a7984 */ /* 0x000e280000000800 */
        /* <DEDUP_REMOVED lines=14> */
.L_x_205:
[----:B------:R-:W-:Y:S05]  /*2950*/  BSYNC.RECONVERGENT B1 ;  /* 0x0000000000017941 */ /* 0x000fea0003800200 */
.L_x_204:
[----:B------:R-:W-:Y:S04]  /*2960*/  BSSY.RECONVERGENT B1, `(.L_x_206) ;  /* 0x0000009000017945 */ /* 0x000fe80003800200 */
[----:B------:R-:W-:Y:S05]  /*2970*/  @!P1 BRA `(.L_x_207) ;  /* 0x00000000001c9947 */ /* 0x000fea0003800000 */
[----:B0-----:R-:W0:Y:S01]  /*2980*/  LDC.64 R4, c[0x0][0x380] ;  /* 0x0000e000ff047b82 */ /* 0x001e220000000a00 */
[----:B------:R-:W-:Y:S01]  /*2990*/  LEA R3, R7, R18, 0x8 ;  /* 0x0000001207037211 */ /* 0x000fe200078e40ff */
[----:B------:R-:W-:-:S04]  /*29a0*/  IMAD.MOV.U32 R2, RZ, RZ, R9 ;  /* 0x000000ffff027224 */ /* 0x000fc800078e0009 */
[----:B------:R-:W-:-:S04]  /*29b0*/  VIADD R3, R3, 0x100 ;  /* 0x0000010003037836 */ /* 0x000fc80000000000 */
[----:B0-----:R-:W-:-:S04]  /*29c0*/  IMAD.WIDE.U32 R4, R3, 0x8, R4 ;  /* 0x0000000803047825 */ /* 0x001fc800078e0004 */
[----:B------:R-:W-:-:S05]  /*29d0*/  IMAD.MOV.U32 R3, RZ, RZ, RZ ;  /* 0x000000ffff037224 */ /* 0x000fca00078e00ff */
[----:B------:R1:W-:Y:S02]  /*29e0*/  REDG.E.ADD.64.STRONG.GPU desc[UR18][R4.64+0x400], R2 ;  /* 0x000400020400798e */ /* 0x0003e4000c12e512 */
.L_x_207:
[----:B------:R-:W-:Y:S05]  /*29f0*/  BSYNC.RECONVERGENT B1 ;  /* 0x0000000000017941 */ /* 0x000fea0003800200 */
.L_x_206:
[----:B------:R-:W-:Y:S04]  /*2a00*/  BSSY.RECONVERGENT B1, `(.L_x_208) ;  /* 0x0000009000017945 */ /* 0x000fe80003800200 */
[----:B------:R-:W-:Y:S05]  /*2a10*/  @!P2 BRA `(.L_x_209) ;  /* 0x00000000001ca947 */ /* 0x000fea0003800000 */
[----:B01----:R-:W0:Y:S01]  /*2a20*/  LDC.64 R2, c[0x0][0x380] ;  /* 0x0000e000ff027b82 */ /* 0x003e220000000a00 */
[----:B------:R-:W-:Y:S01]  /*2a30*/  IMAD R5, R7, 0x100, R18 ;  /* 0x0000010007057824 */ /* 0x000fe200078e0212 */
[----:B------:R-:W-:-:S03]  /*2a40*/  MOV R4, R6 ;  /* 0x0000000600047202 */ /* 0x000fc60000000f00 */
[----:B------:R-:W-:-:S04]  /*2a50*/  VIADD R5, R5, 0x200 ;  /* 0x0000020005057836 */ /* 0x000fc80000000000 */
[----:B0-----:R-:W-:-:S04]  /*2a60*/  IMAD.WIDE.U32 R2, R5, 0x8, R2 ;  /* 0x0000000805027825 */ /* 0x001fc800078e0002 */
[----:B------:R-:W-:-:S05]  /*2a70*/  IMAD.MOV.U32 R5, RZ, RZ, RZ ;  /* 0x000000ffff057224 */ /* 0x000fca00078e00ff */
[----:B------:R2:W-:Y:S02]  /*2a80*/  REDG.E.ADD.64.STRONG.GPU desc[UR18][R2.64+0x400], R4 ;  /* 0x000400040200798e */ /* 0x0005e4000c12e512 */
.L_x_209:
[----:B------:R-:W-:Y:S05]  /*2a90*/  BSYNC.RECONVERGENT B1 ;  /* 0x0000000000017941 */ /* 0x000fea0003800200 */
.L_x_208:
[----:B------:R-:W-:Y:S04]  /*2aa0*/  BSSY.RECONVERGENT B1, `(.L_x_210) ;  /* 0x0000008000017945 */ /* 0x000fe80003800200 */
[----:B------:R-:W-:Y:S05]  /*2ab0*/  @!P3 BRA `(.L_x_211) ;  /* 0x000000000018b947 */ /* 0x000fea0003800000 */
[----:B012---:R-:W0:Y:S01]  /*2ac0*/  LDC.64 R2, c[0x0][0x380] ;  /* 0x0000e000ff027b82 */ /* 0x007e220000000a00 */
[----:B------:R-:W-:Y:S02]  /*2ad0*/  IMAD R5, R7, 0x100, R18 ;  /* 0x0000010007057824 */ /* 0x000fe400078e0212 */
[----:B------:R-:W-:Y:S02]  /*2ae0*/  IMAD.MOV.U32 R9, RZ, RZ, RZ ;  /* 0x000000ffff097224 */ /* 0x000fe400078e00ff */
[----:B------:R-:W-:-:S04]  /*2af0*/  VIADD R5, R5, 0x300 ;  /* 0x0000030005057836 */ /* 0x000fc80000000000 */
[----:B0-----:R-:W-:-:S05]  /*2b00*/  IMAD.WIDE.U32 R2, R5, 0x8, R2 ;  /* 0x0000000805027825 */ /* 0x001fca00078e0002 */
[----:B------:R3:W-:Y:S02]  /*2b10*/  REDG.E.ADD.64.STRONG.GPU desc[UR18][R2.64+0x400], R8 ;  /* 0x000400080200798e */ /* 0x0007e4000c12e512 */
.L_x_211:
[----:B------:R-:W-:Y:S05]  /*2b20*/  BSYNC.RECONVERGENT B1 ;  /* 0x0000000000017941 */ /* 0x000fea0003800200 */
.L_x_210:
[----:B------:R-:W-:-:S07]  /*2b30*/  VIADD R7, R7, 0x4 ;  /* 0x0000000407077836 */ /* 0x000fce0000000000 */
.L_x_203:
[----:B------:R-:W-:-:S09]  /*2b40*/  UISETP.NE.AND UP0, UPT, UR9, URZ, UPT ;  /* 0x000000ff0900728c */ /* 0x000fd2000bf05270 */
[----:B------:R-:W-:Y:S05]  /*2b50*/  BRA.U !UP0, `(.L_x_150) ;  /* 0x0000000108947547 */ /* 0x000fea000b800000 */
[----:B------:R-:W-:-:S13]  /*2b60*/  ISETP.NE.AND P0, PT, R0, RZ, PT ;  /* 0x000000ff0000720c */ /* 0x000fda0003f05270 */
[----:B------:R-:W-:Y:S05]  /*2b70*/  @!P0 BRA `(.L_x_212) ;  /* 0x0000000000608947 */ /* 0x000fea0003800000 */
[----:B01234-:R-:W-:Y:S01]  /*2b80*/  LEA R2, R7, R27, 0xa ;  /* 0x0000001b07027211 */ /* 0x01ffe200078e50ff */
[----:B------:R-:W-:Y:S04]  /*2b90*/  BSSY.RECONVERGENT B1, `(.L_x_213) ;  /* 0x000000b000017945 */ /* 0x000fe80003800200 */
[----:B------:R-:W0:Y:S04]  /*2ba0*/  LDS R4, [R2+0x200] ;  /* 0x0002000002047984 */ /* 0x000e280000000800 */
        /* <DEDUP_REMOVED lines=9> */
.L_x_214:
[----:B------:R-:W-:Y:S05]  /*2c40*/  BSYNC.RECONVERGENT B1 ;  /* 0x0000000000017941 */ /* 0x000fea0003800200 */
.L_x_213:
[----:B------:R-:W-:Y:S04]  /*2c50*/  BSSY.RECONVERGENT B1, `(.L_x_215) ;  /* 0x0000009000017945 */ /* 0x000fe80003800200 */
[----:B------:R-:W-:Y:S05]  /*2c60*/  @!P1 BRA `(.L_x_216) ;  /* 0x00000000001c9947 */ /* 0x000fea0003800000 */
[----:B0-----:R-:W0:Y:S01]  /*2c70*/  LDC.64 R2, c[0x0][0x380] ;  /* 0x0000e000ff027b82 */ /* 0x001e220000000a00 */
[----:B------:R-:W-:-:S04]  /*2c80*/  IMAD R4, R7, 0x100, R18 ;  /* 0x0000010007047824 */ /* 0x000fc800078e0212 */
[----:B------:R-:W-:Y:S02]  /*2c90*/  VIADD R5, R4, 0x100 ;  /* 0x0000010004057836 */ /* 0x000fe40000000000 */
[----:B------:R-:W-:Y:S02]  /*2ca0*/  IMAD.MOV.U32 R4, RZ, RZ, R0 ;  /* 0x000000ffff047224 */ /* 0x000fe400078e0000 */
[----:B0-----:R-:W-:-:S04]  /*2cb0*/  IMAD.WIDE.U32 R2, R5, 0x8, R2 ;  /* 0x0000000805027825 */ /* 0x001fc800078e0002 */
[----:B------:R-:W-:-:S05]  /*2cc0*/  HFMA2 R5, -RZ, RZ, 0, 0 ;  /* 0x00000000ff057431 */ /* 0x000fca00000001ff */
[----:B------:R1:W-:Y:S02]  /*2cd0*/  REDG.E.ADD.64.STRONG.GPU desc[UR18][R2.64+0x400], R4 ;  /* 0x000400040200798e */ /* 0x0003e4000c12e512 */
.L_x_216:
[----:B------:R-:W-:Y:S05]  /*2ce0*/  BSYNC.RECONVERGENT B1 ;  /* 0x0000000000017941 */ /* 0x000fea0003800200 */
.L_x_215:
[----:B------:R-:W-:-:S07]  /*2cf0*/  VIADD R7, R7, 0x2 ;  /* 0x0000000207077836 */ /* 0x000fce0000000000 */
.L_x_212:
[----:B------:R-:W-:-:S13]  /*2d00*/  ISETP.NE.AND P0, PT, R11, RZ, PT ;  /* 0x000000ff0b00720c */ /* 0x000fda0003f05270 */
[----:B------:R-:W-:Y:S05]  /*2d10*/  @!P0 BRA `(.L_x_150) ;  /* 0x0000000000248947 */ /* 0x000fea0003800000 */
[----:B------:R-:W-:-:S05]  /*2d20*/  IMAD R0, R7, 0x400, R27 ;  /* 0x0000040007007824 */ /* 0x000fca00078e021b */
[----:B012-4-:R-:W0:Y:S02]  /*2d30*/  LDS R4, [R0+0x200] ;  /* 0x0002000000047984 */ /* 0x017e240000000800 */
[----:B0-----:R-:W-:-:S13]  /*2d40*/  ISETP.NE.AND P0, PT, R4, RZ, PT ;  /* 0x000000ff0400720c */ /* 0x001fda0003f05270 */
[----:B------:R-:W-:Y:S05]  /*2d50*/  @!P0 BRA `(.L_x_150) ;  /* 0x0000000000148947 */ /* 0x000fea0003800000 */
[----:B---3--:R-:W0:Y:S01]  /*2d60*/  LDC.64 R2, c[0x0][0x380] ;  /* 0x0000e000ff027b82 */ /* 0x008e220000000a00 */
[----:B------:R-:W-:Y:S02]  /*2d70*/  IMAD R7, R7, 0x100, R18 ;  /* 0x0000010007077824 */ /* 0x000fe400078e0212 */
[----:B------:R-:W-:Y:S02]  /*2d80*/  IMAD.MOV.U32 R5, RZ, RZ, RZ ;  /* 0x000000ffff057224 */ /* 0x000fe400078e00ff */
[----:B0-----:R-:W-:-:S05]  /*2d90*/  IMAD.WIDE.U32 R2, R7, 0x8, R2 ;  /* 0x0000000807027825 */ /* 0x001fca00078e0002 */
[----:B------:R0:W-:Y:S02]  /*2da0*/  REDG.E.ADD.64.STRONG.GPU desc[UR18][R2.64+0x400], R4 ;  /* 0x000400040200798e */ /* 0x0001e4000c12e512 */
.L_x_150:
[----:B------:R-:W-:Y:S05]  /*2db0*/  BSYNC.RECONVERGENT B0 ;  /* 0x0000000000007941 */ /* 0x000fea0003800200 */
.L_x_149:
[----:B------:R-:W1:Y:S01]  /*2dc0*/  LDCU.64 UR4, c[0x0][0x390] ;  /* 0x00007200ff0477ac */ /* 0x000e620008000a00 */
[----:B------:R-:W-:-:S04]  /*2dd0*/  UIADD3 UR6, UP1, UPT, UR6, 0x1, URZ ;  /* 0x0000000106067890 */ /* 0x000fc8000ff3e0ff */
[----:B------:R-:W-:Y:S02]  /*2de0*/  UIADD3.X UR7, UPT, UPT, URZ, UR7, URZ, UP1, !UPT ;  /* 0x00000007ff077290 */ /* 0x000fe40008ffe4ff */
[----:B-1----:R-:W-:-:S04]  /*2df0*/  UIADD3 UR10, UP0, UPT, UR4, -0x1, URZ ;  /* 0xffffffff040a7890 */ /* 0x002fc8000ff1e0ff */
[----:B------:R-:W-:-:S04]  /*2e00*/  UIADD3.X UR11, UPT, UPT, UR5, -0x1, URZ, UP0, !UPT ;  /* 0xffffffff050b7890 */ /* 0x000fc800087fe4ff */
[----:B------:R-:W-:-:S04]  /*2e10*/  USHF.R.U64 UR10, UR10, 0x1e, UR11 ;  /* 0x0000001e0a0a7899 */ /* 0x000fc8000800120b */
[----:B------:R-:W-:-:S04]  /*2e20*/  UIADD3 UR10, UP0, UPT, UR10, 0x1, URZ ;  /* 0x000000010a0a7890 */ /* 0x000fc8000ff1e0ff */
[----:B------:R-:W-:Y:S02]  /*2e30*/  ULEA.HI.X UR11, UR11, URZ, URZ, 0x2, UP0 ;  /* 0x000000ff0b0b7291 */ /* 0x000fe400080f14ff */
[----:B------:R-:W-:-:S04]  /*2e40*/  UISETP.LT.U32.AND UP0, UPT, UR10, UR4, UPT ;  /* 0x000000040a00728c */ /* 0x000fc8000bf01070 */
[----:B------:R-:W-:-:S04]  /*2e50*/  UISETP.LT.U32.AND.EX UP0, UPT, UR11, UR5, UPT, UP0 ;  /* 0x000000050b00728c */ /* 0x000fc8000bf01100 */
[----:B------:R-:W-:Y:S02]  /*2e60*/  USEL UR4, UR10, UR4, UP0 ;  /* 0x000000040a047287 */ /* 0x000fe40008000000 */
[----:B------:R-:W-:Y:S02]  /*2e70*/  USEL UR5, UR11, UR5, UP0 ;  /* 0x000000050b057287 */ /* 0x000fe40008000000 */
[----:B------:R-:W-:-:S04]  /*2e80*/  UISETP.NE.U32.AND UP0, UPT, UR6, UR4, UPT ;  /* 0x000000040600728c */ /* 0x000fc8000bf05070 */
[----:B------:R-:W-:Y:S01]  /*2e90*/  UISETP.NE.AND.EX UP0, UPT, UR7, UR5, UPT, UP0 ;  /* 0x000000050700728c */ /* 0x000fe2000bf05300 */
[----:B------:R-:W-:Y:S08]  /*2ea0*/  BAR.SYNC.DEFER_BLOCKING 0x0 ;  /* 0x0000000000007b1d */ /* 0x000ff00000010000 */
[----:B------:R-:W-:Y:S05]  /*2eb0*/  BRA.U UP0, `(.L_x_217) ;  /* 0xffffffd100dc7547 */ /* 0x000fea000b83ffff */
[----:B------:R-:W-:Y:S05]  /*2ec0*/  EXIT ;  /* 0x000000000000794d */ /* 0x000fea0003800000 */
.L_x_218:
        /* <DEDUP_REMOVED lines=11> */
.L_x_273:


//--------------------- .text._ZN3cub18CUB_300001_SM_10006detail10radix_sort31DeviceRadixSortSingleTileKernelINS1_5radix10policy_hubIjNS0_8NullTypeEyE10Policy1000ELNS0_9SortOrderE0EjS6_yNS1_21identity_decomposer_tEEEvPKT1_PSB_PKT2_PSF_T3_iiT4_ --------------------------
	.section	.text._ZN3cub18CUB_300001_SM_10006detail10radix_sort31DeviceRadixSortSingleTileKernelINS1_5radix10policy_hubIjNS0_8NullTypeEyE10Policy1000ELNS0_9SortOrderE0EjS6_yNS1_21identity_decomposer_tEEEvPKT1_PSB_PKT2_PSF_T3_iiT4_,"ax",@progbits
	.align	128
        .global         _ZN3cub18CUB_300001_SM_10006detail10radix_sort31DeviceRadixSortSingleTileKernelINS1_5radix10policy_hubIjNS0_8NullTypeEyE10Policy1000ELNS0_9SortOrderE0EjS6_yNS1_21identity_decomposer_tEEEvPKT1_PSB_PKT2_PSF_T3_iiT4_
        .type           _ZN3cub18CUB_300001_SM_10006detail10radix_sort31DeviceRadixSortSingleTileKernelINS1_5radix10policy_hubIjNS0_8NullTypeEyE10Policy1000ELNS0_9SortOrderE0EjS6_yNS1_21identity_decomposer_tEEEvPKT1_PSB_PKT2_PSF_T3_iiT4_,@function
        .size           _ZN3cub18CUB_300001_SM_10006detail10radix_sort31DeviceRadixSortSingleTileKernelINS1_5radix10policy_hubIjNS0_8NullTypeEyE10Policy1000ELNS0_9SortOrderE0EjS6_yNS1_21identity_decomposer_tEEEvPKT1_PSB_PKT2_PSF_T3_iiT4_,(.L_x_274 - _ZN3cub18CUB_300001_SM_10006detail10radix_sort31DeviceRadixSortSingleTileKernelINS1_5radix10policy_hubIjNS0_8NullTypeEyE10Policy1000ELNS0_9SortOrderE0EjS6_yNS1_21identity_decomposer_tEEEvPKT1_PSB_PKT2_PSF_T3_iiT4_)
        .other          _ZN3cub18CUB_300001_SM_10006detail10radix_sort31DeviceRadixSortSingleTileKernelINS1_5radix10policy_hubIjNS0_8NullTypeEyE10Policy1000ELNS0_9SortOrderE0EjS6_yNS1_21identity_decomposer_tEEEvPKT1_PSB_PKT2_PSF_T3_iiT4_,@"STO_CUDA_ENTRY STV_DEFAULT"
_ZN3cub18CUB_300001_SM_10006detail10radix_sort31DeviceRadixSortSingleTileKernelINS1_5radix10policy_hubIjNS0_8NullTypeEyE10Policy1000ELNS0_9SortOrderE0EjS6_yNS1_21identity_decomposer_tEEEvPKT1_PSB_PKT2_PSF_T3_iiT4_:
.text._ZN3cub18CUB_300001_SM_10006detail10radix_sort31DeviceRadixSortSingleTileKernelINS1_5radix10policy_hubIjNS0_8NullTypeEyE10Policy1000ELNS0_9SortOrderE0EjS6_yNS1_21identity_decomposer_tEEEvPKT1_PSB_PKT2_PSF_T3_iiT4_:
[----:B------:R-:W-:Y:S01]  /*0000*/  LDC R1, c[0x0][0x37c] ;  /* 0x0000df00ff017b82 */ /* 0x000fe20000000800 */
[----:B------:R-:W0:Y:S01]  /*0010*/  S2R R0, SR_TID.X ;  /* 0x0000000000007919 */ /* 0x000e220000002100 */
[----:B------:R-:W1:Y:S06]  /*0020*/  LDCU UR4, c[0x0][0x3a0] ;  /* 0x00007400ff0477ac */ /* 0x000e6c0008000800 */
[----:B------:R-:W2:Y:S01]  /*0030*/  LDC.64 R4, c[0x0][0x380] ;  /* 0x0000e000ff047b82 */ /* 0x000ea20000000a00 */
[----:B------:R-:W-:Y:S01]  /*0040*/  IMAD.MOV.U32 R12, RZ, RZ, -0x1 ;  /* 0xffffffffff0c7424 */ /* 0x000fe200078e00ff */
[----:B------:R-:W3:Y:S01]  /*0050*/  LDCU.64 UR10, c[0x0][0x358] ;  /* 0x00006b00ff0a77ac */ /* 0x000ee20008000a00 */
[----:B------:R-:W-:-:S02]  /*0060*/  IMAD.MOV.U32 R13, RZ, RZ, -0x1 ;  /* 0xffffffffff0d7424 */ /* 0x000fc400078e00ff */
[----:B------:R-:W-:Y:S02]  /*0070*/  IMAD.MOV.U32 R15, RZ, RZ, -0x1 ;  /* 0xffffffffff0f7424 */ /* 0x000fe400078e00ff */
[----:B------:R-:W-:Y:S02]  /*0080*/  IMAD.MOV.U32 R14, RZ, RZ, -0x1 ;  /* 0xffffffffff0e7424 */ /* 0x000fe400078e00ff */
[----:B------:R-:W-:Y:S02]  /*0090*/  IMAD.MOV.U32 R16, RZ, RZ, -0x1 ;  /* 0xffffffffff107424 */ /* 0x000fe400078e00ff */
[----:B------:R-:W-:Y:S02]  /*00a0*/  IMAD.MOV.U32 R17, RZ, RZ, -0x1 ;  /* 0xffffffffff117424 */ /* 0x000fe400078e00ff */
[----:B------:R-:W-:Y:S02]  /*00b0*/  IMAD.MOV.U32 R18, RZ, RZ, -0x1 ;  /* 0xffffffffff127424 */ /* 0x000fe400078e00ff */
[----:B------:R-:W-:-:S02]  /*00c0*/  IMAD.MOV.U32 R19, RZ, RZ, -0x1 ;  /* 0xffffffffff137424 */ /* 0x000fc400078e00ff */
[----:B------:R-:W-:Y:S02]  /*00d0*/  IMAD.MOV.U32 R20, RZ, RZ, -0x1 ;  /* 0xffffffffff147424 */ /* 0x000fe400078e00ff */
[----:B------:R-:W-:Y:S01]  /*00e0*/  IMAD.MOV.U32 R21, RZ, RZ, -0x1 ;  /* 0xffffffffff157424 */ /* 0x000fe200078e00ff */
[----:B------:R-:W4:Y:S01]  /*00f0*/  S2UR UR5, SR_CgaCtaId ;  /* 0x00000000000579c3 */ /* 0x000f220000008800 */
[----:B------:R-:W-:Y:S02]  /*0100*/  IMAD.MOV.U32 R22, RZ, RZ, -0x1 ;  /* 0xffffffffff167424 */ /* 0x000fe400078e00ff */
[----:B------:R-:W-:Y:S02]  /*0110*/  IMAD.MOV.U32 R23, RZ, RZ, -0x1 ;  /* 0xffffffffff177424 */ /* 0x000fe400078e00ff */
[----:B------:R-:W-:Y:S02]  /*0120*/  IMAD.MOV.U32 R24, RZ, RZ, -0x1 ;  /* 0xffffffffff187424 */ /* 0x000fe400078e00ff */
[----:B------:R-:W-:-:S02]  /*0130*/  IMAD.MOV.U32 R25, RZ, RZ, -0x1 ;  /* 0xffffffffff197424 */ /* 0x000fc400078e00ff */
[----:B------:R-:W-:Y:S02]  /*0140*/  IMAD.MOV.U32 R26, RZ, RZ, -0x1 ;  /* 0xffffffffff1a7424 */ /* 0x000fe400078e00ff */
[----:B------:R-:W-:Y:S02]  /*0150*/  IMAD.MOV.U32 R27, RZ, RZ, -0x1 ;  /* 0xffffffffff1b7424 */ /* 0x000fe400078e00ff */
[----:B------:R-:W-:Y:S01]  /*0160*/  IMAD.MOV.U32 R28, RZ, RZ, -0x1 ;  /* 0xffffffffff1c7424 */ /* 0x000fe200078e00ff */
[----:B------:R-:W4:Y:S01]  /*0170*/  S2R R29, SR_LANEID ;  /* 0x00000000001d7919 */ /* 0x000f220000000000 */
[----:B0-----:R-:W-:Y:S01]  /*0180*/  IMAD R7, R0, 0x13, RZ ;  /* 0x0000001300077824 */ /* 0x001fe200078e02ff */
[----:B------:R-:W0:Y:S03]  /*0190*/  LDCU.64 UR6, c[0x0][0x3a8] ;  /* 0x00007500ff0677ac */ /* 0x000e260008000a00 */
[C---:B------:R-:W-:Y:S01]  /*01a0*/  VIADD R2, R7.reuse, 0x1 ;  /* 0x0000000107027836 */ /* 0x040fe20000000000 */
[C---:B-1----:R-:W-:Y:S01]  /*01b0*/  ISETP.GE.AND P1, PT, R7.reuse, UR4, PT ;  /* 0x0000000407007c0c */ /* 0x042fe2000bf26270 */
[C---:B------:R-:W-:Y:S01]  /*01c0*/  VIADD R3, R7.reuse, 0x2 ;  /* 0x0000000207037836 */ /* 0x040fe20000000000 */
[----:B------:R-:W1:Y:S01]  /*01d0*/  LDCU UR9, c[0x0][0x3ac] ;  /* 0x00007580ff0977ac */ /* 0x000e620008000800 */
[C---:B------:R-:W-:Y:S01]  /*01e0*/  VIADD R6, R7.reuse, 0x5 ;  /* 0x0000000507067836 */ /* 0x040fe20000000000 */
[----:B------:R-:W-:Y:S01]  /*01f0*/  ISETP.GE.AND P2, PT, R2, UR4, PT ;  /* 0x0000000402007c0c */ /* 0x000fe2000bf46270 */
[----:B------:R-:W-:Y:S01]  /*0200*/  VIADD R2, R7, 0x3 ;  /* 0x0000000307027836 */ /* 0x000fe20000000000 */
[----:B------:R-:W-:Y:S01]  /*0210*/  ISETP.GE.AND P3, PT, R3, UR4, PT ;  /* 0x0000000403007c0c */ /* 0x000fe2000bf66270 */
[----:B--2---:R-:W-:Y:S01]  /*0220*/  IMAD.WIDE.U32 R4, R7, 0x4, R4 ;  /* 0x0000000407047825 */ /* 0x004fe200078e0004 */
[----:B------:R-:W-:-:S02]  /*0230*/  ISETP.GE.AND P6, PT, R6, UR4, PT ;  /* 0x0000000406007c0c */ /* 0x000fc4000bfc6270 */
[----:B------:R-:W-:Y:S01]  /*0240*/  ISETP.GE.AND P4, PT, R2, UR4, PT ;  /* 0x0000000402007c0c */ /* 0x000fe2000bf86270 */
[----:B------:R-:W-:Y:S02]  /*0250*/  IMAD.MOV.U32 R2, RZ, RZ, -0x1 ;  /* 0xffffffffff027424 */ /* 0x000fe400078e00ff */
[C---:B------:R-:W-:Y:S02]  /*0260*/  VIADD R6, R7.reuse, 0x7 ;  /* 0x0000000707067836 */ /* 0x040fe40000000000 */
[C---:B------:R-:W-:Y:S02]  /*0270*/  VIADD R3, R7.reuse, 0x4 ;  /* 0x0000000407037836 */ /* 0x040fe40000000000 */
[----:B---3--:R2:W5:Y:S01]  /*0280*/  @!P1 LDG.E R2, desc[UR10][R4.64] ;  /* 0x0000000a04029981 */ /* 0x008562000c1e1900 */
[----:B------:R-:W-:Y:S01]  /*0290*/  ISETP.GE.AND P1, PT, R6, UR4, PT ;  /* 0x0000000406007c0c */ /* 0x000fe2000bf26270 */
[----:B------:R-:W-:Y:S01]  /*02a0*/  VIADD R6, R7, 0x9 ;  /* 0x0000000907067836 */ /* 0x000fe20000000000 */
[----:B------:R-:W-:Y:S01]  /*02b0*/  ISETP.GE.AND P5, PT, R3, UR4, PT ;  /* 0x0000000403007c0c */ /* 0x000fe2000bfa6270 */
[C---:B------:R-:W-:Y:S01]  /*02c0*/  VIADD R8, R7.reuse, 0x6 ;  /* 0x0000000607087836 */ /* 0x040fe20000000000 */
[----:B------:R2:W5:Y:S01]  /*02d0*/  @!P3 LDG.E R12, desc[UR10][R4.64+0x8] ;  /* 0x0000080a040cb981 */ /* 0x000562000c1e1900 */
[----:B------:R-:W-:Y:S01]  /*02e0*/  IMAD.MOV.U32 R3, RZ, RZ, -0x1 ;  /* 0xffffffffff037424 */ /* 0x000fe200078e00ff */
[----:B------:R-:W-:Y:S01]  /*02f0*/  ISETP.GE.AND P3, PT, R6, UR4, PT ;  /* 0x0000000406007c0c */ /* 0x000fe2000bf66270 */
[C---:B------:R-:W-:Y:S01]  /*0300*/  VIADD R6, R7.reuse, 0xa ;  /* 0x0000000a07067836 */ /* 0x040fe20000000000 */
[----:B------:R-:W-:Y:S01]  /*0310*/  ISETP.GE.AND P0, PT, R8, UR4, PT ;  /* 0x0000000408007c0c */ /* 0x000fe2000bf06270 */
[C---:B------:R-:W-:Y:S01]  /*0320*/  VIADD R8, R7.reuse, 0x8 ;  /* 0x0000000807087836 */ /* 0x040fe20000000000 */
[----:B------:R2:W5:Y:S02]  /*0330*/  @!P4 LDG.E R13, desc[UR10][R4.64+0xc] ;  /* 0x00000c0a040dc981 */ /* 0x000564000c1e1900 */
[----:B------:R-:W-:Y:S01]  /*0340*/  ISETP.GE.AND P4, PT, R6, UR4, PT ;  /* 0x0000000406007c0c */ /* 0x000fe2000bf86270 */
[C---:B------:R-:W-:Y:S01]  /*0350*/  VIADD R6, R7.reuse, 0xc ;  /* 0x0000000c07067836 */ /* 0x040fe20000000000 */
[----:B------:R2:W5:Y:S01]  /*0360*/  @!P2 LDG.E R3, desc[UR10][R4.64+0x4] ;  /* 0x0000040a0403a981 */ /* 0x000562000c1e1900 */
[----:B------:R-:W-:Y:S01]  /*0370*/  ISETP.GE.AND P2, PT, R8, UR4, PT ;  /* 0x0000000408007c0c */ /* 0x000fe2000bf46270 */
[----:B------:R-:W-:-:S02]  /*0380*/  VIADD R8, R7, 0xb ;  /* 0x0000000b07087836 */ /* 0x000fc40000000000 */
[----:B------:R2:W5:Y:S01]  /*0390*/  @!P6 LDG.E R15, desc[UR10][R4.64+0x14] ;  /* 0x0000140a040fe981 */ /* 0x000562000c1e1900 */
[----:B------:R-:W-:Y:S01]  /*03a0*/  ISETP.GE.AND P6, PT, R6, UR4, PT ;  /* 0x0000000406007c0c */ /* 0x000fe2000bfc6270 */
[C---:B------:R-:W-:Y:S02]  /*03b0*/  VIADD R6, R7.reuse, 0xd ;  /* 0x0000000d07067836 */ /* 0x040fe40000000000 */
[----:B------:R2:W5:Y:S01]  /*03c0*/  @!P5 LDG.E R14, desc[UR10][R4.64+0x10] ;  /* 0x0000100a040ed981 */ /* 0x000562000c1e1900 */
[----:B------:R-:W-:Y:S01]  /*03d0*/  ISETP.GE.AND P5, PT, R8, UR4, PT ;  /* 0x0000000408007c0c */ /* 0x000fe2000bfa6270 */
[C---:B------:R-:W-:Y:S02]  /*03e0*/  VIADD R8, R7.reuse, 0xe ;  /* 0x0000000e07087836 */ /* 0x040fe40000000000 */
        /* <DEDUP_REMOVED lines=9> */
[----:B------:R-:W-:Y:S01]  /*0480*/  VIADD R7, R7, 0x12 ;  /* 0x0000001207077836 */ /* 0x000fe20000000000 */
[----:B------:R2:W5:Y:S02]  /*0490*/  @!P3 LDG.E R19, desc[UR10][R4.64+0x24] ;  /* 0x0000240a0413b981 */ /* 0x000564000c1e1900 */
[----:B------:R-:W-:-:S02]  /*04a0*/  ISETP.GE.AND P3, PT, R6, UR4, PT ;  /* 0x0000000406007c0c */ /* 0x000fc4000bf66270 */
[----:B------:R2:W5:Y:S01]  /*04b0*/  @!P4 LDG.E R20, desc[UR10][R4.64+0x28] ;  /* 0x0000280a0414c981 */ /* 0x000562000c1e1900 */
[----:B------:R-:W-:-:S03]  /*04c0*/  ISETP.GE.AND P4, PT, R8, UR4, PT ;  /* 0x0000000408007c0c */ /* 0x000fc6000bf86270 */
[----:B------:R2:W5:Y:S01]  /*04d0*/  @!P5 LDG.E R21, desc[UR10][R4.64+0x2c] ;  /* 0x00002c0a0415d981 */ /* 0x000562000c1e1900 */
[----:B------:R-:W-:-:S03]  /*04e0*/  ISETP.GE.AND P5, PT, R7, UR4, PT ;  /* 0x0000000407007c0c */ /* 0x000fc6000bfa6270 */
[----:B------:R2:W5:Y:S04]  /*04f0*/  @!P6 LDG.E R22, desc[UR10][R4.64+0x30] ;  /* 0x0000300a0416e981 */ /* 0x000568000c1e1900 */
[----:B------:R2:W5:Y:S04]  /*0500*/  @!P0 LDG.E R23, desc[UR10][R4.64+0x34] ;  /* 0x0000340a04178981 */ /* 0x000568000c1e1900 */
[----:B------:R2:W5:Y:S04]  /*0510*/  @!P1 LDG.E R24, desc[UR10][R4.64+0x38] ;  /* 0x0000380a04189981 */ /* 0x000568000c1e1900 */
[----:B------:R2:W5:Y:S04]  /*0520*/  @!P2 LDG.E R25, desc[UR10][R4.64+0x3c] ;  /* 0x00003c0a0419a981 */ /* 0x000568000c1e1900 */
[----:B------:R2:W5:Y:S04]  /*0530*/  @!P3 LDG.E R26, desc[UR10][R4.64+0x40] ;  /* 0x0000400a041ab981 */ /* 0x000568000c1e1900 */
[----:B------:R2:W5:Y:S04]  /*0540*/  @!P4 LDG.E R27, desc[UR10][R4.64+0x44] ;  /* 0x0000440a041bc981 */ /* 0x000568000c1e1900 */
[----:B------:R2:W5:Y:S01]  /*0550*/  @!P5 LDG.E R28, desc[UR10][R4.64+0x48] ;  /* 0x0000480a041cd981 */ /* 0x000562000c1e1900 */
[----:B------:R-:W-:-:S02]  /*0560*/  UMOV UR4, 0x400 ;  /* 0x0000040000047882 */ /* 0x000fc40000000000 */
[----:B----4-:R-:W-:Y:S01]  /*0570*/  ULEA UR4, UR5, UR4, 0x18 ;  /* 0x0000000405047291 */ /* 0x010fe2000f8ec0ff */
[----:B------:R-:W-:-:S05]  /*0580*/  SHF.R.U32.HI R105, RZ, 0x5, R0 ;  /* 0x00000005ff697819 */ /* 0x000fca0000011600 */
[----:B------:R-:W-:-:S05]  /*0590*/  LEA R31, R0, UR4, 0x2 ;  /* 0x00000004001f7c11 */ /* 0x000fca000f8e10ff */
[----:B------:R-:W-:Y:S01]  /*05a0*/  IMAD R33, R0, 0x80, R31 ;  /* 0x0000008000217824 */ /* 0x000fe200078e021f */
[----:B------:R-:W-:-:S03]  /*05b0*/  LEA R30, R105, UR4, 0x2 ;  /* 0x00000004691e7c11 */ /* 0x000fc6000f8e10ff */
[----:B------:R-:W-:Y:S01]  /*05c0*/  IMAD R35, R0, -0x38, R33 ;  /* 0xffffffc800237824 */ /* 0x000fe200078e0221 */
[----:B0-----:R-:W-:Y:S02]  /*05d0*/  UIADD3 UR8, UPT, UPT, UR6, 0x6, URZ ;  /* 0x0000000606087890 */ /* 0x001fe4000fffe0ff */
[----:B------:R-:W-:Y:S01]  /*05e0*/  UIADD3 UR5, UPT, UPT, -UR6, UR7, URZ ;  /* 0x0000000706057290 */ /* 0x000fe2000fffe1ff */
[----:B-12---:R-:W-:Y:S11]  /*05f0*/  BAR.SYNC.DEFER_BLOCKING 0x0 ;  /* 0x0000000000007b1d */ /* 0x006ff60000010000 */
.L_x_220:
[----:B------:R-:W-:Y:S01]  /*0600*/  UISETP.LT.AND UP0, UPT, UR5, 0x6, UPT ;  /* 0x000000060500788c */ /* 0x000fe2000bf01270 */
[----:B------:R-:W-:Y:S01]  /*0610*/  STS [R31], RZ ;  /* 0x000000ff1f007388 */ /* 0x000fe20000000800 */
[----:B------:R-:W-:Y:S01]  /*0620*/  UIADD3 UR6, UPT, UPT, UR8, -0x6, URZ ;  /* 0xfffffffa08067890 */ /* 0x000fe2000fffe0ff */
[----:B------:R-:W-:Y:S01]  /*0630*/  ISETP.NE.AND P1, PT, R29, 0x1f, PT ;  /* 0x0000001f1d00780c */ /* 0x000fe20003f25270 */
[----:B------:R-:W-:Y:S01]  /*0640*/  USEL UR4, UR5, 0x6, UP0 ;  /* 0x0000000605047887 */ /* 0x000fe20008000000 */
[----:B------:R-:W-:Y:S01]  /*0650*/  STS [R31+0x400], RZ ;  /* 0x000400ff1f007388 */ /* 0x000fe20000000800 */
[C---:B------:R-:W-:Y:S01]  /*0660*/  ISETP.NE.AND P2, PT, R105.reuse, 0x6, PT ;  /* 0x000000066900780c */ /* 0x040fe20003f45270 */
[----:B------:R-:W-:Y:S01]  /*0670*/  UISETP.GE.AND UP0, UPT, UR8, UR9, UPT ;  /* 0x000000090800728c */ /* 0x000fe2000bf06270 */
[----:B0----5:R-:W-:Y:S01]  /*0680*/  SHF.R.U32.HI R4, RZ, UR6, R2 ;  /* 0x00000006ff047c19 */ /* 0x021fe20008011602 */
[----:B------:R-:W-:Y:S01]  /*0690*/  UBMSK UR4, URZ, UR4 ;  /* 0x00000004ff04729b */ /* 0x000fe20008000000 */
[----:B------:R-:W-:Y:S01]  /*06a0*/  STS [R31+0x800], RZ ;  /* 0x000800ff1f007388 */ /* 0x000fe20000000800 */
[----:B------:R-:W-:-:S03]  /*06b0*/  ISETP.NE.AND P3, PT, R105, 0x7, PT ;  /* 0x000000076900780c */ /* 0x000fc60003f65270 */
[----:B------:R-:W-:Y:S01]  /*06c0*/  STS [R31+0xc00], RZ ;  /* 0x000c00ff1f007388 */ /* 0x000fe20000000800 */
[----:B------:R-:W-:-:S03]  /*06d0*/  LOP3.LUT R4, R4, UR4, RZ, 0xc0, !PT ;  /* 0x0000000404047c12 */ /* 0x000fc6000f8ec0ff */
[----:B------:R-:W-:Y:S02]  /*06e0*/  STS [R31+0x1000], RZ ;  /* 0x001000ff1f007388 */ /* 0x000fe40000000800 */
[----:B------:R-:W-:Y:S01]  /*06f0*/  IMAD.SHL.U32 R5, R4, 0x400, RZ ;  /* 0x0000040004057824 */ /* 0x000fe200078e00ff */
[----:B------:R-:W-:Y:S01]  /*0700*/  SHF.R.U32.HI R4, RZ, 0x4, R4 ;  /* 0x00000004ff047819 */ /* 0x000fe20000011604 */
[----:B------:R-:W-:Y:S03]  /*0710*/  STS [R31+0x1400], RZ ;  /* 0x001400ff1f007388 */ /* 0x000fe60000000800 */
[----:B------:R-:W-:Y:S01]  /*0720*/  LOP3.LUT R34, R5, 0x7c00, RZ, 0xc0, !PT ;  /* 0x00007c0005227812 */ /* 0x000fe200078ec0ff */
[----:B------:R-:W-:Y:S01]  /*0730*/  STS [R31+0x1800], RZ ;  /* 0x001800ff1f007388 */ /* 0x000fe20000000800 */
[----:B------:R-:W-:-:S03]  /*0740*/  LOP3.LUT R4, R4, 0xffffffe, RZ, 0xc0, !PT ;  /* 0x0ffffffe04047812 */ /* 0x000fc600078ec0ff */
[----:B------:R-:W-:Y:S01]  /*0750*/  STS [R31+0x1c00], RZ ;  /* 0x001c00ff1f007388 */ /* 0x000fe20000000800 */
[----:B------:R-:W-:Y:S02]  /*0760*/  IADD3 R34, PT, PT, R4, R31, R34 ;  /* 0x0000001f04227210 */ /* 0x000fe40007ffe022 */
[----:B------:R-:W-:Y:S01]  /*0770*/  SHF.R.U32.HI R4, RZ, UR6, R3 ;  /* 0x00000006ff047c19 */ /* 0x000fe20008011603 */
[----:B------:R-:W-:Y:S03]  /*0780*/  STS [R31+0x2000], RZ ;  /* 0x002000ff1f007388 */ /* 0x000fe60000000800 */
[----:B------:R-:W-:Y:S01]  /*0790*/  LOP3.LUT R4, R4, UR4, RZ, 0xc0, !PT ;  /* 0x0000000404047c12 */ /* 0x000fe2000f8ec0ff */
[----:B------:R-:W-:Y:S04]  /*07a0*/  STS [R31+0x2400], RZ ;  /* 0x002400ff1f007388 */ /* 0x000fe80000000800 */
[----:B------:R-:W-:Y:S01]  /*07b0*/  STS [R31+0x2800], RZ ;  /* 0x002800ff1f007388 */ /* 0x000fe20000000800 */
[----:B------:R-:W-:Y:S01]  /*07c0*/  IMAD.SHL.U32 R5, R4, 0x400, RZ ;  /* 0x0000040004057824 */ /* 0x000fe200078e00ff */
[----:B------:R-:W-:-:S02]  /*07d0*/  SHF.R.U32.HI R4, RZ, 0x4, R4 ;  /* 0x00000004ff047819 */ /* 0x000fc40000011604 */
[----:B------:R-:W-:Y:S02]  /*07e0*/  STS [R31+0x2c00], RZ ;  /* 0x002c00ff1f007388 */ /* 0x000fe40000000800 */
[----:B------:R-:W-:Y:S02]  /*07f0*/  LOP3.LUT R36, R5, 0x7c00, RZ, 0xc0, !PT ;  /* 0x00007c0005247812 */ /* 0x000fe400078ec0ff */
        /* <DEDUP_REMOVED lines=32> */
[----:B------:R-:W0:Y:S02]  /*0a00*/  LDS.U16 R32, [R34] ;  /* 0x0000000022207984 */ /* 0x000e240000000400 */
[----:B0-----:R-:W-:-:S05]  /*0a10*/  VIADD R5, R32, 0x1 ;  /* 0x0000000120057836 */ /* 0x001fca0000000000 */
[----:B------:R0:W-:Y:S04]  /*0a20*/  STS.U16 [R34], R5 ;  /* 0x0000000522007388 */ /* 0x0001e80000000400 */
[----:B------:R-:W1:Y:S01]  /*0a30*/  LDS.U16 R38, [R36] ;  /* 0x0000000024267984 */ /* 0x000e620000000400 */
[----:B0-----:R-:W-:Y:S01]  /*0a40*/  IMAD.SHL.U32 R5, R4, 0x400, RZ ;  /* 0x0000040004057824 */ /* 0x001fe200078e00ff */
[----:B------:R-:W-:-:S04]  /*0a50*/  SHF.R.U32.HI R4, RZ, 0x4, R4 ;  /* 0x00000004ff047819 */ /* 0x000fc80000011604 */
[----:B------:R-:W-:Y:S02]  /*0a60*/  LOP3.LUT R6, R5, 0x7c00, RZ, 0xc0, !PT ;  /* 0x00007c0005067812 */ /* 0x000fe400078ec0ff */
[----:B------:R-:W-:Y:S02]  /*0a70*/  LOP3.LUT R41, R4, 0xffffffe, RZ, 0xc0, !PT ;  /* 0x0ffffffe04297812 */ /* 0x000fe400078ec0ff */
[----:B------:R-:W-:Y:S02]  /*0a80*/  SHF.R.U32.HI R5, RZ, UR6, R14 ;  /* 0x00000006ff057c19 */ /* 0x000fe4000801160e */
[----:B------:R-:W-:Y:S02]  /*0a90*/  IADD3 R41, PT, PT, R41, R31, R6 ;  /* 0x0000001f29297210 */ /* 0x000fe40007ffe006 */
[----:B------:R-:W-:-:S05]  /*0aa0*/  LOP3.LUT R5, R5, UR4, RZ, 0xc0, !PT ;  /* 0x0000000405057c12 */ /* 0x000fca000f8ec0ff */
[----:B------:R-:W-:Y:S01]  /*0ab0*/  IMAD.SHL.U32 R6, R5, 0x400, RZ ;  /* 0x0000040005067824 */ /* 0x000fe200078e00ff */
[----:B------:R-:W-:-:S04]  /*0ac0*/  SHF.R.U32.HI R5, RZ, 0x4, R5 ;  /* 0x00000004ff057819 */ /* 0x000fc80000011605 */
[----:B------:R-:W-:Y:S02]  /*0ad0*/  LOP3.LUT R8, R6, 0x7c00, RZ, 0xc0, !PT ;  /* 0x00007c0006087812 */ /* 0x000fe400078ec0ff */
[----:B------:R-:W-:-:S04]  /*0ae0*/  LOP3.LUT R5, R5, 0xffffffe, RZ, 0xc0, !PT ;  /* 0x0ffffffe05057812 */ /* 0x000fc800078ec0ff */
[----:B------:R-:W-:Y:S01]  /*0af0*/  IADD3 R43, PT, PT, R5, R31, R8 ;  /* 0x0000001f052b7210 */ /* 0x000fe20007ffe008 */
[----:B-1----:R-:W-:-:S05]  /*0b00*/  VIADD R7, R38, 0x1 ;  /* 0x0000000126077836 */ /* 0x002fca0000000000 */
[----:B------:R-:W-:Y:S04]  /*0b10*/  STS.U16 [R36], R7 ;  /* 0x0000000724007388 */ /* 0x000fe80000000400 */
[----:B------:R-:W0:Y:S02]  /*0b20*/  LDS.U16 R40, [R39] ;  /* 0x0000000027287984 */ /* 0x000e240000000400 */
[----:B0-----:R-:W-:-:S05]  /*0b30*/  VIADD R4, R40, 0x1 ;  /* 0x0000000128047836 */ /* 0x001fca0000000000 */
[----:B------:R0:W-:Y:S04]  /*0b40*/  STS.U16 [R39], R4 ;  /* 0x0000000427007388 */ /* 0x0001e80000000400 */
[----:B------:R-:W1:Y:S01]  /*0b50*/  LDS.U16 R42, [R41] ;  /* 0x00000000292a7984 */ /* 0x000e620000000400 */
[----:B0-----:R-:W-:-:S04]  /*0b60*/  SHF.R.U32.HI R4, RZ, UR6, R15 ;  /* 0x00000006ff047c19 */ /* 0x001fc8000801160f */
[----:B------:R-:W-:-:S05]  /*0b70*/  LOP3.LUT R4, R4, UR4, RZ, 0xc0, !PT ;  /* 0x0000000404047c12 */ /* 0x000fca000f8ec0ff */
[----:B------:R-:W-:Y:S01]  /*0b80*/  IMAD.SHL.U32 R5, R4, 0x400, RZ ;  /* 0x0000040004057824 */ /* 0x000fe200078e00ff */
[----:B------:R-:W-:-:S04]  /*0b90*/  SHF.R.U32.HI R4, RZ, 0x4, R4 ;  /* 0x00000004ff047819 */ /* 0x000fc80000011604 */
[----:B------:R-:W-:Y:S02]  /*0ba0*/  LOP3.LUT R8, R5, 0x7c00, RZ, 0xc0, !PT ;  /* 0x00007c0005087812 */ /* 0x000fe400078ec0ff */
[----:B------:R-:W-:Y:S02]  /*0bb0*/  LOP3.LUT R45, R4, 0xffffffe, RZ, 0xc0, !PT ;  /* 0x0ffffffe042d7812 */ /* 0x000fe400078ec0ff */
[----:B------:R-:W-:Y:S02]  /*0bc0*/  SHF.R.U32.HI R5, RZ, UR6, R16 ;  /* 0x00000006ff057c19 */ /* 0x000fe40008011610 */
[----:B------:R-:W-:Y:S02]  /*0bd0*/  IADD3 R45, PT, PT, R45, R31, R8 ;  /* 0x0000001f2d2d7210 */ /* 0x000fe40007ffe008 */
[----:B------:R-:W-:Y:S01]  /*0be0*/  LOP3.LUT R5, R5, UR4, RZ, 0xc0, !PT ;  /* 0x0000000405057c12 */ /* 0x000fe2000f8ec0ff */
[----:B-1----:R-:W-:-:S05]  /*0bf0*/  VIADD R6, R42, 0x1 ;  /* 0x000000012a067836 */ /* 0x002fca0000000000 */
[----:B------:R0:W-:Y:S04]  /*0c00*/  STS.U16 [R41], R6 ;  /* 0x0000000629007388 */ /* 0x0001e80000000400 */
[----:B------:R-:W1:Y:S01]  /*0c10*/  LDS.U16 R44, [R43] ;  /* 0x000000002b2c7984 */ /* 0x000e620000000400 */
[----:B0-----:R-:W-:Y:S01]  /*0c20*/  IMAD.SHL.U32 R6, R5, 0x400, RZ ;  /* 0x0000040005067824 */ /* 0x001fe200078e00ff */
[----:B------:R-:W-:-:S04]  /*0c30*/  SHF.R.U32.HI R5, RZ, 0x4, R5 ;  /* 0x00000004ff057819 */ /* 0x000fc80000011605 */
[----:B------:R-:W-:Y:S02]  /*0c40*/  LOP3.LUT R8, R6, 0x7c00, RZ, 0xc0, !PT ;  /* 0x00007c0006087812 */ /* 0x000fe400078ec0ff */
[----:B------:R-:W-:-:S04]  /*0c50*/  LOP3.LUT R5, R5, 0xffffffe, RZ, 0xc0, !PT ;  /* 0x0ffffffe05057812 */ /* 0x000fc800078ec0ff */
[----:B------:R-:W-:Y:S01]  /*0c60*/  IADD3 R47, PT, PT, R5, R31, R8 ;  /* 0x0000001f052f7210 */ /* 0x000fe20007ffe008 */
[----:B-1----:R-:W-:-:S05]  /*0c70*/  VIADD R4, R44, 0x1 ;  /* 0x000000012c047836 */ /* 0x002fca0000000000 */
        /* <DEDUP_REMOVED lines=108> */
[----:B------:R-:W-:Y:S01]  /*1340*/  SHF.R.U32.HI R5, RZ, UR6, R28 ;  /* 0x00000006ff057c19 */ /* 0x000fe2000801161c */
[----:B------:R-:W0:Y:S01]  /*1350*/  S2UR UR6, SR_CgaCtaId ;  /* 0x00000000000679c3 */ /* 0x000e220000008800 */
[----:B------:R-:W-:Y:S02]  /*1360*/  IADD3 R69, PT, PT, R69, R31, R8 ;  /* 0x0000001f45457210 */ /* 0x000fe40007ffe008 */
[----:B------:R-:W-:Y:S01]  /*1370*/  LOP3.LUT R5, R5, UR4, RZ, 0xc0, !PT ;  /* 0x0000000405057c12 */ /* 0x000fe2000f8ec0ff */
[----:B------:R-:W-:Y:S01]  /*1380*/  UMOV UR4, 0x400 ;  /* 0x0000040000047882 */ /* 0x000fe20000000000 */
[----:B-1----:R-:W-:-:S05]  /*1390*/  VIADD R6, R66, 0x1 ;  /* 0x0000000142067836 */ /* 0x002fca0000000000 */
[----:B------:R1:W-:Y:S04]  /*13a0*/  STS.U16 [R65], R6 ;  /* 0x0000000641007388 */ /* 0x0003e80000000400 */
[----:B------:R-:W2:Y:S01]  /*13b0*/  LDS.U16 R68, [R67] ;  /* 0x0000000043447984 */ /* 0x000ea20000000400 */
[----:B0-----:R-:W-:Y:S01]  /*13c0*/  ULEA UR4, UR6, UR4, 0x18 ;  /* 0x0000000406047291 */ /* 0x001fe2000f8ec0ff */
[----:B-1----:R-:W-:Y:S01]  /*13d0*/  IMAD.SHL.U32 R6, R5, 0x400, RZ ;  /* 0x0000040005067824 */ /* 0x002fe200078e00ff */
[----:B------:R-:W-:-:S04]  /*13e0*/  SHF.R.U32.HI R5, RZ, 0x4, R5 ;  /* 0x00000004ff057819 */ /* 0x000fc80000011605 */
[----:B------:R-:W-:Y:S02]  /*13f0*/  LOP3.LUT R8, R6, 0x7c00, RZ, 0xc0, !PT ;  /* 0x00007c0006087812 */ /* 0x000fe400078ec0ff */
[----:B------:R-:W-:-:S04]  /*1400*/  LOP3.LUT R5, R5, 0xffffffe, RZ, 0xc0, !PT ;  /* 0x0ffffffe05057812 */ /* 0x000fc800078ec0ff */
[----:B------:R-:W-:Y:S01]  /*1410*/  IADD3 R71, PT, PT, R5, R31, R8 ;  /* 0x0000001f05477210 */ /* 0x000fe20007ffe008 */
[----:B--2---:R-:W-:-:S05]  /*1420*/  VIADD R4, R68, 0x1 ;  /* 0x0000000144047836 */ /* 0x004fca0000000000 */
[----:B------:R-:W-:Y:S04]  /*1430*/  STS.U16 [R67], R4 ;  /* 0x0000000443007388 */ /* 0x000fe80000000400 */
[----:B------:R-:W0:Y:S02]  /*1440*/  LDS.U16 R70, [R69] ;  /* 0x0000000045467984 */ /* 0x000e240000000400 */
[----:B0-----:R-:W-:-:S05]  /*1450*/  VIADD R6, R70, 0x1 ;  /* 0x0000000146067836 */ /* 0x001fca0000000000 */
[----:B------:R-:W-:Y:S04]  /*1460*/  STS.U16 [R69], R6 ;  /* 0x0000000645007388 */ /* 0x000fe80000000400 */
[----:B------:R-:W0:Y:S02]  /*1470*/  LDS.U16 R72, [R71] ;  /* 0x0000000047487984 */ /* 0x000e240000000400 */
[----:B0-----:R-:W-:-:S05]  /*1480*/  VIADD R4, R72, 0x1 ;  /* 0x0000000148047836 */ /* 0x001fca0000000000 */
[----:B------:R-:W-:Y:S01]  /*1490*/  STS.U16 [R71], R4 ;  /* 0x0000000447007388 */ /* 0x000fe20000000400 */
[----:B------:R-:W-:Y:S06]  /*14a0*/  BAR.SYNC.DEFER_BLOCKING 0x0 ;  /* 0x0000000000007b1d */ /* 0x000fec0000010000 */
[----:B------:R-:W-:Y:S04]  /*14b0*/  LDS R73, [R33] ;  /* 0x0000000021497984 */ /* 0x000fe80000000800 */
[----:B------:R-:W0:Y:S04]  /*14c0*/  LDS R74, [R33+0x4] ;  /* 0x00000400214a7984 */ /* 0x000e280000000800 */
[----:B------:R-:W1:Y:S04]  /*14d0*/  LDS R75, [R33+0x8] ;  /* 0x00000800214b7984 */ /* 0x000e680000000800 */
[----:B------:R-:W2:Y:S04]  /*14e0*/  LDS R76, [R33+0xc] ;  /* 0x00000c00214c7984 */ /* 0x000ea80000000800 */
[----:B------:R-:W3:Y:S04]  /*14f0*/  LDS R77, [R33+0x10] ;  /* 0x00001000214d7984 */ /* 0x000ee80000000800 */
[----:B------:R-:W4:Y:S04]  /*1500*/  LDS R78, [R33+0x14] ;  /* 0x00001400214e7984 */ /* 0x000f280000000800 */
[----:B------:R-:W4:Y:S04]  /*1510*/  LDS R79, [R33+0x18] ;  /* 0x00001800214f7984 */ /* 0x000f280000000800 */
[----:B------:R-:W4:Y:S04]  /*1520*/  LDS R80, [R33+0x1c] ;  /* 0x00001c0021507984 */ /* 0x000f280000000800 */
[----:B------:R-:W4:Y:S04]  /*1530*/  LDS R81, [R33+0x20] ;  /* 0x0000200021517984 */ /* 0x000f280000000800 */
[----:B------:R-:W4:Y:S04]  /*1540*/  LDS R82, [R33+0x24] ;  /* 0x0000240021527984 */ /* 0x000f280000000800 */
[----:B------:R-:W4:Y:S04]  /*1550*/  LDS R83, [R33+0x28] ;  /* 0x0000280021537984 */ /* 0x000f280000000800 */
[----:B------:R-:W4:Y:S01]  /*1560*/  LDS R84, [R33+0x2c] ;  /* 0x00002c0021547984 */ /* 0x000f220000000800 */
[----:B0-----:R-:W-:-:S03]  /*1570*/  IMAD.IADD R74, R73, 0x1, R74 ;  /* 0x00000001494a7824 */ /* 0x001fc600078e024a */
[----:B------:R-:W0:Y:S01]  /*1580*/  LDS R85, [R33+0x30] ;  /* 0x0000300021557984 */ /* 0x000e220000000800 */
[----:B-1----:R-:W-:-:S03]  /*1590*/  IMAD.IADD R75, R75, 0x1, R74 ;  /* 0x000000014b4b7824 */ /* 0x002fc600078e024a */
[----:B------:R-:W1:Y:S01]  /*15a0*/  LDS R86, [R33+0x34] ;  /* 0x0000340021567984 */ /* 0x000e620000000800 */
[----:B--2---:R-:W-:-:S03]  /*15b0*/  IMAD.IADD R76, R76, 0x1, R75 ;  /* 0x000000014c4c7824 */ /* 0x004fc600078e024b */
[----:B------:R-:W2:Y:S01]  /*15c0*/  LDS R87, [R33+0x38] ;  /* 0x0000380021577984 */ /* 0x000ea20000000800 */
[----:B---3--:R-:W-:-:S03]  /*15d0*/  IMAD.IADD R77, R77, 0x1, R76 ;  /* 0x000000014d4d7824 */ /* 0x008fc600078e024c */
[----:B------:R-:W3:Y:S01]  /*15e0*/  LDS R88, [R33+0x3c] ;  /* 0x00003c0021587984 */ /* 0x000ee20000000800 */
[----:B----4-:R-:W-:-:S03]  /*15f0*/  IMAD.IADD R78, R78, 0x1, R77 ;  /* 0x000000014e4e7824 */ /* 0x010fc600078e024d */
[----:B------:R-:W4:Y:S01]  /*1600*/  LDS R89, [R33+0x40] ;  /* 0x0000400021597984 */ /* 0x000f220000000800 */
[----:B------:R-:W-:-:S03]  /*1610*/  IMAD.IADD R79, R79, 0x1, R78 ;  /* 0x000000014f4f7824 */ /* 0x000fc600078e024e */
        /* <DEDUP_REMOVED lines=31> */
[----:B------:R-:W-:-:S04]  /*1810*/  IMAD.IADD R95, R95, 0x1, R94 ;  /* 0x000000015f5f7824 */ /* 0x000fc800078e025e */
[----:B0-----:R-:W-:-:S04]  /*1820*/  IMAD.IADD R96, R96, 0x1, R95 ;  /* 0x0000000160607824 */ /* 0x001fc800078e025f */
[----:B-1----:R-:W-:-:S04]  /*1830*/  IMAD.IADD R97, R97, 0x1, R96 ;  /* 0x0000000161617824 */ /* 0x002fc800078e0260 */
[----:B--2---:R-:W-:-:S04]  /*1840*/  IMAD.IADD R98, R98, 0x1, R97 ;  /* 0x0000000162627824 */ /* 0x004fc800078e0261 */
[----:B---3--:R-:W-:-:S04]  /*1850*/  IMAD.IADD R99, R99, 0x1, R98 ;  /* 0x0000000163637824 */ /* 0x008fc800078e0262 */
[----:B----4-:R-:W-:-:S04]  /*1860*/  IMAD.IADD R100, R100, 0x1, R99 ;  /* 0x0000000164647824 */ /* 0x010fc800078e0263 */
[----:B------:R-:W-:-:S04]  /*1870*/  IMAD.IADD R101, R101, 0x1, R100 ;  /* 0x0000000165657824 */ /* 0x000fc800078e0264 */
[----:B------:R-:W-:-:S04]  /*1880*/  IMAD.IADD R102, R102, 0x1, R101 ;  /* 0x0000000166667824 */ /* 0x000fc800078e0265 */
[----:B------:R-:W-:-:S04]  /*1890*/  IMAD.IADD R103, R103, 0x1, R102 ;  /* 0x0000000167677824 */ /* 0x000fc800078e0266 */
[----:B------:R-:W-:-:S04]  /*18a0*/  IMAD.IADD R104, R104, 0x1, R103 ;  /* 0x0000000168687824 */ /* 0x000fc800078e0267 */
[----:B------:R-:W-:-:S05]  /*18b0*/  IMAD.IADD R106, R5, 0x1, R104 ;  /* 0x00000001056a7824 */ /* 0x000fca00078e0268 */
        /* <DEDUP_REMOVED lines=8> */
[----:B------:R-:W0:Y:S02]  /*1940*/  SHFL.UP P0, R107, R108, 0x10, RZ ;  /* 0x060000006c6b7989 */ /* 0x000e2400000000ff */
[----:B0-----:R-:W-:Y:S01]  /*1950*/  @P0 IMAD.IADD R107, R108, 0x1, R107 ;  /* 0x000000016c6b0824 */ /* 0x001fe200078e026b */
[----:B------:R-:W-:-:S03]  /*1960*/  ISETP.NE.AND P0, PT, R105, 0x1, PT ;  /* 0x000000016900780c */ /* 0x000fc60003f05270 */
[----:B------:R-:W-:Y:S01]  /*1970*/  IMAD.IADD R106, R107, 0x1, -R106 ;  /* 0x000000016b6a7824 */ /* 0x000fe200078e0a6a */
[----:B------:R-:W-:Y:S01]  /*1980*/  @!P1 STS [R30+0x8400], R107 ;  /* 0x0084006b1e009388 */ /* 0x000fe20000000800 */
[----:B------:R-:W-:Y:S01]  /*1990*/  BAR.SYNC.DEFER_BLOCKING 0x0 ;  /* 0x0000000000007b1d */ /* 0x000fe20000010000 */
[----:B------:R-:W-:-:S05]  /*19a0*/  ISETP.NE.AND P1, PT, R105, 0x4, PT ;  /* 0x000000046900780c */ /* 0x000fca0003f25270 */
[----:B------:R-:W0:Y:S04]  /*19b0*/  LDS.128 R4, [UR4+0x8400] ;  /* 0x00840004ff047984 */ /* 0x000e280008000c00 */
[----:B------:R-:W1:Y:S01]  /*19c0*/  LDS.128 R8, [UR4+0x8410] ;  /* 0x00841004ff087984 */ /* 0x000e620008000c00 */
[C---:B0-----:R-:W-:Y:S01]  /*19d0*/  SEL R37, R4.reuse, R37, !P0 ;  /* 0x0000002504257207 */ /* 0x041fe20004000000 */
[----:B------:R-:W-:Y:S01]  /*19e0*/  IMAD.IADD R5, R4, 0x1, R5 ;  /* 0x0000000104057824 */ /* 0x000fe200078e0205 */
[----:B------:R-:W-:-:S03]  /*19f0*/  ISETP.NE.AND P0, PT, R105, 0x2, PT ;  /* 0x000000026900780c */ /* 0x000fc60003f05270 */
[----:B------:R-:W-:Y:S01]  /*1a00*/  IMAD.IADD R6, R6, 0x1, R5 ;  /* 0x0000000106067824 */ /* 0x000fe200078e0205 */
[----:B------:R-:W-:Y:S02]  /*1a10*/  SEL R37, R5, R37, !P0 ;  /* 0x0000002505257207 */ /* 0x000fe40004000000 */
[----:B------:R-:W-:Y:S01]  /*1a20*/  ISETP.NE.AND P0, PT, R105, 0x3, PT ;  /* 0x000000036900780c */ /* 0x000fe20003f05270 */
[----:B------:R-:W-:-:S03]  /*1a30*/  IMAD.IADD R7, R7, 0x1, R6 ;  /* 0x0000000107077824 */ /* 0x000fc600078e0206 */
[----:B------:R-:W-:Y:S01]  /*1a40*/  SEL R37, R6, R37, !P0 ;  /* 0x0000002506257207 */ /* 0x000fe20004000000 */
[----:B-1----:R-:W-:Y:S01]  /*1a50*/  IMAD.IADD R8, R7, 0x1, R8 ;  /* 0x0000000107087824 */ /* 0x002fe200078e0208 */
[----:B------:R-:W-:Y:S02]  /*1a60*/  ISETP.NE.AND P0, PT, R105, 0x5, PT ;  /* 0x000000056900780c */ /* 0x000fe40003f05270 */
[----:B------:R-:W-:Y:S01]  /*1a70*/  SEL R37, R7, R37, !P1 ;  /* 0x0000002507257207 */ /* 0x000fe20004800000 */
[----:B------:R-:W-:Y:S01]  /*1a80*/  IMAD.IADD R9, R9, 0x1, R8 ;  /* 0x0000000109097824 */ /* 0x000fe200078e0208 */
[----:B------:R-:W-:Y:S02]  /*1a90*/  ISETP.NE.AND P1, PT, R29, RZ, PT ;  /* 0x000000ff1d00720c */ /* 0x000fe40003f25270 */
[----:B------:R-:W-:Y:S01]  /*1aa0*/  SEL R37, R8, R37, !P0 ;  /* 0x0000002508257207 */ /* 0x000fe20004000000 */
[----:B------:R-:W-:Y:S01]  /*1ab0*/  IMAD.IADD R10, R10, 0x1, R9 ;  /* 0x000000010a0a7824 */ /* 0x000fe200078e0209 */
[----:B------:R-:W-:-:S02]  /*1ac0*/  ISETP.GT.U32.AND P0, PT, R0, 0x1f, PT ;  /* 0x0000001f0000780c */ /* 0x000fc40003f04070 */
[----:B------:R-:W-:Y:S01]  /*1ad0*/  SEL R37, R9, R37, !P2 ;  /* 0x0000002509257207 */ /* 0x000fe20005000000 */
[----:B------:R-:W-:Y:S01]  /*1ae0*/  IMAD.IADD R11, R11, 0x1, R10 ;  /* 0x000000010b0b7824 */ /* 0x000fe200078e020a */
[----:B------:R-:W-:Y:S02]  /*1af0*/  ISETP.GT.U32.OR P2, PT, R0, 0x1f, P1 ;  /* 0x0000001f0000780c */ /* 0x000fe40000f44470 */
[----:B------:R-:W-:Y:S02]  /*1b00*/  SEL R4, R106, RZ, P1 ;  /* 0x000000ff6a047207 */ /* 0x000fe40000800000 */
[----:B------:R-:W-:-:S05]  /*1b10*/  SEL R37, R10, R37, !P3 ;  /* 0x000000250a257207 */ /* 0x000fca0005800000 */
[----:B------:R-:W-:Y:S01]  /*1b20*/  @P0 IMAD.IADD R106, R37, 0x1, R4 ;  /* 0x00000001256a0824 */ /* 0x000fe200078e0204 */
[----:B------:R-:W-:-:S03]  /*1b30*/  ISETP.NE.AND P0, PT, R0, RZ, PT ;  /* 0x000000ff0000720c */ /* 0x000fc60003f05270 */
[----:B------:R-:W-:-:S05]  /*1b40*/  @!P2 IMAD.U32 R106, R11, 0x10000, RZ ;  /* 0x000100000b6aa824 */ /* 0x000fca00078e00ff */
[----:B------:R-:W-:Y:S01]  /*1b50*/  @!P2 STS [UR4+0x8428], R106 ;  /* 0x0084286aff00a988 */ /* 0x000fe20008000804 */
[----:B------:R-:W-:Y:S06]  /*1b60*/  BAR.SYNC.DEFER_BLOCKING 0x0 ;  /* 0x0000000000007b1d */ /* 0x000fec0000010000 */
[----:B------:R-:W0:Y:S02]  /*1b70*/  LDS R4, [UR4+0x8428] ;  /* 0x00842804ff047984 */ /* 0x000e240008000800 */
[----:B0-----:R-:W-:-:S05]  /*1b80*/  SEL R5, R4, RZ, P0 ;  /* 0x000000ff04057207 */ /* 0x001fca0000000000 */
[----:B------:R-:W-:-:S04]  /*1b90*/  IMAD.IADD R4, R5, 0x1, R106 ;  /* 0x0000000105047824 */ /* 0x000fc800078e026a */
[--C-:B------:R-:W-:Y:S01]  /*1ba0*/  IMAD.IADD R6, R73, 0x1, R4.reuse ;  /* 0x0000000149067824 */ /* 0x100fe200078e0204 */
[----:B------:R-:W-:Y:S01]  /*1bb0*/  STS [R33], R4 ;  /* 0x0000000421007388 */ /* 0x000fe20000000800 */
[--C-:B------:R-:W-:Y:S02]  /*1bc0*/  IMAD.IADD R74, R74, 0x1, R4.reuse ;  /* 0x000000014a4a7824 */ /* 0x100fe400078e0204 */
[--C-:B------:R-:W-:Y:S01]  /*1bd0*/  IMAD.IADD R8, R75, 0x1, R4.reuse ;  /* 0x000000014b087824 */ /* 0x100fe200078e0204 */
[----:B------:R-:W-:Y:S01]  /*1be0*/  STS [R33+0x4], R6 ;  /* 0x0000040621007388 */ /* 0x000fe20000000800 */
[--C-:B------:R-:W-:Y:S02]  /*1bf0*/  IMAD.IADD R76, R76, 0x1, R4.reuse ;  /* 0x000000014c4c7824 */ /* 0x100fe400078e0204 */
[--C-:B------:R-:W-:Y:S01]  /*1c00*/  IMAD.IADD R10, R77, 0x1, R4.reuse ;  /* 0x000000014d0a7824 */ /* 0x100fe200078e0204 */
[----:B------:R-:W-:Y:S01]  /*1c10*/  STS [R33+0x8], R74 ;  /* 0x0000084a21007388 */ /* 0x000fe20000000800 */
[----:B------:R-:W-:-:S02]  /*1c20*/  IMAD.IADD R78, R78, 0x1, R4 ;  /* 0x000000014e4e7824 */ /* 0x000fc400078e0204 */
[--C-:B------:R-:W-:Y:S01]  /*1c30*/  IMAD.IADD R106, R79, 0x1, R4.reuse ;  /* 0x000000014f6a7824 */ /* 0x100fe200078e0204 */
[----:B------:R-:W-:Y:S01]  /*1c40*/  STS [R33+0xc], R8 ;  /* 0x00000c0821007388 */ /* 0x000fe20000000800 */
        /* <DEDUP_REMOVED lines=36> */
[----:B------:R-:W-:-:S03]  /*1e90*/  IMAD.IADD R104, R104, 0x1, R4 ;  /* 0x0000000168687824 */ /* 0x000fc600078e0204 */
[----:B------:R-:W-:Y:S04]  /*1ea0*/  STS [R33+0x40], R88 ;  /* 0x0000405821007388 */ /* 0x000fe80000000800 */
        /* <DEDUP_REMOVED lines=15> */
[----:B------:R-:W-:Y:S01]  /*1fa0*/  STS [R33+0x80], R104 ;  /* 0x0000806821007388 */ /* 0x000fe20000000800 */
[----:B------:R-:W-:Y:S06]  /*1fb0*/  BAR.SYNC.DEFER_BLOCKING 0x0 ;  /* 0x0000000000007b1d */ /* 0x000fec0000010000 */
[----:B------:R-:W0:Y:S04]  /*1fc0*/  LDS.U16 R5, [R34] ;  /* 0x0000000022057984 */ /* 0x000e280000000400 */
[----:B------:R-:W1:Y:S04]  /*1fd0*/  LDS.U16 R7, [R36] ;  /* 0x0000000024077984 */ /* 0x000e680000000400 */
[----:B------:R-:W2:Y:S04]  /*1fe0*/  LDS.U16 R39, [R39] ;  /* 0x0000000027277984 */ /* 0x000ea80000000400 */
[----:B------:R-:W3:Y:S04]  /*1ff0*/  LDS.U16 R41, [R41] ;  /* 0x0000000029297984 */ /* 0x000ee80000000400 */
[----:B------:R-:W4:Y:S04]  /*2000*/  LDS.U16 R43, [R43] ;  /* 0x000000002b2b7984 */ /* 0x000f280000000400 */
[----:B------:R-:W4:Y:S04]  /*2010*/  LDS.U16 R45, [R45] ;  /* 0x000000002d2d7984 */ /* 0x000f280000000400 */
[----:B------:R-:W4:Y:S04]  /*2020*/  LDS.U16 R47, [R47] ;  /* 0x000000002f2f7984 */ /* 0x000f280000000400 */
[----:B------:R-:W4:Y:S04]  /*2030*/  LDS.U16 R49, [R49] ;  /* 0x0000000031317984 */ /* 0x000f280000000400 */
[----:B------:R-:W4:Y:S04]  /*2040*/  LDS.U16 R51, [R51] ;  /* 0x0000000033337984 */ /* 0x000f280000000400 */
[----:B------:R-:W4:Y:S04]  /*2050*/  LDS.U16 R53, [R53] ;  /* 0x0000000035357984 */ /* 0x000f280000000400 */
[----:B------:R-:W4:Y:S01]  /*2060*/  LDS.U16 R55, [R55] ;  /* 0x0000000037377984 */ /* 0x000f220000000400 */
[----:B0-----:R-:W-:-:S03]  /*2070*/  IMAD.IADD R5, R32, 0x1, R5 ;  /* 0x0000000120057824 */ /* 0x001fc600078e0205 */
[----:B------:R-:W0:Y:S01]  /*2080*/  LDS.U16 R57, [R57] ;  /* 0x0000000039397984 */ /* 0x000e220000000400 */
[----:B-1----:R-:W-:-:S03]  /*2090*/  IMAD.IADD R7, R38, 0x1, R7 ;  /* 0x0000000126077824 */ /* 0x002fc600078e0207 */
[----:B------:R-:W1:Y:S01]  /*20a0*/  LDS.U16 R59, [R59] ;  /* 0x000000003b3b7984 */ /* 0x000e620000000400 */
[----:B--2---:R-:W-:-:S03]  /*20b0*/  IMAD.IADD R39, R40, 0x1, R39 ;  /* 0x0000000128277824 */ /* 0x004fc600078e0227 */
[----:B------:R-:W2:Y:S01]  /*20c0*/  LDS.U16 R61, [R61] ;  /* 0x000000003d3d7984 */ /* 0x000ea20000000400 */
[----:B---3--:R-:W-:-:S03]  /*20d0*/  IMAD.IADD R41, R42, 0x1, R41 ;  /* 0x000000012a297824 */ /* 0x008fc600078e0229 */
[----:B------:R-:W3:Y:S01]  /*20e0*/  LDS.U16 R63, [R63] ;  /* 0x000000003f3f7984 */ /* 0x000ee20000000400 */
[----:B----4-:R-:W-:-:S03]  /*20f0*/  IMAD.IADD R43, R44, 0x1, R43 ;  /* 0x000000012c2b7824 */ /* 0x010fc600078e022b */
[----:B------:R-:W4:Y:S01]  /*2100*/  LDS.U16 R65, [R65] ;  /* 0x0000000041417984 */ /* 0x000f220000000400 */
[----:B------:R-:W-:-:S03]  /*2110*/  IMAD.IADD R45, R46, 0x1, R45 ;  /* 0x000000012e2d7824 */ /* 0x000fc600078e022d */
[----:B------:R-:W4:Y:S01]  /*2120*/  LDS.U16 R67, [R67] ;  /* 0x0000000043437984 */ /* 0x000f220000000400 */
[----:B------:R-:W-:-:S03]  /*2130*/  IMAD.IADD R47, R48, 0x1, R47 ;  /* 0x00000001302f7824 */ /* 0x000fc600078e022f */
[----:B------:R-:W4:Y:S01]  /*2140*/  LDS.U16 R69, [R69] ;  /* 0x0000000045457984 */ /* 0x000f220000000400 */
[----:B------:R-:W-:-:S03]  /*2150*/  IMAD.IADD R49, R50, 0x1, R49 ;  /* 0x0000000132317824 */ /* 0x000fc600078e0231 */
[----:B------:R-:W4:Y:S01]  /*2160*/  LDS.U16 R71, [R71] ;  /* 0x0000000047477984 */ /* 0x000f220000000400 */
[----:B------:R-:W-:Y:S02]  /*2170*/  IMAD.IADD R51, R52, 0x1, R51 ;  /* 0x0000000134337824 */ /* 0x000fe400078e0233 */
[----:B------:R-:W-:Y:S02]  /*2180*/  IMAD.IADD R53, R54, 0x1, R53 ;  /* 0x0000000136357824 */ /* 0x000fe400078e0235 */
[----:B------:R-:W-:Y:S02]  /*2190*/  IMAD.IADD R55, R56, 0x1, R55 ;  /* 0x0000000138377824 */ /* 0x000fe400078e0237 */
[----:B0-----:R-:W-:Y:S02]  /*21a0*/  IMAD.IADD R57, R58, 0x1, R57 ;  /* 0x000000013a397824 */ /* 0x001fe400078e0239 */
[----:B-1----:R-:W-:Y:S02]  /*21b0*/  IMAD.IADD R59, R60, 0x1, R59 ;  /* 0x000000013c3b7824 */ /* 0x002fe400078e023b */
[----:B--2---:R-:W-:-:S02]  /*21c0*/  IMAD.IADD R61, R62, 0x1, R61 ;  /* 0x000000013e3d7824 */ /* 0x004fc400078e023d */
[----:B---3--:R-:W-:Y:S02]  /*21d0*/  IMAD.IADD R63, R64, 0x1, R63 ;  /* 0x00000001403f7824 */ /* 0x008fe400078e023f */
[----:B----4-:R-:W-:Y:S02]  /*21e0*/  IMAD.IADD R65, R66, 0x1, R65 ;  /* 0x0000000142417824 */ /* 0x010fe400078e0241 */
[----:B------:R-:W-:Y:S02]  /*21f0*/  IMAD.IADD R67, R68, 0x1, R67 ;  /* 0x0000000144437824 */ /* 0x000fe400078e0243 */
[----:B------:R-:W-:Y:S02]  /*2200*/  IMAD.IADD R69, R70, 0x1, R69 ;  /* 0x0000000146457824 */ /* 0x000fe400078e0245 */
[----:B------:R-:W-:Y:S01]  /*2210*/  IMAD.IADD R71, R72, 0x1, R71 ;  /* 0x0000000148477824 */ /* 0x000fe200078e0247 */
[----:B------:R-:W-:Y:S06]  /*2220*/  BAR.SYNC.DEFER_BLOCKING 0x0 ;  /* 0x0000000000007b1d */ /* 0x000fec0000010000 */
[----:B------:R-:W-:Y:S05]  /*2230*/  BRA.U UP0, `(.L_x_219) ;  /* 0x0000000100f87547 */ /* 0x000fea000b800000 */
[----:B------:R-:W-:Y:S01]  /*2240*/  LEA R5, R5, UR4, 0x2 ;  /* 0x0000000405057c11 */ /* 0x000fe2000f8e10ff */
[----:B------:R-:W-:Y:S01]  /*2250*/  UIADD3 UR8, UPT, UPT, UR8, 0x6, URZ ;  /* 0x0000000608087890 */ /* 0x000fe2000fffe0ff */
[----:B------:R-:W-:Y:S01]  /*2260*/  LEA R4, R7, UR4, 0x2 ;  /* 0x0000000407047c11 */ /* 0x000fe2000f8e10ff */
[----:B------:R-:W-:Y:S01]  /*2270*/  UIADD3 UR5, UPT, UPT, UR5, -0x6, URZ ;  /* 0xfffffffa05057890 */ /* 0x000fe2000fffe0ff */
[----:B------:R-:W-:Y:S01]  /*2280*/  LEA R7, R39, UR4, 0x2 ;  /* 0x0000000427077c11 */ /* 0x000fe2000f8e10ff */
[----:B------:R0:W-:Y:S01]  /*2290*/  STS [R5], R2 ;  /* 0x0000000205007388 */ /* 0x0001e20000000800 */
[----:B------:R-:W-:Y:S02]  /*22a0*/  LEA R6, R41, UR4, 0x2 ;  /* 0x0000000429067c11 */ /* 0x000fe4000f8e10ff */
[----:B------:R-:W-:Y:S01]  /*22b0*/  LEA R9, R43, UR4, 0x2 ;  /* 0x000000042b097c11 */ /* 0x000fe2000f8e10ff */
[----:B------:R1:W-:Y:S01]  /*22c0*/  STS [R4], R3 ;  /* 0x0000000304007388 */ /* 0x0003e20000000800 */
[----:B------:R-:W-:-:S02]  /*22d0*/  LEA R8, R45, UR4, 0x2 ;  /* 0x000000042d087c11 */ /* 0x000fc4000f8e10ff */
[----:B------:R-:W-:Y:S01]  /*22e0*/  LEA R11, R47, UR4, 0x2 ;  /* 0x000000042f0b7c11 */ /* 0x000fe2000f8e10ff */
[----:B------:R2:W-:Y:S01]  /*22f0*/  STS [R7], R12 ;  /* 0x0000000c07007388 */ /* 0x0005e20000000800 */
[----:B------:R-:W-:Y:S02]  /*2300*/  LEA R10, R49, UR4, 0x2 ;  /* 0x00000004310a7c11 */ /* 0x000fe4000f8e10ff */
[----:B0-----:R-:W-:Y:S01]  /*2310*/  LEA R5, R51, UR4, 0x2 ;  /* 0x0000000433057c11 */ /* 0x001fe2000f8e10ff */
[----:B------:R0:W-:Y:S01]  /*2320*/  STS [R6], R13 ;  /* 0x0000000d06007388 */ /* 0x0001e20000000800 */
[----:B------:R-:W-:Y:S02]  /*2330*/  LEA R2, R53, UR4, 0x2 ;  /* 0x0000000435027c11 */ /* 0x000fe4000f8e10ff */
[----:B-1----:R-:W-:Y:S01]  /*2340*/  LEA R3, R55, UR4, 0x2 ;  /* 0x0000000437037c11 */ /* 0x002fe2000f8e10ff */
[----:B------:R1:W-:Y:S01]  /*2350*/  STS [R9], R14 ;  /* 0x0000000e09007388 */ /* 0x0003e20000000800 */
[----:B------:R-:W-:-:S02]  /*2360*/  LEA R4, R57, UR4, 0x2 ;  /* 0x0000000439047c11 */ /* 0x000fc4000f8e10ff */
[----:B--2---:R-:W-:Y:S01]  /*2370*/  LEA R7, R59, UR4, 0x2 ;  /* 0x000000043b077c11 */ /* 0x004fe2000f8e10ff */
[----:B------:R2:W-:Y:S01]  /*2380*/  STS [R8], R15 ;  /* 0x0000000f08007388 */ /* 0x0005e20000000800 */
[----:B0-----:R-:W-:-:S03]  /*2390*/  LEA R6, R61, UR4, 0x2 ;  /* 0x000000043d067c11 */ /* 0x001fc6000f8e10ff */
[----:B------:R0:W-:Y:S01]  /*23a0*/  STS [R11], R16 ;  /* 0x000000100b007388 */ /* 0x0001e20000000800 */
[----:B-1----:R-:W-:-:S03]  /*23b0*/  LEA R9, R63, UR4, 0x2 ;  /* 0x000000043f097c11 */ /* 0x002fc6000f8e10ff */
[----:B------:R1:W-:Y:S01]  /*23c0*/  STS [R10], R17 ;  /* 0x000000110a007388 */ /* 0x0003e20000000800 */
[----:B--2---:R-:W-:-:S03]  /*23d0*/  LEA R8, R65, UR4, 0x2 ;  /* 0x0000000441087c11 */ /* 0x004fc6000f8e10ff */
[----:B------:R2:W-:Y:S01]  /*23e0*/  STS [R5], R18 ;  /* 0x0000001205007388 */ /* 0x0005e20000000800 */
[----:B0-----:R-:W-:-:S03]  /*23f0*/  LEA R11, R71, UR4, 0x2 ;  /* 0x00000004470b7c11 */ /* 0x001fc6000f8e10ff */
[----:B------:R0:W-:Y:S01]  /*2400*/  STS [R2], R19 ;  /* 0x0000001302007388 */ /* 0x0001e20000000800 */
[----:B-1----:R-:W-:-:S03]  /*2410*/  LEA R10, R69, UR4, 0x2 ;  /* 0x00000004450a7c11 */ /* 0x002fc6000f8e10ff */
[----:B------:R0:W-:Y:S01]  /*2420*/  STS [R3], R20 ;  /* 0x0000001403007388 */ /* 0x0001e20000000800 */
[----:B--2---:R-:W-:-:S03]  /*2430*/  LEA R5, R67, UR4, 0x2 ;  /* 0x0000000443057c11 */ /* 0x004fc6000f8e10ff */
[----:B------:R0:W-:Y:S04]  /*2440*/  STS [R4], R21 ;  /* 0x0000001504007388 */ /* 0x0001e80000000800 */
[----:B------:R0:W-:Y:S04]  /*2450*/  STS [R7], R22 ;  /* 0x0000001607007388 */ /* 0x0001e80000000800 */
[----:B------:R0:W-:Y:S04]  /*2460*/  STS [R6], R23 ;  /* 0x0000001706007388 */ /* 0x0001e80000000800 */
[----:B------:R0:W-:Y:S04]  /*2470*/  STS [R9], R24 ;  /* 0x0000001809007388 */ /* 0x0001e80000000800 */
[----:B------:R0:W-:Y:S04]  /*2480*/  STS [R8], R25 ;  /* 0x0000001908007388 */ /* 0x0001e80000000800 */
[----:B------:R0:W-:Y:S04]  /*2490*/  STS [R5], R26 ;  /* 0x0000001a05007388 */ /* 0x0001e80000000800 */
[----:B------:R0:W-:Y:S04]  /*24a0*/  STS [R10], R27 ;  /* 0x0000001b0a007388 */ /* 0x0001e80000000800 */
[----:B------:R0:W-:Y:S01]  /*24b0*/  STS [R11], R28 ;  /* 0x0000001c0b007388 */ /* 0x0001e20000000800 */
[----:B------:R-:W-:Y:S06]  /*24c0*/  BAR.SYNC.DEFER_BLOCKING 0x0 ;  /* 0x0000000000007b1d */ /* 0x000fec0000010000 */
[----:B------:R0:W1:Y:S04]  /*24d0*/  LDS R2, [R35] ;  /* 0x0000000023027984 */ /* 0x0000680000000800 */
[----:B------:R0:W2:Y:S04]  /*24e0*/  LDS R3, [R35+0x4] ;  /* 0x0000040023037984 */ /* 0x0000a80000000800 */
[----:B------:R0:W3:Y:S04]  /*24f0*/  LDS R12, [R35+0x8] ;  /* 0x00000800230c7984 */ /* 0x0000e80000000800 */
[----:B------:R0:W4:Y:S04]  /*2500*/  LDS R13, [R35+0xc] ;  /* 0x00000c00230d7984 */ /* 0x0001280000000800 */
[----:B------:R0:W0:Y:S04]  /*2510*/  LDS R14, [R35+0x10] ;  /* 0x00001000230e7984 */ /* 0x0000280000000800 */
        /* <DEDUP_REMOVED lines=13> */
[----:B------:R0:W0:Y:S01]  /*25f0*/  LDS R28, [R35+0x48] ;  /* 0x00004800231c7984 */ /* 0x0000220000000800 */
[----:B------:R-:W-:Y:S06]  /*2600*/  BAR.SYNC.DEFER_BLOCKING 0x0 ;  /* 0x0000000000007b1d */ /* 0x000fec0000010000 */
[----:B-1234-:R-:W-:Y:S05]  /*2610*/  BRA `(.L_x_220) ;  /* 0xffffffdc00f87947 */ /* 0x01efea000383ffff */
.L_x_219:
[----:B------:R-:W-:Y:S01]  /*2620*/  LEA R5, R5, UR4, 0x2 ;  /* 0x0000000405057c11 */ /* 0x000fe2000f8e10ff */
[----:B------:R-:W-:Y:S01]  /*2630*/  IMAD R35, R0, -0x48, R35 ;  /* 0xffffffb800237824 */ /* 0x000fe200078e0223 */
[----:B------:R-:W-:Y:S02]  /*2640*/  LEA R4, R7, UR4, 0x2 ;  /* 0x0000000407047c11 */ /* 0x000fe4000f8e10ff */
[----:B------:R-:W-:Y:S01]  /*2650*/  LEA R39, R39, UR4, 0x2 ;  /* 0x0000000427277c11 */ /* 0x000fe2000f8e10ff */
[----:B------:R0:W-:Y:S01]  /*2660*/  STS [R5], R2 ;  /* 0x0000000205007388 */ /* 0x0001e20000000800 */
[----:B------:R-:W-:Y:S02]  /*2670*/  LEA R6, R41, UR4, 0x2 ;  /* 0x0000000429067c11 */ /* 0x000fe4000f8e10ff */
[----:B------:R-:W-:Y:S01]  /*2680*/  LEA R43, R43, UR4, 0x2 ;  /* 0x000000042b2b7c11 */ /* 0x000fe2000f8e10ff */
[----:B------:R1:W-:Y:S01]  /*2690*/  STS [R4], R3 ;  /* 0x0000000304007388 */ /* 0x0003e20000000800 */
[----:B------:R-:W-:-:S02]  /*26a0*/  LEA R8, R45, UR4, 0x2 ;  /* 0x000000042d087c11 */ /* 0x000fc4000f8e10ff */
[----:B------:R-:W-:Y:S01]  /*26b0*/  LEA R47, R47, UR4, 0x2 ;  /* 0x000000042f2f7c11 */ /* 0x000fe2000f8e10ff */
[----:B------:R-:W-:Y:S01]  /*26c0*/  STS [R39], R12 ;  /* 0x0000000c27007388 */ /* 0x000fe20000000800 */
[----:B------:R-:W-:Y:S02]  /*26d0*/  LEA R10, R49, UR4, 0x2 ;  /* 0x00000004310a7c11 */ /* 0x000fe4000f8e10ff */
[----:B------:R-:W-:Y:S01]  /*26e0*/  LEA R51, R51, UR4, 0x2 ;  /* 0x0000000433337c11 */ /* 0x000fe2000f8e10ff */
[----:B------:R2:W-:Y:S01]  /*26f0*/  STS [R6], R13 ;  /* 0x0000000d06007388 */ /* 0x0005e20000000800 */
[----:B0-----:R-:W-:Y:S02]  /*2700*/  LEA R2, R53, UR4, 0x2 ;  /* 0x0000000435027c11 */ /* 0x001fe4000f8e10ff */
[----:B------:R-:W-:Y:S01]  /*2710*/  LEA R55, R55, UR4, 0x2 ;  /* 0x0000000437377c11 */ /* 0x000fe2000f8e10ff */
[----:B------:R-:W-:Y:S01]  /*2720*/  STS [R43], R14 ;  /* 0x0000000e2b007388 */ /* 0x000fe20000000800 */
[----:B-1----:R-:W-:-:S02]  /*2730*/  LEA R4, R57, UR4, 0x2 ;  /* 0x0000000439047c11 */ /* 0x002fc4000f8e10ff */
[----:B------:R-:W-:Y:S01]  /*2740*/  LEA R59, R59, UR4, 0x2 ;  /* 0x000000043b3b7c11 */ /* 0x000fe2000f8e10ff */
[----:B------:R0:W-:Y:S01]  /*2750*/  STS [R8], R15 ;  /* 0x0000000f08007388 */ /* 0x0001e20000000800 */
[----:B------:R-:W-:Y:S02]  /*2760*/  LEA R63, R63, UR4, 0x2 ;  /* 0x000000043f3f7c11 */ /* 0x000fe4000f8e10ff */
[----:B--2---:R-:W-:Y:S01]  /*2770*/  LEA R6, R61, UR4, 0x2 ;  /* 0x000000043d067c11 */ /* 0x004fe2000f8e10ff */
[----:B------:R-:W-:Y:S01]  /*2780*/  STS [R47], R16 ;  /* 0x000000102f007388 */ /* 0x000fe20000000800 */
[----:B------:R-:W-:Y:S02]  /*2790*/  LEA R67, R67, UR4, 0x2 ;  /* 0x0000000443437c11 */ /* 0x000fe4000f8e10ff */
[----:B------:R-:W-:Y:S01]  /*27a0*/  LEA R71, R71, UR4, 0x2 ;  /* 0x0000000447477c11 */ /* 0x000fe2000f8e10ff */
[----:B------:R1:W-:Y:S01]  /*27b0*/  STS [R10], R17 ;  /* 0x000000110a007388 */ /* 0x0003e20000000800 */
[----:B0-----:R-:W-:-:S03]  /*27c0*/  LEA R8, R65, UR4, 0x2 ;  /* 0x0000000441087c11 */ /* 0x001fc6000f8e10ff */
[----:B------:R-:W-:Y:S04]  /*27d0*/  STS [R51], R18 ;  /* 0x0000001233007388 */ /* 0x000fe80000000800 */
[----:B------:R0:W-:Y:S01]  /*27e0*/  STS [R2], R19 ;  /* 0x0000001302007388 */ /* 0x0001e20000000800 */
[----:B-1----:R-:W-:Y:S01]  /*27f0*/  LEA R10, R69, UR4, 0x2 ;  /* 0x00000004450a7c11 */ /* 0x002fe2000f8e10ff */
[----:B------:R-:W1:Y:S02]  /*2800*/  LDCU.64 UR4, c[0x0][0x3a0] ;  /* 0x00007400ff0477ac */ /* 0x000e640008000a00 */
[----:B------:R-:W-:Y:S04]  /*2810*/  STS [R55], R20 ;  /* 0x0000001437007388 */ /* 0x000fe80000000800 */
[----:B------:R2:W-:Y:S01]  /*2820*/  STS [R4], R21 ;  /* 0x0000001504007388 */ /* 0x0005e20000000800 */
[----:B0-----:R-:W0:Y:S03]  /*2830*/  LDC.64 R2, c[0x0][0x388] ;  /* 0x0000e200ff027b82 */ /* 0x001e260000000a00 */
[----:B------:R-:W-:Y:S04]  /*2840*/  STS [R59], R22 ;  /* 0x000000163b007388 */ /* 0x000fe80000000800 */
[----:B------:R3:W-:Y:S01]  /*2850*/  STS [R6], R23 ;  /* 0x0000001706007388 */ /* 0x0007e20000000800 */
[----:B--2---:R-:W-:-:S03]  /*2860*/  VIADD R4, R0, 0x100 ;  /* 0x0000010000047836 */ /* 0x004fc60000000000 */
[----:B------:R-:W-:Y:S02]  /*2870*/  STS [R63], R24 ;  /* 0x000000183f007388 */ /* 0x000fe40000000800 */
[----:B-1----:R-:W-:Y:S02]  /*2880*/  ISETP.GE.U32.AND P3, PT, R4, UR4, PT ;  /* 0x0000000404007c0c */ /* 0x002fe4000bf66070 */
[----:B------:R1:W-:Y:S01]  /*2890*/  STS [R8], R25 ;  /* 0x0000001908007388 */ /* 0x0003e20000000800 */
[C---:B------:R-:W-:Y:S02]  /*28a0*/  VIADD R4, R0.reuse, 0x200 ;  /* 0x0000020000047836 */ /* 0x040fe40000000000 */
[----:B---3--:R-:W-:Y:S01]  /*28b0*/  VIADD R6, R0, 0x300 ;  /* 0x0000030000067836 */ /* 0x008fe20000000000 */
[----:B------:R-:W-:Y:S01]  /*28c0*/  STS [R67], R26 ;  /* 0x0000001a43007388 */ /* 0x000fe20000000800 */
[----:B------:R-:W-:Y:S02]  /*28d0*/  ISETP.GE.U32.AND.EX P3, PT, RZ, UR5, PT, P3 ;  /* 0x00000005ff007c0c */ /* 0x000fe4000bf66130 */
[----:B------:R-:W-:Y:S01]  /*28e0*/  ISETP.GE.U32.AND P4, PT, R4, UR4, PT ;  /* 0x0000000404007c0c */ /* 0x000fe2000bf86070 */
[----:B------:R2:W-:Y:S01]  /*28f0*/  STS [R10], R27 ;  /* 0x0000001b0a007388 */ /* 0x0005e20000000800 */
[----:B------:R-:W-:Y:S01]  /*2900*/  ISETP.GE.U32.AND P1, PT, R6, UR4, PT ;  /* 0x0000000406007c0c */ /* 0x000fe2000bf26070 */
[C---:B0-----:R-:W-:Y:S01]  /*2910*/  IMAD.WIDE.U32 R2, R0.reuse, 0x4, R2 ;  /* 0x0000000400027825 */ /* 0x041fe200078e0002 */
[C---:B-1----:R-:W-:Y:S01]  /*2920*/  LOP3.LUT R8, R0.reuse, 0x400, RZ, 0xfc, !PT ;  /* 0x0000040000087812 */ /* 0x042fe200078efcff */
[----:B------:R-:W-:Y:S01]  /*2930*/  STS [R71], R28 ;  /* 0x0000001c47007388 */ /* 0x000fe20000000800 */
[----:B------:R-:W-:Y:S01]  /*2940*/  BAR.SYNC.DEFER_BLOCKING 0x0 ;  /* 0x0000000000007b1d */ /* 0x000fe20000010000 */
[----:B------:R-:W-:Y:S01]  /*2950*/  ISETP.GE.U32.AND.EX P1, PT, RZ, UR5, PT, P1 ;  /* 0x00000005ff007c0c */ /* 0x000fe2000bf26110 */
[----:B--2---:R-:W-:Y:S01]  /*2960*/  VIADD R10, R0, 0x500 ;  /* 0x00000500000a7836 */ /* 0x004fe20000000000 */
[----:B------:R-:W-:Y:S01]  /*2970*/  ISETP.GE.U32.AND P6, PT, R8, UR4, PT ;  /* 0x0000000408007c0c */ /* 0x000fe2000bfc6070 */
[C---:B------:R-:W-:Y:S01]  /*2980*/  VIADD R4, R0.reuse, 0x600 ;  /* 0x0000060000047836 */ /* 0x040fe20000000000 */
[----:B------:R-:W-:Y:S01]  /*2990*/  ISETP.GE.U32.AND.EX P4, PT, RZ, UR5, PT, P4 ;  /* 0x00000005ff007c0c */ /* 0x000fe2000bf86140 */
[----:B------:R-:W-:Y:S01]  /*29a0*/  VIADD R6, R0, 0x700 ;  /* 0x0000070000067836 */ /* 0x000fe20000000000 */
[----:B------:R-:W-:-:S02]  /*29b0*/  ISETP.GE.U32.AND P0, PT, R10, UR4, PT ;  /* 0x000000040a007c0c */ /* 0x000fc4000bf06070 */
[----:B------:R-:W-:Y:S02]  /*29c0*/  ISETP.GE.U32.AND.EX P6, PT, RZ, UR5, PT, P6 ;  /* 0x00000005ff007c0c */ /* 0x000fe4000bfc6160 */
[----:B------:R-:W-:Y:S02]  /*29d0*/  ISETP.GE.U32.AND.EX P0, PT, RZ, UR5, PT, P0 ;  /* 0x00000005ff007c0c */ /* 0x000fe4000bf06100 */
[----:B------:R-:W-:Y:S02]  /*29e0*/  ISETP.GE.U32.AND P5, PT, R4, UR4, PT ;  /* 0x0000000404007c0c */ /* 0x000fe4000bfa6070 */
[----:B------:R-:W-:Y:S02]  /*29f0*/  LOP3.LUT R4, R0, 0x800, RZ, 0xfc, !PT ;  /* 0x0000080000047812 */ /* 0x000fe400078efcff */
[----:B------:R-:W-:Y:S01]  /*2a00*/  ISETP.GE.U32.AND P2, PT, R6, UR4, PT ;  /* 0x0000000406007c0c */ /* 0x000fe2000bf46070 */
[----:B------:R-:W-:Y:S01]  /*2a10*/  VIADD R6, R0, 0x900 ;  /* 0x0000090000067836 */ /* 0x000fe20000000000 */
[----:B------:R-:W-:-:S02]  /*2a20*/  ISETP.GE.U32.AND.EX P5, PT, RZ, UR5, PT, P5 ;  /* 0x00000005ff007c0c */ /* 0x000fc4000bfa6150 */
[----:B------:R-:W-:Y:S01]  /*2a30*/  ISETP.GE.U32.AND.EX P2, PT, RZ, UR5, PT, P2 ;  /* 0x00000005ff007c0c */ /* 0x000fe2000bf46120 */
[----:B------:R-:W0:Y:S04]  /*2a40*/  LDS R5, [R35+0x400] ;  /* 0x0004000023057984 */ /* 0x000e280000000800 */
[----:B------:R-:W1:Y:S04]  /*2a50*/  LDS R9, [R35+0xc00] ;  /* 0x000c000023097984 */ /* 0x000e680000000800 */
        /* <DEDUP_REMOVED lines=8> */
[----:B0-----:R-:W-:Y:S01]  /*2ae0*/  @!P3 STG.E desc[UR10][R2.64+0x400], R5 ;  /* 0x000400050200b986 */ /* 0x001fe2000c10190a */
[----:B------:R-:W-:Y:S01]  /*2af0*/  ISETP.GE.U32.AND P3, PT, R4, UR4, PT ;  /* 0x0000000404007c0c */ /* 0x000fe2000bf66070 */
[----:B------:R-:W-:-:S02]  /*2b00*/  VIADD R4, R0, 0xa00 ;  /* 0x00000a0000047836 */ /* 0x000fc40000000000 */
[----:B------:R-:W0:Y:S01]  /*2b10*/  LDS R25, [R35+0x2c00] ;  /* 0x002c000023197984 */ /* 0x000e220000000800 */
[----:B------:R-:W-:-:S03]  /*2b20*/  ISETP.GE.U32.AND.EX P3, PT, RZ, UR5, PT, P3 ;  /* 0x00000005ff007c0c */ /* 0x000fc6000bf66130 */
[----:B-1----:R-:W-:Y:S01]  /*2b30*/  @!P1 STG.E desc[UR10][R2.64+0xc00], R9 ;  /* 0x000c000902009986 */ /* 0x002fe2000c10190a */
[----:B------:R-:W-:-:S03]  /*2b40*/  ISETP.GE.U32.AND P1, PT, R0, UR4, PT ;  /* 0x0000000400007c0c */ /* 0x000fc6000bf26070 */
[----:B------:R-:W1:Y:S04]  /*2b50*/  LDS R5, [R35+0x3000] ;  /* 0x0030000023057984 */ /* 0x000e680000000800 */
[----:B--2---:R-:W-:Y:S01]  /*2b60*/  @!P0 STG.E desc[UR10][R2.64+0x1400], R13 ;  /* 0x0014000d02008986 */ /* 0x004fe2000c10190a */
[----:B------:R-:W-:-:S03]  /*2b70*/  ISETP.GE.U32.AND.EX P0, PT, RZ, UR5, PT, P1 ;  /* 0x00000005ff007c0c */ /* 0x000fc6000bf06110 */
[----:B---3--:R-:W-:Y:S01]  /*2b80*/  @!P6 STG.E desc[UR10][R2.64+0x1000], R11 ;  /* 0x0010000b0200e986 */ /* 0x008fe2000c10190a */
[----:B------:R-:W-:Y:S01]  /*2b90*/  ISETP.GE.U32.AND P6, PT, R4, UR4, PT ;  /* 0x0000000404007c0c */ /* 0x000fe2000bfc6070 */
[----:B------:R-:W-:Y:S02]  /*2ba0*/  VIADD R4, R0, 0xb00 ;  /* 0x00000b0000047836 */ /* 0x000fe40000000000 */
[----:B----4-:R-:W-:Y:S01]  /*2bb0*/  @!P4 STG.E desc[UR10][R2.64+0x800], R7 ;  /* 0x000800070200c986 */ /* 0x010fe2000c10190a */
[----:B------:R-:W-:Y:S01]  /*2bc0*/  ISETP.GE.U32.AND P4, PT, R6, UR4, PT ;  /* 0x0000000406007c0c */ /* 0x000fe2000bf86070 */
[----:B------:R-:W-:Y:S01]  /*2bd0*/  VIADD R6, R0, 0xe00 ;  /* 0x00000e0000067836 */ /* 0x000fe20000000000 */
[----:B------:R-:W-:Y:S01]  /*2be0*/  ISETP.GE.U32.AND P1, PT, R4, UR4, PT ;  /* 0x0000000404007c0c */ /* 0x000fe2000bf26070 */
[----:B------:R-:W2:Y:S01]  /*2bf0*/  LDS R7, [R35+0x3400] ;  /* 0x0034000023077984 */ /* 0x000ea20000000800 */
[----:B------:R-:W-:Y:S02]  /*2c00*/  LOP3.LUT R4, R0, 0xc00, RZ, 0xfc, !PT ;  /* 0x00000c0000047812 */ /* 0x000fe400078efcff */
[----:B------:R-:W-:Y:S01]  /*2c10*/  ISETP.GE.U32.AND.EX P4, PT, RZ, UR5, PT, P4 ;  /* 0x00000005ff007c0c */ /* 0x000fe2000bf86140 */
[----:B------:R-:W3:Y:S01]  /*2c20*/  LDS R9, [R35+0x3800] ;  /* 0x0038000023097984 */ /* 0x000ee20000000800 */
[----:B------:R-:W-:-:S03]  /*2c30*/  ISETP.GE.U32.AND.EX P6, PT, RZ, UR5, PT, P6 ;  /* 0x00000005ff007c0c */ /* 0x000fc6000bfc6160 */
[----:B------:R-:W-:Y:S04]  /*2c40*/  LDS R11, [R35+0x3c00] ;  /* 0x003c0000230b7984 */ /* 0x000fe80000000800 */
[----:B------:R-:W-:Y:S04]  /*2c50*/  LDS R13, [R35+0x4000] ;  /* 0x00400000230d7984 */ /* 0x000fe80000000800 */
[----:B------:R-:W-:Y:S04]  /*2c60*/  LDS R27, [R35+0x4400] ;  /* 0x00440000231b7984 */ /* 0x000fe80000000800 */
[----:B------:R-:W4:Y:S04]  /*2c70*/  @!P0 LDS R29, [R35] ;  /* 0x00000000231d8984 */ /* 0x000f280000000800 */
[----:B-----5:R0:W-:Y:S01]  /*2c80*/  @!P5 STG.E desc[UR10][R2.64+0x1800], R15 ;  /* 0x0018000f0200d986 */ /* 0x0201e2000c10190a */
[----:B------:R-:W-:Y:S01]  /*2c90*/  ISETP.GE.U32.AND P5, PT, R4, UR4, PT ;  /* 0x0000000404007c0c */ /* 0x000fe2000bfa6070 */
[----:B------:R-:W-:-:S02]  /*2ca0*/  VIADD R4, R0, 0xd00 ;  /* 0x00000d0000047836 */ /* 0x000fc40000000000 */
[----:B------:R0:W-:Y:S01]  /*2cb0*/  @!P2 STG.E desc[UR10][R2.64+0x1c00], R17 ;  /* 0x001c00110200a986 */ /* 0x0001e2000c10190a */
[----:B------:R-:W-:Y:S02]  /*2cc0*/  ISETP.GE.U32.AND.EX P2, PT, RZ, UR5, PT, P1 ;  /* 0x00000005ff007c0c */ /* 0x000fe4000bf46110 */
[----:B------:R-:W-:Y:S01]  /*2cd0*/  ISETP.GE.U32.AND.EX P5, PT, RZ, UR5, PT, P5 ;  /* 0x00000005ff007c0c */ /* 0x000fe2000bfa6150 */
[----:B------:R0:W-:Y:S01]  /*2ce0*/  @!P3 STG.E desc[UR10][R2.64+0x2000], R19 ;  /* 0x002000130200b986 */ /* 0x0001e2000c10190a */
[----:B------:R-:W-:Y:S01]  /*2cf0*/  ISETP.GE.U32.AND P1, PT, R4, UR4, PT ;  /* 0x0000000404007c0c */ /* 0x000fe2000bf26070 */
[----:B------:R-:W-:Y:S01]  /*2d00*/  VIADD R4, R0, 0xf00 ;  /* 0x00000f0000047836 */ /* 0x000fe20000000000 */
[----:B------:R-:W-:Y:S01]  /*2d10*/  ISETP.GE.U32.AND P3, PT, R6, UR4, PT ;  /* 0x0000000406007c0c */ /* 0x000fe2000bf66070 */
[----:B------:R1:W-:Y:S01]  /*2d20*/  @!P4 STG.E desc[UR10][R2.64+0x2400], R21 ;  /* 0x002400150200c986 */ /* 0x0003e2000c10190a */
[----:B------:R-:W-:Y:S01]  /*2d30*/  VIADD R6, R0, 0x1100 ;  /* 0x0000110000067836 */ /* 0x000fe20000000000 */
[----:B------:R-:W-:-:S02]  /*2d40*/  ISETP.GE.U32.AND.EX P1, PT, RZ, UR5, PT, P1 ;  /* 0x00000005ff007c0c */ /* 0x000fc4000bf26110 */
[----:B------:R-:W-:Y:S01]  /*2d50*/  ISETP.GE.U32.AND P4, PT, R4, UR4, PT ;  /* 0x0000000404007c0c */ /* 0x000fe2000bf86070 */
[----:B------:R2:W-:Y:S01]  /*2d60*/  @!P6 STG.E desc[UR10][R2.64+0x2800], R23 ;  /* 0x002800170200e986 */ /* 0x0005e2000c10190a */
[C---:B------:R-:W-:Y:S01]  /*2d70*/  LOP3.LUT R4, R0.reuse, 0x1000, RZ, 0xfc, !PT ;  /* 0x0000100000047812 */ /* 0x040fe200078efcff */
[----:B------:R-:W-:Y:S01]  /*2d80*/  VIADD R0, R0, 0x1200 ;  /* 0x0000120000007836 */ /* 0x000fe20000000000 */
[----:B------:R-:W-:Y:S01]  /*2d90*/  ISETP.GE.U32.AND.EX P3, PT, RZ, UR5, PT, P3 ;  /* 0x00000005ff007c0c */ /* 0x000fe2000bf66130 */
[----:B0-----:R0:W-:Y:S01]  /*2da0*/  @!P2 STG.E desc[UR10][R2.64+0x2c00], R25 ;  /* 0x002c00190200a986 */ /* 0x0011e2000c10190a */
[----:B------:R-:W-:Y:S02]  /*2db0*/  ISETP.GE.U32.AND P6, PT, R4, UR4, PT ;  /* 0x0000000404007c0c */ /* 0x000fe4000bfc6070 */
[----:B------:R-:W-:Y:S01]  /*2dc0*/  ISETP.GE.U32.AND P2, PT, R6, UR4, PT ;  /* 0x0000000406007c0c */ /* 0x000fe2000bf46070 */
[----:B-1----:R0:W-:Y:S01]  /*2dd0*/  @!P5 STG.E desc[UR10][R2.64+0x3000], R5 ;  /* 0x003000050200d986 */ /* 0x0021e2000c10190a */
[----:B------:R-:W-:-:S02]  /*2de0*/  ISETP.GE.U32.AND P5, PT, R0, UR4, PT ;  /* 0x0000000400007c0c */ /* 0x000fc4000bfa6070 */
[----:B------:R-:W-:Y:S01]  /*2df0*/  ISETP.GE.U32.AND.EX P4, PT, RZ, UR5, PT, P4 ;  /* 0x00000005ff007c0c */ /* 0x000fe2000bf86140 */
[----:B--2---:R0:W-:Y:S01]  /*2e00*/  @!P1 STG.E desc[UR10][R2.64+0x3400], R7 ;  /* 0x0034000702009986 */ /* 0x0041e2000c10190a */
[----:B------:R-:W-:Y:S02]  /*2e10*/  ISETP.GE.U32.AND.EX P6, PT, RZ, UR5, PT, P6 ;  /* 0x00000005ff007c0c */ /* 0x000fe4000bfc6160 */
[----:B------:R-:W-:Y:S01]  /*2e20*/  ISETP.GE.U32.AND.EX P2, PT, RZ, UR5, PT, P2 ;  /* 0x00000005ff007c0c */ /* 0x000fe2000bf46120 */
[----:B---3--:R0:W-:Y:S01]  /*2e30*/  @!P3 STG.E desc[UR10][R2.64+0x3800], R9 ;  /* 0x003800090200b986 */ /* 0x0081e2000c10190a */
[----:B------:R-:W-:-:S03]  /*2e40*/  ISETP.GE.U32.AND.EX P5, PT, RZ, UR5, PT, P5 ;  /* 0x00000005ff007c0c */ /* 0x000fc6000bfa6150 */
[----:B----4-:R0:W-:Y:S04]  /*2e50*/  @!P0 STG.E desc[UR10][R2.64], R29 ;  /* 0x0000001d02008986 */ /* 0x0101e8000c10190a */
[----:B------:R0:W-:Y:S04]  /*2e60*/  @!P4 STG.E desc[UR10][R2.64+0x3c00], R11 ;  /* 0x003c000b0200c986 */ /* 0x0001e8000c10190a */
[----:B------:R0:W-:Y:S04]  /*2e70*/  @!P6 STG.E desc[UR10][R2.64+0x4000], R13 ;  /* 0x0040000d0200e986 */ /* 0x0001e8000c10190a */
[----:B------:R0:W-:Y:S01]  /*2e80*/  @!P2 STG.E desc[UR10][R2.64+0x4400], R27 ;  /* 0x0044001b0200a986 */ /* 0x0001e2000c10190a */
[----:B------:R-:W-:Y:S05]  /*2e90*/  @P5 EXIT ;  /* 0x000000000000594d */ /* 0x000fea0003800000 */
[----:B------:R-:W1:Y:S04]  /*2ea0*/  LDS R35, [R35+0x4800] ;  /* 0x0048000023237984 */ /* 0x000e680000000800 */
[----:B-1----:R-:W-:Y:S01]  /*2eb0*/  STG.E desc[UR10][R2.64+0x4800], R35 ;  /* 0x0048002302007986 */ /* 0x002fe2000c10190a */
[----:B------:R-:W-:Y:S05]  /*2ec0*/  EXIT ;  /* 0x000000000000794d */ /* 0x000fea0003800000 */
.L_x_221:
        /* <DEDUP_REMOVED lines=11> */
.L_x_274:


//--------------------- .text._ZN3cub18CUB_300001_SM_10006detail11EmptyKernelIvEEvv --------------------------
	.section	.text._ZN3cub18CUB_300001_SM_10006detail11EmptyKernelIvEEvv,"ax",@progbits
	.align	128
        .global         _ZN3cub18CUB_300001_SM_10006detail11EmptyKernelIvEEvv
        .type           _ZN3cub18CUB_300001_SM_10006detail11EmptyKernelIvEEvv,@function
        .size           _ZN3cub18CUB_300001_SM_10006detail11EmptyKernelIvEEvv,(.L_x_275 - _ZN3cub18CUB_300001_SM_10006detail11EmptyKernelIvEEvv)
        .other          _ZN3cub18CUB_300001_SM_10006detail11EmptyKernelIvEEvv,@"STO_CUDA_ENTRY STV_DEFAULT"
_ZN3cub18CUB_300001_SM_10006detail11EmptyKernelIvEEvv:
.text._ZN3cub18CUB_300001_SM_10006detail11EmptyKernelIvEEvv:
[----:B------:R-:W-:Y:S01]  /*0000*/  LDC R1, c[0x0][0x37c] ;  /* 0x0000df00ff017b82 */ /* 0x000fe20000000800 */
[----:B------:R-:W-:Y:S05]  /*0010*/  EXIT ;  /* 0x000000000000794d */ /* 0x000fea0003800000 */
.L_x_222:
        /* <DEDUP_REMOVED lines=14> */
.L_x_275:


//--------------------- .text._Z7scatterPjiPiiS_  --------------------------
	.section	.text._Z7scatterPjiPiiS_,"ax",@progbits
	.align	128
        .global         _Z7scatterPjiPiiS_
        .type           _Z7scatterPjiPiiS_,@function
        .size           _Z7scatterPjiPiiS_,(.L_x_276 - _Z7scatterPjiPiiS_)
        .other          _Z7scatterPjiPiiS_,@"STO_CUDA_ENTRY STV_DEFAULT"
_Z7scatterPjiPiiS_:
.text._Z7scatterPjiPiiS_:
[----:B------:R-:W-:Y:S01]  /*0000*/  LDC R1, c[0x0][0x37c] ;  /* 0x0000df00ff017b82 */ /* 0x000fe20000000800 */
[----:B------:R-:W0:Y:S07]  /*0010*/  S2R R0, SR_TID.X ;  /* 0x0000000000007919 */ /* 0x000e2e0000002100 */
[----:B------:R-:W0:Y:S08]  /*0020*/  S2UR UR4, SR_CTAID.X ;  /* 0x00000000000479c3 */ /* 0x000e300000002500 */
[----:B------:R-:W0:Y:S08]  /*0030*/  LDC R11, c[0x0][0x360] ;  /* 0x0000d800ff0b7b82 */ /* 0x000e300000000800 */
[----:B------:R-:W1:Y:S01]  /*0040*/  LDC R15, c[0x0][0x398] ;  /* 0x0000e600ff0f7b82 */ /* 0x000e620000000800 */
[----:B0-----:R-:W-:-:S05]  /*0050*/  IMAD R11, R11, UR4, R0 ;  /* 0x000000040b0b7c24 */ /* 0x001fca000f8e0200 */
[----:B-1----:R-:W-:-:S13]  /*0060*/  ISETP.GE.AND P0, PT, R11, R15, PT ;  /* 0x0000000f0b00720c */ /* 0x002fda0003f06270 */
[----:B------:R-:W-:Y:S05]  /*0070*/  @P0 EXIT ;  /* 0x000000000000094d */ /* 0x000fea0003800000 */
[----:B------:R-:W0:Y:S01]  /*0080*/  LDC.64 R6, c[0x0][0x380] ;  /* 0x0000e000ff067b82 */ /* 0x000e220000000a00 */
[----:B------:R-:W1:Y:S01]  /*0090*/  LDCU.64 UR4, c[0x0][0x358] ;  /* 0x00006b00ff0477ac */ /* 0x000e620008000a00 */
[----:B------:R-:W2:Y:S06]  /*00a0*/  LDCU UR6, c[0x0][0x388] ;  /* 0x00007100ff0677ac */ /* 0x000eac0008000800 */
[----:B------:R-:W3:Y:S01]  /*00b0*/  LDC.64 R8, c[0x0][0x390] ;  /* 0x0000e400ff087b82 */ /* 0x000ee20000000a00 */
[----:B0-----:R-:W-:-:S05]  /*00c0*/  IMAD.WIDE R2, R11, 0x4, R6 ;  /* 0x000000040b027825 */ /* 0x001fca00078e0206 */
[----:B-1----:R0:W2:Y:S01]  /*00d0*/  LDG.E R13, desc[UR4][R2.64] ;  /* 0x00000004020d7981 */ /* 0x0020a2000c1e1900 */
[----:B---3--:R-:W-:-:S06]  /*00e0*/  IMAD.WIDE R4, R11, 0x4, R8 ;  /* 0x000000040b047825 */ /* 0x008fcc00078e0208 */
[----:B------:R-:W3:Y:S01]  /*00f0*/  LDG.E R4, desc[UR4][R4.64] ;  /* 0x0000000404047981 */ /* 0x000ee2000c1e1900 */
[----:B0-----:R-:W0:Y:S01]  /*0100*/  LDC.64 R2, c[0x0][0x3a0] ;  /* 0x0000e800ff027b82 */ /* 0x001e220000000a00 */
[----:B--2---:R-:W-:-:S04]  /*0110*/  SHF.R.U32.HI R0, RZ, UR6, R13 ;  /* 0x00000006ff007c19 */ /* 0x004fc8000801160d */
[----:B------:R-:W-:-:S04]  /*0120*/  LOP3.LUT R0, R0, 0x1, RZ, 0xc0, !PT ;  /* 0x0000000100007812 */ /* 0x000fc800078ec0ff */
[----:B------:R-:W-:-:S13]  /*0130*/  ISETP.NE.U32.AND P0, PT, R0, 0x1, PT ;  /* 0x000000010000780c */ /* 0x000fda0003f05070 */
[----:B------:R-:W-:-:S04]  /*0140*/  @!P0 IMAD.WIDE R6, R15, 0x4, R6 ;  /* 0x000000040f068825 */ /* 0x000fc800078e0206 */
[----:B------:R-:W-:Y:S02]  /*0150*/  @!P0 IMAD.WIDE R8, R15, 0x4, R8 ;  /* 0x000000040f088825 */ /* 0x000fe400078e0208 */
[----:B------:R-:W2:Y:S04]  /*0160*/  @!P0 LDG.E R6, desc[UR4][R6.64+-0x4] ;  /* 0xfffffc0406068981 */ /* 0x000ea8000c1e1900 */
[----:B------:R-:W4:Y:S01]  /*0170*/  @!P0 LDG.E R9, desc[UR4][R8.64+-0x4] ;  /* 0xfffffc0408098981 */ /* 0x000f22000c1e1900 */
[----:B---3--:R-:W-:Y:S01]  /*0180*/  @P0 IMAD.IADD R11, R11, 0x1, -R4 ;  /* 0x000000010b0b0824 */ /* 0x008fe200078e0a04 */
[----:B--2---:R-:W-:-:S04]  /*0190*/  @!P0 SHF.R.U32.HI R0, RZ, UR6, R6 ;  /* 0x00000006ff008c19 */ /* 0x004fc80008011606 */
[----:B------:R-:W-:-:S04]  /*01a0*/  @!P0 LOP3.LUT R0, R0, 0x1, RZ, 0xc0, !PT ;  /* 0x0000000100008812 */ /* 0x000fc800078ec0ff */
[----:B----4-:R-:W-:-:S04]  /*01b0*/  @!P0 IADD3 R15, PT, PT, -R9, R15, -R0 ;  /* 0x0000000f090f8210 */ /* 0x010fc80007ffe900 */
[----:B------:R-:W-:-:S05]  /*01c0*/  @!P0 IADD3 R11, PT, PT, R4, R15, RZ ;  /* 0x0000000f040b8210 */ /* 0x000fca0007ffe0ff */
[----:B0-----:R-:W-:-:S05]  /*01d0*/  IMAD.WIDE R2, R11, 0x4, R2 ;  /* 0x000000040b027825 */ /* 0x001fca00078e0202 */
[----:B------:R-:W-:Y:S01]  /*01e0*/  STG.E desc[UR4][R2.64], R13 ;  /* 0x0000000d02007986 */ /* 0x000fe2000c101904 */
[----:B------:R-:W-:Y:S05]  /*01f0*/  EXIT ;  /* 0x000000000000794d */ /* 0x000fea0003800000 */
.L_x_223:
        /* <DEDUP_REMOVED lines=16> */
.L_x_276:


//--------------------- .text._Z15scanBlkKernel_1PjiiPiS0_ --------------------------
	.section	.text._Z15scanBlkKernel_1PjiiPiS0_,"ax",@progbits
	.align	128
        .global         _Z15scanBlkKernel_1PjiiPiS0_
        .type           _Z15scanBlkKernel_1PjiiPiS0_,@function
        .size           _Z15scanBlkKernel_1PjiiPiS0_,(.L_x_277 - _Z15scanBlkKernel_1PjiiPiS0_)
        .other          _Z15scanBlkKernel_1PjiiPiS0_,@"STO_CUDA_ENTRY STV_DEFAULT"
_Z15scanBlkKernel_1PjiiPiS0_:
.text._Z15scanBlkKernel_1PjiiPiS0_:
[----:B------:R-:W-:Y:S01]  /*0000*/  LDC R1, c[0x0][0x37c] ;  /* 0x0000df00ff017b82 */ /* 0x000fe20000000800 */
[----:B------:R-:W0:Y:S01]  /*0010*/  S2R R9, SR_CTAID.X ;  /* 0x0000000000097919 */ /* 0x000e220000002500 */
[----:B------:R-:W0:Y:S01]  /*0020*/  LDCU UR8, c[0x0][0x360] ;  /* 0x00006c00ff0877ac */ /* 0x000e220008000800 */
[----:B------:R-:W0:Y:S01]  /*0030*/  S2R R6, SR_TID.X ;  /* 0x0000000000067919 */ /* 0x000e220000002100 */
[----:B------:R-:W1:Y:S01]  /*0040*/  LDCU UR4, c[0x0][0x388] ;  /* 0x00007100ff0477ac */ /* 0x000e620008000800 */
[----:B------:R-:W2:Y:S01]  /*0050*/  LDCU.64 UR6, c[0x0][0x358] ;  /* 0x00006b00ff0677ac */ /* 0x000ea20008000a00 */
[----:B0-----:R-:W-:-:S05]  /*0060*/  IMAD R5, R9, UR8, R6 ;  /* 0x0000000809057c24 */ /* 0x001fca000f8e0206 */
[----:B-1----:R-:W-:-:S04]  /*0070*/  ISETP.GE.AND P0, PT, R5, UR4, PT ;  /* 0x0000000405007c0c */ /* 0x002fc8000bf06270 */
[----:B------:R-:W-:-:S13]  /*0080*/  ISETP.LT.OR P0, PT, R5, 0x1, P0 ;  /* 0x000000010500780c */ /* 0x000fda0000701670 */
[----:B------:R-:W0:Y:S01]  /*0090*/  @!P0 LDC.64 R2, c[0x0][0x380] ;  /* 0x0000e000ff028b82 */ /* 0x000e220000000a00 */
[----:B------:R-:W-:-:S04]  /*00a0*/  @!P0 VIADD R7, R5, 0xffffffff ;  /* 0xffffffff05078836 */ /* 0x000fc80000000000 */
[----:B0-----:R-:W-:-:S03]  /*00b0*/  @!P0 IMAD.WIDE.U32 R2, R7, 0x4, R2 ;  /* 0x0000000407028825 */ /* 0x001fc600078e0002 */
[----:B------:R-:W0:Y:S03]  /*00c0*/  S2UR UR5, SR_CgaCtaId ;  /* 0x00000000000579c3 */ /* 0x000e260000008800 */
[----:B--2---:R-:W2:Y:S01]  /*00d0*/  @!P0 LDG.E R2, desc[UR6][R2.64] ;  /* 0x0000000602028981 */ /* 0x004ea2000c1e1900 */
[----:B------:R-:W-:Y:S01]  /*00e0*/  UMOV UR4, 0x400 ;  /* 0x0000040000047882 */ /* 0x000fe20000000000 */
[----:B------:R-:W-:-:S03]  /*00f0*/  UISETP.GE.U32.AND UP0, UPT, UR8, 0x2, UPT ;  /* 0x000000020800788c */ /* 0x000fc6000bf06070 */
[----:B------:R-:W2:Y:S01]  /*0100*/  @!P0 LDC R7, c[0x0][0x38c] ;  /* 0x0000e300ff078b82 */ /* 0x000ea20000000800 */
[----:B0-----:R-:W-:-:S06]  /*0110*/  ULEA UR4, UR5, UR4, 0x18 ;  /* 0x0000000405047291 */ /* 0x001fcc000f8ec0ff */
[----:B------:R-:W-:Y:S02]  /*0120*/  LEA R0, R6, UR4, 0x2 ;  /* 0x0000000406007c11 */ /* 0x000fe4000f8e10ff */
[----:B--2---:R-:W-:-:S04]  /*0130*/  @!P0 SHF.R.U32.HI R4, RZ, R7, R2 ;  /* 0x00000007ff048219 */ /* 0x004fc80000011602 */
[----:B------:R-:W-:-:S05]  /*0140*/  @!P0 LOP3.LUT R7, R4, 0x1, RZ, 0xc0, !PT ;  /* 0x0000000104078812 */ /* 0x000fca00078ec0ff */
[----:B------:R0:W-:Y:S04]  /*0150*/  @!P0 STS [R0], R7 ;  /* 0x0000000700008388 */ /* 0x0001e80000000800 */
[----:B------:R0:W-:Y:S01]  /*0160*/  @P0 STS [R0], RZ ;  /* 0x000000ff00000388 */ /* 0x0001e20000000800 */
[----:B------:R-:W-:Y:S06]  /*0170*/  BAR.SYNC.DEFER_BLOCKING 0x0 ;  /* 0x0000000000007b1d */ /* 0x000fec0000010000 */
[----:B------:R-:W-:Y:S05]  /*0180*/  BRA.U !UP0, `(.L_x_224) ;  /* 0x0000000108387547 */ /* 0x000fea000b800000 */
[----:B------:R-:W-:-:S05]  /*0190*/  UMOV UR5, 0x1 ;  /* 0x0000000100057882 */ /* 0x000fca0000000000 */
.L_x_225:
[----:B------:R-:W-:Y:S01]  /*01a0*/  ISETP.GE.U32.AND P0, PT, R6, UR5, PT ;  /* 0x0000000506007c0c */ /* 0x000fe2000bf06070 */
[----:B------:R-:W-:-:S12]  /*01b0*/  IMAD.MOV.U32 R2, RZ, RZ, RZ ;  /* 0x000000ffff027224 */ /* 0x000fd800078e00ff */
[----:B------:R-:W-:Y:S01]  /*01c0*/  @P0 VIADD R3, R6, -UR5 ;  /* 0x8000000506030c36 */ /* 0x000fe20008000000 */
[----:B------:R-:W-:-:S04]  /*01d0*/  USHF.L.U32 UR5, UR5, 0x1, URZ ;  /* 0x0000000105057899 */ /* 0x000fc800080006ff */
[----:B------:R-:W-:Y:S01]  /*01e0*/  @P0 LEA R3, R3, UR4, 0x2 ;  /* 0x0000000403030c11 */ /* 0x000fe2000f8e10ff */
[----:B------:R-:W-:-:S04]  /*01f0*/  UISETP.GE.U32.AND UP0, UPT, UR5, UR8, UPT ;  /* 0x000000080500728c */ /* 0x000fc8000bf06070 */
[----:B------:R-:W-:Y:S01]  /*0200*/  @P0 LDS R2, [R3] ;  /* 0x0000000003020984 */ /* 0x000fe20000000800 */
[----:B------:R-:W-:Y:S06]  /*0210*/  BAR.SYNC.DEFER_BLOCKING 0x0 ;  /* 0x0000000000007b1d */ /* 0x000fec0000010000 */
[----:B01----:R-:W0:Y:S02]  /*0220*/  LDS R7, [R0] ;  /* 0x0000000000077984 */ /* 0x003e240000000800 */
[----:B0-----:R-:W-:-:S05]  /*0230*/  IMAD.IADD R7, R7, 0x1, R2 ;  /* 0x0000000107077824 */ /* 0x001fca00078e0202 */
[----:B------:R1:W-:Y:S01]  /*0240*/  STS [R0], R7 ;  /* 0x0000000700007388 */ /* 0x0003e20000000800 */
[----:B------:R-:W-:Y:S06]  /*0250*/  BAR.SYNC.DEFER_BLOCKING 0x0 ;  /* 0x0000000000007b1d */ /* 0x000fec0000010000 */
[----:B------:R-:W-:Y:S05]  /*0260*/  BRA.U !UP0, `(.L_x_225) ;  /* 0xfffffffd08cc7547 */ /* 0x000fea000b83ffff */
.L_x_224:
[----:B------:R-:W2:Y:S01]  /*0270*/  LDCU UR5, c[0x0][0x388] ;  /* 0x00007100ff0577ac */ /* 0x000ea20008000800 */
[----:B------:R-:W3:Y:S01]  /*0280*/  LDCU.64 UR10, c[0x0][0x398] ;  /* 0x00007300ff0a77ac */ /* 0x000ee20008000a00 */
[----:B--2---:R-:W-:Y:S02]  /*0290*/  ISETP.GE.AND P1, PT, R5, UR5, PT ;  /* 0x0000000505007c0c */ /* 0x004fe4000bf26270 */
[----:B---3--:R-:W-:-:S04]  /*02a0*/  ISETP.NE.U32.AND P0, PT, RZ, UR10, PT ;  /* 0x0000000aff007c0c */ /* 0x008fc8000bf05070 */
[----:B------:R-:W-:-:S04]  /*02b0*/  ISETP.NE.AND.EX P0, PT, RZ, UR11, PT, P0 ;  /* 0x0000000bff007c0c */ /* 0x000fc8000bf05300 */
[----:B------:R-:W-:-:S03]  /*02c0*/  ISETP.NE.OR P0, PT, R6, RZ, !P0 ;  /* 0x000000ff0600720c */ /* 0x000fc60004705670 */
[----:B01----:R-:W0:Y:S01]  /*02d0*/  @!P1 LDS R7, [R0] ;  /* 0x0000000000079984 */ /* 0x003e220000000800 */
[----:B------:R-:W1:Y:S02]  /*02e0*/  @!P1 LDC.64 R2, c[0x0][0x390] ;  /* 0x0000e400ff029b82 */ /* 0x000e640000000a00 */
[----:B-1----:R-:W-:-:S05]  /*02f0*/  @!P1 IMAD.WIDE R2, R5, 0x4, R2 ;  /* 0x0000000405029825 */ /* 0x002fca00078e0202 */
[----:B0-----:R0:W-:Y:S02]  /*0300*/  @!P1 STG.E desc[UR6][R2.64], R7 ;  /* 0x0000000702009986 */ /* 0x0011e4000c101906 */
[----:B------:R-:W-:Y:S05]  /*0310*/  @P0 EXIT ;  /* 0x000000000000094d */ /* 0x000fea0003800000 */
[----:B------:R-:W-:Y:S01]  /*0320*/  ULEA UR5, UR8, UR4, 0x2 ;  /* 0x0000000408057291 */ /* 0x000fe2000f8e10ff */
[----:B0-----:R-:W0:Y:S08]  /*0330*/  LDC.64 R2, c[0x0][0x398] ;  /* 0x0000e600ff027b82 */ /* 0x001e300000000a00 */
[----:B------:R-:W1:Y:S01]  /*0340*/  LDS R5, [UR5+-0x4] ;  /* 0xfffffc05ff057984 */ /* 0x000e620008000800 */
[----:B0-----:R-:W-:-:S05]  /*0350*/  IMAD.WIDE.U32 R2, R9, 0x4, R2 ;  /* 0x0000000409027825 */ /* 0x001fca00078e0002 */
[----:B-1----:R-:W-:Y:S01]  /*0360*/  STG.E desc[UR6][R2.64], R5 ;  /* 0x0000000502007986 */ /* 0x002fe2000c101906 */
[----:B------:R-:W-:Y:S05]  /*0370*/  EXIT ;  /* 0x000000000000794d */ /* 0x000fea0003800000 */
.L_x_226:
        /* <DEDUP_REMOVED lines=16> */
.L_x_277:


//--------------------- .text._Z10addBlkSumsPiiS_ --------------------------
	.section	.text._Z10addBlkSumsPiiS_,"ax",@progbits
	.align	128
        .global         _Z10addBlkSumsPiiS_
        .type           _Z10addBlkSumsPiiS_,@function
        .size           _Z10addBlkSumsPiiS_,(.L_x_278 - _Z10addBlkSumsPiiS_)
        .other          _Z10addBlkSumsPiiS_,@"STO_CUDA_ENTRY STV_DEFAULT"
_Z10addBlkSumsPiiS_:
.text._Z10addBlkSumsPiiS_:
[----:B------:R-:W-:Y:S01]  /*0000*/  LDC R1, c[0x0][0x37c] ;  /* 0x0000df00ff017b82 */ /* 0x000fe20000000800 */
[----:B------:R-:W0:Y:S01]  /*0010*/  S2R R9, SR_CTAID.X ;  /* 0x0000000000097919 */ /* 0x000e220000002500 */
[----:B------:R-:W0:Y:S01]  /*0020*/  LDCU UR4, c[0x0][0x360] ;  /* 0x00006c00ff0477ac */ /* 0x000e220008000800 */
[----:B------:R-:W0:Y:S01]  /*0030*/  S2R R0, SR_TID.X ;  /* 0x0000000000007919 */ /* 0x000e220000002100 */
[----:B------:R-:W1:Y:S01]  /*0040*/  LDCU UR5, c[0x0][0x388] ;  /* 0x00007100ff0577ac */ /* 0x000e620008000800 */
[----:B0-----:R-:W-:-:S05]  /*0050*/  IMAD R7, R9, UR4, R0 ;  /* 0x0000000409077c24 */ /* 0x001fca000f8e0200 */
[----:B-1----:R-:W-:-:S04]  /*0060*/  ISETP.GE.AND P0, PT, R7, UR5, PT ;  /* 0x0000000507007c0c */ /* 0x002fc8000bf06270 */
[----:B------:R-:W-:-:S13]  /*0070*/  ISETP.EQ.OR P0, PT, R9, RZ, P0 ;  /* 0x000000ff0900720c */ /* 0x000fda0000702670 */
[----:B------:R-:W-:Y:S05]  /*0080*/  @P0 EXIT ;  /* 0x000000000000094d */ /* 0x000fea0003800000 */
[----:B------:R-:W0:Y:S01]  /*0090*/  LDC.64 R2, c[0x0][0x390] ;  /* 0x0000e400ff027b82 */ /* 0x000e220000000a00 */
[----:B------:R-:W1:Y:S01]  /*00a0*/  LDCU.64 UR4, c[0x0][0x358] ;  /* 0x00006b00ff0477ac */ /* 0x000e620008000a00 */
[----:B------:R-:W-:-:S06]  /*00b0*/  IADD3 R9, PT, PT, R9, -0x1, RZ ;  /* 0xffffffff09097810 */ /* 0x000fcc0007ffe0ff */
[----:B------:R-:W2:Y:S01]  /*00c0*/  LDC.64 R4, c[0x0][0x380] ;  /* 0x0000e000ff047b82 */ /* 0x000ea20000000a00 */
[----:B0-----:R-:W-:-:S06]  /*00d0*/  IMAD.WIDE.U32 R2, R9, 0x4, R2 ;  /* 0x0000000409027825 */ /* 0x001fcc00078e0002 */
[----:B-1----:R-:W3:Y:S01]  /*00e0*/  LDG.E R2, desc[UR4][R2.64] ;  /* 0x0000000402027981 */ /* 0x002ee2000c1e1900 */
[----:B--2---:R-:W-:-:S05]  /*00f0*/  IMAD.WIDE R4, R7, 0x4, R4 ;  /* 0x0000000407047825 */ /* 0x004fca00078e0204 */
[----:B------:R-:W3:Y:S02]  /*0100*/  LDG.E R7, desc[UR4][R4.64] ;  /* 0x0000000404077981 */ /* 0x000ee4000c1e1900 */
[----:B---3--:R-:W-:-:S05]  /*0110*/  IADD3 R7, PT, PT, R2, R7, RZ ;  /* 0x0000000702077210 */ /* 0x008fca0007ffe0ff */
[----:B------:R-:W-:Y:S01]  /*0120*/  STG.E desc[UR4][R4.64], R7 ;  /* 0x0000000704007986 */ /* 0x000fe2000c101904 */
[----:B------:R-:W-:Y:S05]  /*0130*/  EXIT ;  /* 0x000000000000794d */ /* 0x000fea0003800000 */
.L_x_227:
        /* <DEDUP_REMOVED lines=12> */
.L_x_278:


//--------------------- .text._Z13scanBlkKernelPiiS_S_ --------------------------
	.section	.text._Z13scanBlkKernelPiiS_S_,"ax",@progbits
	.align	128
        .global         _Z13scanBlkKernelPiiS_S_
        .type           _Z13scanBlkKernelPiiS_S_,@function
        .size           _Z13scanBlkKernelPiiS_S_,(.L_x_279 - _Z13scanBlkKernelPiiS_S_)
        .other          _Z13scanBlkKernelPiiS_S_,@"STO_CUDA_ENTRY STV_DEFAULT"
_Z13scanBlkKernelPiiS_S_:
.text._Z13scanBlkKernelPiiS_S_:
        /* <DEDUP_REMOVED lines=11> */
[----:B0-----:R-:W-:-:S06]  /*00b0*/  @!P0 IMAD.WIDE.U32 R2, R7, 0x4, R2 ;  /* 0x0000000407028825 */ /* 0x001fcc00078e0002 */
[----:B--2---:R-:W2:Y:S01]  /*00c0*/  @!P0 LDG.E R3, desc[UR6][R2.64] ;  /* 0x0000000602038981 */ /* 0x004ea2000c1e1900 */
[----:B------:R-:W0:Y:S01]  /*00d0*/  S2UR UR5, SR_CgaCtaId ;  /* 0x00000000000579c3 */ /* 0x000e220000008800 */
[----:B------:R-:W-:Y:S01]  /*00e0*/  UMOV UR4, 0x400 ;  /* 0x0000040000047882 */ /* 0x000fe20000000000 */
[----:B------:R-:W-:Y:S02]  /*00f0*/  UISETP.GE.U32.AND UP0, UPT, UR8, 0x2, UPT ;  /* 0x000000020800788c */ /* 0x000fe4000bf06070 */
[----:B0-----:R-:W-:-:S06]  /*0100*/  ULEA UR4, UR5, UR4, 0x18 ;  /* 0x0000000405047291 */ /* 0x001fcc000f8ec0ff */
[----:B------:R-:W-:-:S05]  /*0110*/  LEA R0, R4, UR4, 0x2 ;  /* 0x0000000404007c11 */ /* 0x000fca000f8e10ff */
[----:B--2---:R0:W-:Y:S04]  /*0120*/  @!P0 STS [R0], R3 ;  /* 0x0000000300008388 */ /* 0x0041e80000000800 */
[----:B------:R0:W-:Y:S01]  /*0130*/  @P0 STS [R0], RZ ;  /* 0x000000ff00000388 */ /* 0x0001e20000000800 */
[----:B------:R-:W-:Y:S06]  /*0140*/  BAR.SYNC.DEFER_BLOCKING 0x0 ;  /* 0x0000000000007b1d */ /* 0x000fec0000010000 */
[----:B------:R-:W-:Y:S05]  /*0150*/  BRA.U !UP0, `(.L_x_228) ;  /* 0x0000000108387547 */ /* 0x000fea000b800000 */
[----:B------:R-:W-:-:S05]  /*0160*/  UMOV UR5, 0x1 ;  /* 0x0000000100057882 */ /* 0x000fca0000000000 */
.L_x_229:
[----:B------:R-:W-:Y:S01]  /*0170*/  ISETP.GE.U32.AND P0, PT, R4, UR5, PT ;  /* 0x0000000504007c0c */ /* 0x000fe2000bf06070 */
[----:B------:R-:W-:-:S12]  /*0180*/  IMAD.MOV.U32 R2, RZ, RZ, RZ ;  /* 0x000000ffff027224 */ /* 0x000fd800078e00ff */
[----:B0-----:R-:W-:Y:S01]  /*0190*/  @P0 VIADD R3, R4, -UR5 ;  /* 0x8000000504030c36 */ /* 0x001fe20008000000 */
[----:B------:R-:W-:-:S04]  /*01a0*/  USHF.L.U32 UR5, UR5, 0x1, URZ ;  /* 0x0000000105057899 */ /* 0x000fc800080006ff */
[----:B------:R-:W-:Y:S01]  /*01b0*/  @P0 LEA R3, R3, UR4, 0x2 ;  /* 0x0000000403030c11 */ /* 0x000fe2000f8e10ff */
[----:B------:R-:W-:-:S04]  /*01c0*/  UISETP.GE.U32.AND UP0, UPT, UR5, UR8, UPT ;  /* 0x000000080500728c */ /* 0x000fc8000bf06070 */
[----:B------:R-:W-:Y:S01]  /*01d0*/  @P0 LDS R2, [R3] ;  /* 0x0000000003020984 */ /* 0x000fe20000000800 */
[----:B------:R-:W-:Y:S06]  /*01e0*/  BAR.SYNC.DEFER_BLOCKING 0x0 ;  /* 0x0000000000007b1d */ /* 0x000fec0000010000 */
[----:B-1----:R-:W0:Y:S02]  /*01f0*/  LDS R7, [R0] ;  /* 0x0000000000077984 */ /* 0x002e240000000800 */
[----:B0-----:R-:W-:-:S05]  /*0200*/  IMAD.IADD R7, R7, 0x1, R2 ;  /* 0x0000000107077824 */ /* 0x001fca00078e0202 */
[----:B------:R1:W-:Y:S01]  /*0210*/  STS [R0], R7 ;  /* 0x0000000700007388 */ /* 0x0003e20000000800 */
[----:B------:R-:W-:Y:S06]  /*0220*/  BAR.SYNC.DEFER_BLOCKING 0x0 ;  /* 0x0000000000007b1d */ /* 0x000fec0000010000 */
[----:B------:R-:W-:Y:S05]  /*0230*/  BRA.U !UP0, `(.L_x_229) ;  /* 0xfffffffd08cc7547 */ /* 0x000fea000b83ffff */
.L_x_228:
[----:B------:R-:W2:Y:S01]  /*0240*/  LDCU UR5, c[0x0][0x388] ;  /* 0x00007100ff0577ac */ /* 0x000ea20008000800 */
[----:B------:R-:W3:Y:S01]  /*0250*/  LDCU.64 UR10, c[0x0][0x398] ;  /* 0x00007300ff0a77ac */ /* 0x000ee20008000a00 */
[----:B--2---:R-:W-:Y:S02]  /*0260*/  ISETP.GE.AND P1, PT, R5, UR5, PT ;  /* 0x0000000505007c0c */ /* 0x004fe4000bf26270 */
[----:B---3--:R-:W-:-:S04]  /*0270*/  ISETP.NE.U32.AND P0, PT, RZ, UR10, PT ;  /* 0x0000000aff007c0c */ /* 0x008fc8000bf05070 */
[----:B------:R-:W-:-:S04]  /*0280*/  ISETP.NE.AND.EX P0, PT, RZ, UR11, PT, P0 ;  /* 0x0000000bff007c0c */ /* 0x000fc8000bf05300 */
[----:B------:R-:W-:-:S03]  /*0290*/  ISETP.NE.OR P0, PT, R4, RZ, !P0 ;  /* 0x000000ff0400720c */ /* 0x000fc60004705670 */
[----:B-1----:R-:W1:Y:S01]  /*02a0*/  @!P1 LDS R7, [R0] ;  /* 0x0000000000079984 */ /* 0x002e620000000800 */
[----:B0-----:R-:W0:Y:S02]  /*02b0*/  @!P1 LDC.64 R2, c[0x0][0x390] ;  /* 0x0000e400ff029b82 */ /* 0x001e240000000a00 */
[----:B0-----:R-:W-:-:S05]  /*02c0*/  @!P1 IMAD.WIDE R2, R5, 0x4, R2 ;  /* 0x0000000405029825 */ /* 0x001fca00078e0202 */
[----:B-1----:R0:W-:Y:S02]  /*02d0*/  @!P1 STG.E desc[UR6][R2.64], R7 ;  /* 0x0000000702009986 */ /* 0x0021e4000c101906 */
[----:B------:R-:W-:Y:S05]  /*02e0*/  @P0 EXIT ;  /* 0x000000000000094d */ /* 0x000fea0003800000 */
[----:B------:R-:W-:Y:S01]  /*02f0*/  ULEA UR5, UR8, UR4, 0x2 ;  /* 0x0000000408057291 */ /* 0x000fe2000f8e10ff */
[----:B0-----:R-:W0:Y:S08]  /*0300*/  LDC.64 R2, c[0x0][0x398] ;  /* 0x0000e600ff027b82 */ /* 0x001e300000000a00 */
[----:B------:R-:W1:Y:S01]  /*0310*/  LDS R5, [UR5+-0x4] ;  /* 0xfffffc05ff057984 */ /* 0x000e620008000800 */
[----:B0-----:R-:W-:-:S05]  /*0320*/  IMAD.WIDE.U32 R2, R9, 0x4, R2 ;  /* 0x0000000409027825 */ /* 0x001fca00078e0002 */
[----:B-1----:R-:W-:Y:S01]  /*0330*/  STG.E desc[UR6][R2.64], R5 ;  /* 0x0000000502007986 */ /* 0x002fe2000c101906 */
[----:B------:R-:W-:Y:S05]  /*0340*/  EXIT ;  /* 0x000000000000794d */ /* 0x000fea0003800000 */
.L_x_230:
        /* <DEDUP_REMOVED lines=11> */
.L_x_279:


//--------------------- .text._Z17computeHistKernelPjiPiii --------------------------
	.section	.text._Z17computeHistKernelPjiPiii,"ax",@progbits
	.align	128
        .global         _Z17computeHistKernelPjiPiii
        .type           _Z17computeHistKernelPjiPiii,@function
        .size           _Z17computeHistKernelPjiPiii,(.L_x_280 - _Z17computeHistKernelPjiPiii)
        .other          _Z17computeHistKernelPjiPiii,@"STO_CUDA_ENTRY STV_DEFAULT"
_Z17computeHistKernelPjiPiii:
.text._Z17computeHistKernelPjiPiii:
[----:B------:R-:W-:Y:S01]  /*0000*/  LDC R1, c[0x0][0x37c] ;  /* 0x0000df00ff017b82 */ /* 0x000fe20000000800 */
[----:B------:R-:W0:Y:S07]  /*0010*/  LDCU UR13, c[0x0][0x360] ;  /* 0x00006c00ff0d77ac */ /* 0x000e2e0008000800 */
[----:B------:R-:W1:Y:S01]  /*0020*/  LDC R3, c[0x0][0x360] ;  /* 0x0000d800ff037b82 */ /* 0x000e620000000800 */
[----:B------:R-:W2:Y:S01]  /*0030*/  LDCU UR6, c[0x0][0x398] ;  /* 0x00007300ff0677ac */ /* 0x000ea20008000800 */
[----:B------:R-:W-:Y:S01]  /*0040*/  UMOV UR4, URZ ;  /* 0x000000ff00047c82 */ /* 0x000fe20008000000 */
[----:B0-----:R-:W0:Y:S01]  /*0050*/  I2F.U32.RP R0, UR13 ;  /* 0x0000000d00007d06 */ /* 0x001e220008209000 */
[----:B------:R-:W-:-:S02]  /*0060*/  UISETP.NE.U32.AND UP2, UPT, UR13, URZ, UPT ;  /* 0x000000ff0d00728c */ /* 0x000fc4000bf45070 */
[----:B--2---:R-:W-:-:S05]  /*0070*/  UIADD3 UR10, UPT, UPT, UR6, -0x1, URZ ;  /* 0xffffffff060a7890 */ /* 0x004fca000fffe0ff */
[----:B0-----:R-:W0:Y:S02]  /*0080*/  MUFU.RCP R0, R0 ;  /* 0x0000000000007308 */ /* 0x001e240000001000 */
[----:B0-----:R-:W-:Y:S02]  /*0090*/  VIADD R2, R0, 0xffffffe ;  /* 0x0ffffffe00027836 */ /* 0x001fe40000000000 */
[----:B------:R-:W1:Y:S04]  /*00a0*/  S2R R0, SR_TID.X ;  /* 0x0000000000007919 */ /* 0x000e680000002100 */
[----:B------:R-:W0:Y:S02]  /*00b0*/  F2I.FTZ.U32.TRUNC.NTZ R2, R2 ;  /* 0x0000000200027305 */ /* 0x000e24000021f000 */
[----:B0-----:R-:W-:-:S13]  /*00c0*/  R2UR UR5, R2 ;  /* 0x00000000020572ca */ /* 0x001fda00000e0000 */
[----:B------:R-:W-:-:S04]  /*00d0*/  UIADD3 UR7, UPT, UPT, URZ, -UR5, URZ ;  /* 0x80000005ff077290 */ /* 0x000fc8000fffe0ff */
[----:B------:R-:W-:-:S04]  /*00e0*/  UIMAD UR7, UR7, UR13, URZ ;  /* 0x0000000d070772a4 */ /* 0x000fc8000f8e02ff */
[----:B------:R-:W-:-:S04]  /*00f0*/  UIMAD.WIDE.U32 UR4, UR5, UR7, UR4 ;  /* 0x00000007050472a5 */ /* 0x000fc8000f8e0004 */
[----:B------:R-:W-:-:S03]  /*0100*/  UIMAD.WIDE.U32 UR4, UR5, UR10, URZ ;  /* 0x0000000a050472a5 */ /* 0x000fc6000f8e00ff */
[----:B------:R-:W1:Y:S01]  /*0110*/  S2UR UR7, SR_CTAID.X ;  /* 0x00000000000779c3 */ /* 0x000e620000002500 */
[----:B------:R-:W-:-:S04]  /*0120*/  UIADD3 UR4, UPT, UPT, -UR5, URZ, URZ ;  /* 0x000000ff05047290 */ /* 0x000fc8000fffe1ff */
[----:B------:R-:W-:-:S04]  /*0130*/  UIMAD UR4, UR13, UR4, UR10 ;  /* 0x000000040d0472a4 */ /* 0x000fc8000f8e020a */
[----:B------:R-:W-:-:S11]  /*0140*/  UISETP.GE.U32.AND UP0, UPT, UR4, UR13, UPT ;  /* 0x0000000d0400728c */ /* 0x000fd6000bf06070 */
[----:B------:R-:W-:Y:S02]  /*0150*/  @UP0 UIADD3 UR4, UPT, UPT, UR4, -UR13, URZ ;  /* 0x8000000d04040290 */ /* 0x000fe4000fffe0ff */
[----:B------:R-:W-:Y:S02]  /*0160*/  @UP0 UIADD3 UR5, UPT, UPT, UR5, 0x1, URZ ;  /* 0x0000000105050890 */ /* 0x000fe4000fffe0ff */
[----:B------:R-:W-:Y:S01]  /*0170*/  UISETP.GE.U32.AND UP1, UPT, UR4, UR13, UPT ;  /* 0x0000000d0400728c */ /* 0x000fe2000bf26070 */
[----:B-1----:R-:W-:-:S10]  /*0180*/  IMAD R2, R3, UR7, R0 ;  /* 0x0000000703027c24 */ /* 0x002fd4000f8e0200 */
[----:B------:R-:W-:Y:S02]  /*0190*/  @UP1 UIADD3 UR5, UPT, UPT, UR5, 0x1, URZ ;  /* 0x0000000105051890 */ /* 0x000fe4000fffe0ff */
[----:B------:R-:W-:-:S04]  /*01a0*/  @!UP2 ULOP3.LUT UR5, URZ, UR13, URZ, 0x33, !UPT ;  /* 0x0000000dff05a292 */ /* 0x000fc8000f8e33ff */
[----:B------:R-:W-:Y:S02]  /*01b0*/  UISETP.GT.U32.AND UP0, UPT, UR5, 0x7ffffffe, UPT ;  /* 0x7ffffffe0500788c */ /* 0x000fe4000bf04070 */
[----:B------:R-:W-:-:S07]  /*01c0*/  UIADD3 UR11, UPT, UPT, UR5, 0x1, URZ ;  /* 0x00000001050b7890 */ /* 0x000fce000fffe0ff */
[----:B------:R-:W-:Y:S05]  /*01d0*/  BRA.U UP0, `(.L_x_231) ;  /* 0x0000000500c07547 */ /* 0x000fea000b800000 */
[----:B------:R-:W-:Y:S01]  /*01e0*/  UISETP.GE.U32.AND UP0, UPT, UR5, 0x7, UPT ;  /* 0x000000070500788c */ /* 0x000fe2000bf06070 */
[----:B------:R-:W-:Y:S01]  /*01f0*/  IMAD.MOV.U32 R5, RZ, RZ, RZ ;  /* 0x000000ffff057224 */ /* 0x000fe200078e00ff */
[----:B------:R-:W-:-:S04]  /*0200*/  ULOP3.LUT UR8, UR11, 0x7, URZ, 0xc0, !UPT ;  /* 0x000000070b087892 */ /* 0x000fc8000f8ec0ff */
[----:B------:R-:W-:-:S03]  /*0210*/  UISETP.NE.AND UP1, UPT, UR8, URZ, UPT ;  /* 0x000000ff0800728c */ /* 0x000fc6000bf25270 */
[----:B------:R-:W-:Y:S08]  /*0220*/  BRA.U !UP0, `(.L_x_232) ;  /* 0x0000000108b87547 */ /* 0x000ff0000b800000 */
[----:B------:R-:W0:Y:S01]  /*0230*/  S2UR UR6, SR_CgaCtaId ;  /* 0x00000000000679c3 */ /* 0x000e220000008800 */
[----:B------:R-:W-:Y:S01]  /*0240*/  ULOP3.LUT UR9, UR11, 0xfffffff8, URZ, 0xc0, !UPT ;  /* 0xfffffff80b097892 */ /* 0x000fe2000f8ec0ff */
[C---:B------:R-:W-:Y:S01]  /*0250*/  SHF.L.U32 R4, R0.reuse, 0x2, RZ ;  /* 0x0000000200047819 */ /* 0x040fe200000006ff */
[----:B------:R-:W-:Y:S01]  /*0260*/  VIADD R14, R0, UR13 ;  /* 0x0000000d000e7c36 */ /* 0x000fe20008000000 */
[----:B------:R-:W-:Y:S01]  /*0270*/  UMOV UR4, 0x400 ;  /* 0x0000040000047882 */ /* 0x000fe20000000000 */
[----:B------:R-:W-:Y:S01]  /*0280*/  IMAD.MOV.U32 R12, RZ, RZ, R0 ;  /* 0x000000ffff0c7224 */ /* 0x000fe200078e0000 */
[----:B------:R-:W1:Y:S01]  /*0290*/  LDCU UR7, c[0x0][0x398] ;  /* 0x00007300ff0777ac */ /* 0x000e620008000800 */
[C-C-:B------:R-:W-:Y:S01]  /*02a0*/  IMAD R6, R3.reuse, 0x8, R4.reuse ;  /* 0x0000000803067824 */ /* 0x140fe200078e0204 */
[----:B------:R-:W-:Y:S01]  /*02b0*/  MOV R5, UR9 ;  /* 0x0000000900057c02 */ /* 0x000fe20008000f00 */
[C-C-:B------:R-:W-:Y:S01]  /*02c0*/  IMAD R7, R3.reuse, 0xc, R4.reuse ;  /* 0x0000000c03077824 */ /* 0x140fe200078e0204 */
[----:B------:R-:W-:Y:S01]  /*02d0*/  UIADD3 UR12, UPT, UPT, -UR9, URZ, URZ ;  /* 0x000000ff090c7290 */ /* 0x000fe2000fffe1ff */
[----:B------:R-:W-:-:S02]  /*02e0*/  IMAD R8, R3, 0x10, R4 ;  /* 0x0000001003087824 */ /* 0x000fc400078e0204 */
[C-C-:B------:R-:W-:Y:S02]  /*02f0*/  IMAD R9, R3.reuse, 0x14, R4.reuse ;  /* 0x0000001403097824 */ /* 0x140fe400078e0204 */
[C-C-:B------:R-:W-:Y:S02]  /*0300*/  IMAD R10, R3.reuse, 0x18, R4.reuse ;  /* 0x00000018030a7824 */ /* 0x140fe400078e0204 */
[----:B------:R-:W-:Y:S01]  /*0310*/  IMAD R11, R3, 0x1c, R4 ;  /* 0x0000001c030b7824 */ /* 0x000fe200078e0204 */
[----:B01----:R-:W-:-:S12]  /*0320*/  ULEA UR4, UR6, UR4, 0x18 ;  /* 0x0000000406047291 */ /* 0x003fd8000f8ec0ff */
.L_x_233:
[C---:B0-----:R-:W-:Y:S01]  /*0330*/  VIADD R13, R12.reuse, UR13 ;  /* 0x0000000d0c0d7c36 */ /* 0x041fe20008000000 */
[----:B------:R-:W-:Y:S01]  /*0340*/  UMOV UR6, UR7 ;  /* 0x0000000700067c82 */ /* 0x000fe20008000000 */
[----:B------:R-:W-:Y:S01]  /*0350*/  UIADD3 UR12, UPT, UPT, UR12, 0x8, URZ ;  /* 0x000000080c0c7890 */ /* 0x000fe2000fffe0ff */
[----:B------:R-:W-:Y:S01]  /*0360*/  ISETP.GE.AND P6, PT, R12, UR6, PT ;  /* 0x000000060c007c0c */ /* 0x000fe2000bfc6270 */
[C---:B------:R-:W-:Y:S01]  /*0370*/  VIADD R15, R13.reuse, UR13 ;  /* 0x0000000d0d0f7c36 */ /* 0x040fe20008000000 */
[----:B------:R-:W-:Y:S01]  /*0380*/  ISETP.GE.AND P5, PT, R13, UR6, PT ;  /* 0x000000060d007c0c */ /* 0x000fe2000bfa6270 */
[----:B------:R-:W-:Y:S01]  /*0390*/  UISETP.NE.AND UP0, UPT, UR12, URZ, UPT ;  /* 0x000000ff0c00728c */ /* 0x000fe2000bf05270 */
[----:B------:R-:W-:Y:S01]  /*03a0*/  LEA R12, R3, R12, 0x3 ;  /* 0x0000000c030c7211 */ /* 0x000fe200078e18ff */
[C---:B------:R-:W-:Y:S01]  /*03b0*/  VIADD R16, R15.reuse, UR13 ;  /* 0x0000000d0f107c36 */ /* 0x040fe20008000000 */
[----:B------:R-:W-:-:S04]  /*03c0*/  ISETP.GE.AND P4, PT, R15, UR6, PT ;  /* 0x000000060f007c0c */ /* 0x000fc8000bf86270 */
[C---:B------:R-:W-:Y:S02]  /*03d0*/  IADD3 R17, PT, PT, R16.reuse, UR13, RZ ;  /* 0x0000000d10117c10 */ /* 0x040fe4000fffe0ff */
[----:B------:R-:W-:Y:S01]  /*03e0*/  ISETP.GE.AND P3, PT, R16, UR6, PT ;  /* 0x0000000610007c0c */ /* 0x000fe2000bf66270 */
[----:B------:R0:W-:Y:S01]  /*03f0*/  @!P6 STS [R4+UR4], RZ ;  /* 0x000000ff0400e988 */ /* 0x0001e20008000804 */
[C---:B------:R-:W-:Y:S01]  /*0400*/  ISETP.GE.AND P2, PT, R17.reuse, UR6, PT ;  /* 0x0000000611007c0c */ /* 0x040fe2000bf46270 */
[----:B------:R-:W-:-:S04]  /*0410*/  VIADD R18, R17, UR13 ;  /* 0x0000000d11127c36 */ /* 0x000fc80008000000 */
[C---:B------:R-:W-:Y:S01]  /*0420*/  VIADD R19, R18.reuse, UR13 ;  /* 0x0000000d12137c36 */ /* 0x040fe20008000000 */
[----:B------:R-:W-:-:S03]  /*0430*/  ISETP.GE.AND P1, PT, R18, UR6, PT ;  /* 0x0000000612007c0c */ /* 0x000fc6000bf26270 */
[C---:B------:R-:W-:Y:S01]  /*0440*/  VIADD R13, R19.reuse, UR13 ;  /* 0x0000000d130d7c36 */ /* 0x040fe20008000000 */
[----:B------:R-:W-:-:S04]  /*0450*/  ISETP.GE.AND P0, PT, R19, UR6, PT ;  /* 0x0000000613007c0c */ /* 0x000fc8000bf06270 */
[----:B------:R-:W-:Y:S02]  /*0460*/  ISETP.GE.AND P6, PT, R13, UR6, PT ;  /* 0x000000060d007c0c */ /* 0x000fe4000bfc6270 */
[----:B------:R-:W-:-:S05]  /*0470*/  @!P5 LEA R13, R14, UR4, 0x2 ;  /* 0x000000040e0ddc11 */ /* 0x000fca000f8e10ff */
[----:B------:R0:W-:Y:S04]  /*0480*/  @!P5 STS [R13], RZ ;  /* 0x000000ff0d00d388 */ /* 0x0001e80000000800 */
[----:B------:R0:W-:Y:S04]  /*0490*/  @!P4 STS [R6+UR4], RZ ;  /* 0x000000ff0600c988 */ /* 0x0001e80008000804 */
[----:B------:R0:W-:Y:S04]  /*04a0*/  @!P3 STS [R7+UR4], RZ ;  /* 0x000000ff0700b988 */ /* 0x0001e80008000804 */
[----:B------:R0:W-:Y:S04]  /*04b0*/  @!P2 STS [R8+UR4], RZ ;  /* 0x000000ff0800a988 */ /* 0x0001e80008000804 */
[----:B------:R0:W-:Y:S04]  /*04c0*/  @!P1 STS [R9+UR4], RZ ;  /* 0x000000ff09009988 */ /* 0x0001e80008000804 */
[----:B------:R0:W-:Y:S04]  /*04d0*/  @!P0 STS [R10+UR4], RZ ;  /* 0x000000ff0a008988 */ /* 0x0001e80008000804 */
[----:B------:R0:W-:Y:S01]  /*04e0*/  @!P6 STS [R11+UR4], RZ ;  /* 0x000000ff0b00e988 */ /* 0x0001e20008000804 */
[----:B------:R-:W-:Y:S01]  /*04f0*/  ULEA UR4, UR13, UR4, 0x5 ;  /* 0x000000040d047291 */ /* 0x000fe2000f8e28ff */
[----:B------:R-:W-:Y:S11]  /*0500*/  BRA.U UP0, `(.L_x_233) ;  /* 0xfffffffd00887547 */ /* 0x000ff6000b83ffff */
.L_x_232:
[----:B------:R-:W-:Y:S05]  /*0510*/  BRA.U !UP1, `(.L_x_231) ;  /* 0x0000000109f07547 */ /* 0x000fea000b800000 */
[----:B------:R-:W-:Y:S02]  /*0520*/  UISETP.GE.U32.AND UP0, UPT, UR8, 0x4, UPT ;  /* 0x000000040800788c */ /* 0x000fe4000bf06070 */
[----:B------:R-:W-:-:S07]  /*0530*/  ULOP3.LUT UP1, UR4, UR11, 0x3, URZ, 0xc0, !UPT ;  /* 0x000000030b047892 */ /* 0x000fce000f82c0ff */
[----:B------:R-:W-:Y:S05]  /*0540*/  BRA.U !UP0, `(.L_x_234) ;  /* 0x0000000108747547 */ /* 0x000fea000b800000 */
[C---:B0-----:R-:W-:Y:S01]  /*0550*/  IMAD R4, R5.reuse, UR13, R0 ;  /* 0x0000000d05047c24 */ /* 0x041fe2000f8e0200 */
[----:B------:R-:W-:-:S03]  /*0560*/  IADD3 R5, PT, PT, R5, 0x4, RZ ;  /* 0x0000000405057810 */ /* 0x000fc60007ffe0ff */
[C---:B------:R-:W-:Y:S01]  /*0570*/  VIADD R6, R4.reuse, UR13 ;  /* 0x0000000d04067c36 */ /* 0x040fe20008000000 */
[----:B------:R-:W-:-:S03]  /*0580*/  ISETP.GE.AND P0, PT, R4, UR6, PT ;  /* 0x0000000604007c0c */ /* 0x000fc6000bf06270 */
[C---:B------:R-:W-:Y:S01]  /*0590*/  VIADD R7, R6.reuse, UR13 ;  /* 0x0000000d06077c36 */ /* 0x040fe20008000000 */
[----:B------:R-:W-:-:S03]  /*05a0*/  ISETP.GE.AND P1, PT, R6, UR6, PT ;  /* 0x0000000606007c0c */ /* 0x000fc6000bf26270 */
[C---:B------:R-:W-:Y:S01]  /*05b0*/  VIADD R8, R7.reuse, UR13 ;  /* 0x0000000d07087c36 */ /* 0x040fe20008000000 */
[----:B------:R-:W-:-:S04]  /*05c0*/  ISETP.GE.AND P2, PT, R7, UR6, PT ;  /* 0x0000000607007c0c */ /* 0x000fc8000bf46270 */
[----:B------:R-:W-:Y:S01]  /*05d0*/  ISETP.GE.AND P3, PT, R8, UR6, PT ;  /* 0x0000000608007c0c */ /* 0x000fe2000bf66270 */
[----:B------:R-:W0:Y:S01]  /*05e0*/  @!P0 S2R R10, SR_CgaCtaId ;  /* 0x00000000000a8919 */ /* 0x000e220000008800 */
[----:B------:R-:W-:-:S03]  /*05f0*/  @!P0 MOV R9, 0x400 ;  /* 0x0000040000098802 */ /* 0x000fc60000000f00 */
[----:B------:R-:W1:Y:S01]  /*0600*/  @!P1 S2R R12, SR_CgaCtaId ;  /* 0x00000000000c9919 */ /* 0x000e620000008800 */
[----:B------:R-:W-:-:S03]  /*0610*/  @!P1 MOV R11, 0x400 ;  /* 0x00000400000b9802 */ /* 0x000fc60000000f00 */
[----:B------:R-:W2:Y:S01]  /*0620*/  @!P2 S2R R14, SR_CgaCtaId ;  /* 0x00000000000ea919 */ /* 0x000ea20000008800 */
[----:B------:R-:W-:-:S03]  /*0630*/  @!P2 MOV R13, 0x400 ;  /* 0x00000400000da802 */ /* 0x000fc60000000f00 */
[----:B------:R-:W3:Y:S01]  /*0640*/  @!P3 S2R R16, SR_CgaCtaId ;  /* 0x000000000010b919 */ /* 0x000ee20000008800 */
[----:B------:R-:W-:Y:S02]  /*0650*/  @!P3 MOV R15, 0x400 ;  /* 0x00000400000fb802 */ /* 0x000fe40000000f00 */
[----:B0-----:R-:W-:Y:S02]  /*0660*/  @!P0 LEA R9, R10, R9, 0x18 ;  /* 0x000000090a098211 */ /* 0x001fe400078ec0ff */
[----:B-1----:R-:W-:Y:S02]  /*0670*/  @!P1 LEA R11, R12, R11, 0x18 ;  /* 0x0000000b0c0b9211 */ /* 0x002fe400078ec0ff */
[----:B------:R-:W-:Y:S02]  /*0680*/  @!P0 LEA R4, R4, R9, 0x2 ;  /* 0x0000000904048211 */ /* 0x000fe400078e10ff */
[----:B--2---:R-:W-:Y:S01]  /*0690*/  @!P2 LEA R14, R14, R13, 0x18 ;  /* 0x0000000d0e0ea211 */ /* 0x004fe200078ec0ff */
[----:B------:R-:W-:-:S02]  /*06a0*/  @!P1 IMAD R6, R6, 0x4, R11 ;  /* 0x0000000406069824 */ /* 0x000fc400078e020b */
[----:B------:R1:W-:Y:S01]  /*06b0*/  @!P0 STS [R4], RZ ;  /* 0x000000ff04008388 */ /* 0x0003e20000000800 */
[----:B---3--:R-:W-:Y:S01]  /*06c0*/  @!P3 LEA R15, R16, R15, 0x18 ;  /* 0x0000000f100fb211 */ /* 0x008fe200078ec0ff */
[----:B------:R-:W-:Y:S02]  /*06d0*/  @!P2 IMAD R7, R7, 0x4, R14 ;  /* 0x000000040707a824 */ /* 0x000fe400078e020e */
[----:B------:R1:W-:Y:S02]  /*06e0*/  @!P1 STS [R6], RZ ;  /* 0x000000ff06009388 */ /* 0x0003e40000000800 */
[----:B------:R-:W-:Y:S02]  /*06f0*/  @!P3 IMAD R8, R8, 0x4, R15 ;  /* 0x000000040808b824 */ /* 0x000fe400078e020f */
[----:B------:R1:W-:Y:S04]  /*0700*/  @!P2 STS [R7], RZ ;  /* 0x000000ff0700a388 */ /* 0x0003e80000000800 */
[----:B------:R1:W-:Y:S02]  /*0710*/  @!P3 STS [R8], RZ ;  /* 0x000000ff0800b388 */ /* 0x0003e40000000800 */
.L_x_234:
[----:B------:R-:W-:Y:S05]  /*0720*/  BRA.U !UP1, `(.L_x_231) ;  /* 0x00000001096c7547 */ /* 0x000fea000b800000 */
[----:B------:R-:W-:Y:S02]  /*0730*/  UISETP.NE.AND UP0, UPT, UR4, 0x1, UPT ;  /* 0x000000010400788c */ /* 0x000fe4000bf05270 */
[----:B------:R-:W-:-:S04]  /*0740*/  ULOP3.LUT UR7, UR5, 0x1, URZ, 0xc0, !UPT ;  /* 0x0000000105077892 */ /* 0x000fc8000f8ec0ff */
[----:B------:R-:W-:-:S03]  /*0750*/  UISETP.NE.U32.AND UP1, UPT, UR7, 0x1, UPT ;  /* 0x000000010700788c */ /* 0x000fc6000bf25070 */
[----:B------:R-:W-:Y:S08]  /*0760*/  BRA.U !UP0, `(.L_x_235) ;  /* 0x00000001083c7547 */ /* 0x000ff0000b800000 */
[C---:B01----:R-:W-:Y:S01]  /*0770*/  IMAD R4, R5.reuse, UR13, R0 ;  /* 0x0000000d05047c24 */ /* 0x043fe2000f8e0200 */
[----:B------:R-:W-:-:S03]  /*0780*/  IADD3 R5, PT, PT, R5, 0x2, RZ ;  /* 0x0000000205057810 */ /* 0x000fc60007ffe0ff */
[C---:B------:R-:W-:Y:S01]  /*0790*/  VIADD R6, R4.reuse, UR13 ;  /* 0x0000000d04067c36 */ /* 0x040fe20008000000 */
[----:B------:R-:W-:-:S04]  /*07a0*/  ISETP.GE.AND P0, PT, R4, UR6, PT ;  /* 0x0000000604007c0c */ /* 0x000fc8000bf06270 */
[----:B------:R-:W-:-:S09]  /*07b0*/  ISETP.GE.AND P1, PT, R6, UR6, PT ;  /* 0x0000000606007c0c */ /* 0x000fd2000bf26270 */
[----:B------:R-:W0:Y:S01]  /*07c0*/  @!P0 S2R R8, SR_CgaCtaId ;  /* 0x0000000000088919 */ /* 0x000e220000008800 */
[----:B------:R-:W-:-:S03]  /*07d0*/  @!P0 MOV R7, 0x400 ;  /* 0x0000040000078802 */ /* 0x000fc60000000f00 */
[----:B------:R-:W1:Y:S01]  /*07e0*/  @!P1 S2R R10, SR_CgaCtaId ;  /* 0x00000000000a9919 */ /* 0x000e620000008800 */
[----:B------:R-:W-:Y:S02]  /*07f0*/  @!P1 MOV R9, 0x400 ;  /* 0x0000040000099802 */ /* 0x000fe40000000f00 */
[----:B0-----:R-:W-:Y:S02]  /*0800*/  @!P0 LEA R7, R8, R7, 0x18 ;  /* 0x0000000708078211 */ /* 0x001fe400078ec0ff */
[----:B-1----:R-:W-:-:S03]  /*0810*/  @!P1 LEA R9, R10, R9, 0x18 ;  /* 0x000000090a099211 */ /* 0x002fc600078ec0ff */
[----:B------:R-:W-:Y:S02]  /*0820*/  @!P0 IMAD R4, R4, 0x4, R7 ;  /* 0x0000000404048824 */ /* 0x000fe400078e0207 */
[----:B------:R-:W-:-:S03]  /*0830*/  @!P1 IMAD R6, R6, 0x4, R9 ;  /* 0x0000000406069824 */ /* 0x000fc600078e0209 */
[----:B------:R2:W-:Y:S04]  /*0840*/  @!P0 STS [R4], RZ ;  /* 0x000000ff04008388 */ /* 0x0005e80000000800 */
[----:B------:R2:W-:Y:S02]  /*0850*/  @!P1 STS [R6], RZ ;  /* 0x000000ff06009388 */ /* 0x0005e40000000800 */
.L_x_235:
[----:B------:R-:W-:Y:S05]  /*0860*/  BRA.U !UP1, `(.L_x_231) ;  /* 0x00000001091c7547 */ /* 0x000fea000b800000 */
[----:B012---:R-:W-:-:S05]  /*0870*/  IMAD R4, R5, UR13, R0 ;  /* 0x0000000d05047c24 */ /* 0x007fca000f8e0200 */
[----:B------:R-:W-:-:S13]  /*0880*/  ISETP.GE.AND P0, PT, R4, UR6, PT ;  /* 0x0000000604007c0c */ /* 0x000fda000bf06270 */
[----:B------:R-:W0:Y:S01]  /*0890*/  @!P0 S2R R6, SR_CgaCtaId ;  /* 0x0000000000068919 */ /* 0x000e220000008800 */
[----:B------:R-:W-:-:S04]  /*08a0*/  @!P0 MOV R5, 0x400 ;  /* 0x0000040000058802 */ /* 0x000fc80000000f00 */
[----:B0-----:R-:W-:-:S05]  /*08b0*/  @!P0 LEA R5, R6, R5, 0x18 ;  /* 0x0000000506058211 */ /* 0x001fca00078ec0ff */
[----:B------:R-:W-:-:S05]  /*08c0*/  @!P0 IMAD R4, R4, 0x4, R5 ;  /* 0x0000000404048824 */ /* 0x000fca00078e0205 */
[----:B------:R3:W-:Y:S02]  /*08d0*/  @!P0 STS [R4], RZ ;  /* 0x000000ff04008388 */ /* 0x0007e40000000800 */
.L_x_231:
[----:B------:R-:W4:Y:S01]  /*08e0*/  LDCU UR4, c[0x0][0x388] ;  /* 0x00007100ff0477ac */ /* 0x000f220008000800 */
[----:B------:R-:W-:Y:S01]  /*08f0*/  BSSY.RECONVERGENT B0, `(.L_x_236) ;  /* 0x0000010000007945 */ /* 0x000fe20003800200 */
[----:B------:R-:W0:Y:S01]  /*0900*/  LDCU.64 UR8, c[0x0][0x358] ;  /* 0x00006b00ff0877ac */ /* 0x000e220008000a00 */
[----:B------:R-:W-:Y:S01]  /*0910*/  BAR.SYNC.DEFER_BLOCKING 0x0 ;  /* 0x0000000000007b1d */ /* 0x000fe20000010000 */
[----:B----4-:R-:W-:-:S13]  /*0920*/  ISETP.GE.AND P0, PT, R2, UR4, PT ;  /* 0x0000000402007c0c */ /* 0x010fda000bf06270 */
[----:B0-----:R-:W-:Y:S05]  /*0930*/  @P0 BRA `(.L_x_237) ;  /* 0x00000000002c0947 */ /* 0x001fea0003800000 */
[----:B-123--:R-:W0:Y:S01]  /*0940*/  LDC.64 R4, c[0x0][0x380] ;  /* 0x0000e000ff047b82 */ /* 0x00ee220000000a00 */
[----:B------:R-:W1:Y:S01]  /*0950*/  LDCU UR12, c[0x0][0x39c] ;  /* 0x00007380ff0c77ac */ /* 0x000e620008000800 */
[----:B0-----:R-:W-:-:S06]  /*0960*/  IMAD.WIDE R4, R2, 0x4, R4 ;  /* 0x0000000402047825 */ /* 0x001fcc00078e0204 */
[----:B------:R-:W1:Y:S01]  /*0970*/  LDG.E R4, desc[UR8][R4.64] ;  /* 0x0000000804047981 */ /* 0x000e62000c1e1900 */
[----:B------:R-:W0:Y:S01]  /*0980*/  S2UR UR7, SR_CgaCtaId ;  /* 0x00000000000779c3 */ /* 0x000e220000008800 */
[----:B------:R-:W-:Y:S02]  /*0990*/  UMOV UR4, 0x400 ;  /* 0x0000040000047882 */ /* 0x000fe40000000000 */
[----:B0-----:R-:W-:Y:S01]  /*09a0*/  ULEA UR4, UR7, UR4, 0x18 ;  /* 0x0000000407047291 */ /* 0x001fe2000f8ec0ff */
[----:B-1----:R-:W-:-:S04]  /*09b0*/  SHF.R.U32.HI R2, RZ, UR12, R4 ;  /* 0x0000000cff027c19 */ /* 0x002fc80008011604 */
[----:B------:R-:W-:-:S04]  /*09c0*/  LOP3.LUT R2, R2, UR10, RZ, 0xc0, !PT ;  /* 0x0000000a02027c12 */ /* 0x000fc8000f8ec0ff */
[----:B------:R-:W-:-:S05]  /*09d0*/  LEA R2, R2, UR4, 0x2 ;  /* 0x0000000402027c11 */ /* 0x000fca000f8e10ff */
[----:B------:R0:W-:Y:S02]  /*09e0*/  ATOMS.POPC.INC.32 RZ, [R2+URZ] ;  /* 0x0000000002ff7f8c */ /* 0x0001e4000d8000ff */
.L_x_237:
[----:B------:R-:W-:Y:S05]  /*09f0*/  BSYNC.RECONVERGENT B0 ;  /* 0x0000000000007941 */ /* 0x000fea0003800200 */
.L_x_236:
[----:B------:R-:W-:Y:S01]  /*0a00*/  BAR.SYNC.DEFER_BLOCKING 0x0 ;  /* 0x0000000000007b1d */ /* 0x000fe20000010000 */
[----:B------:R-:W-:-:S06]  /*0a10*/  UISETP.GT.U32.AND UP0, UPT, UR5, 0x7ffffffe, UPT ;  /* 0x7ffffffe0500788c */ /* 0x000fcc000bf04070 */
[----:B------:R-:W-:-:S13]  /*0a20*/  PLOP3.LUT P0, PT, PT, PT, UP0, 0x80, 0x8 ;  /* 0x000000000008781c */ /* 0x000fda0003f0f008 */
[----:B------:R-:W-:Y:S05]  /*0a30*/  @P0 EXIT ;  /* 0x000000000000094d */ /* 0x000fea0003800000 */
[----:B------:R-:W-:Y:S01]  /*0a40*/  UISETP.GE.U32.AND UP0, UPT, UR5, 0x7, UPT ;  /* 0x000000070500788c */ /* 0x000fe2000bf06070 */
[----:B------:R-:W-:Y:S01]  /*0a50*/  IMAD.MOV.U32 R5, RZ, RZ, RZ ;  /* 0x000000ffff057224 */ /* 0x000fe200078e00ff */
[----:B------:R-:W-:-:S07]  /*0a60*/  ULOP3.LUT UR12, UR11, 0x7, URZ, 0xc0, !UPT ;  /* 0x000000070b0c7892 */ /* 0x000fce000f8ec0ff */
[----:B------:R-:W-:Y:S05]  /*0a70*/  BRA.U !UP0, `(.L_x_238) ;  /* 0x0000000508b47547 */ /* 0x000fea000b800000 */
[----:B------:R-:W4:Y:S01]  /*0a80*/  S2UR UR6, SR_CgaCtaId ;  /* 0x00000000000679c3 */ /* 0x000f220000008800 */
[----:B------:R-:W-:Y:S01]  /*0a90*/  ULOP3.LUT UR14, UR11, 0xfffffff8, URZ, 0xc0, !UPT ;  /* 0xfffffff80b0e7892 */ /* 0x000fe2000f8ec0ff */
[C---:B0-----:R-:W-:Y:S01]  /*0aa0*/  VIADD R2, R0.reuse, UR13 ;  /* 0x0000000d00027c36 */ /* 0x041fe20008000000 */
[CC--:B-123--:R-:W-:Y:S01]  /*0ab0*/  LEA R4, R3.reuse, R0.reuse, 0x1 ;  /* 0x0000000003047211 */ /* 0x0cefe200078e08ff */
[----:B------:R-:W-:Y:S01]  /*0ac0*/  IMAD.SHL.U32 R6, R0, 0x4, RZ ;  /* 0x0000000400067824 */ /* 0x000fe200078e00ff */
[----:B------:R-:W-:Y:S01]  /*0ad0*/  MOV R18, R0 ;  /* 0x0000000000127202 */ /* 0x000fe20000000f00 */
[C-C-:B------:R-:W-:Y:S01]  /*0ae0*/  IMAD R8, R3.reuse, 0x3, R0.reuse ;  /* 0x0000000303087824 */ /* 0x140fe200078e0200 */
[----:B------:R-:W-:Y:S01]  /*0af0*/  MOV R17, R2 ;  /* 0x0000000200117202 */ /* 0x000fe20000000f00 */
[C-C-:B------:R-:W-:Y:S01]  /*0b00*/  IMAD R10, R3.reuse, 0x4, R0.reuse ;  /* 0x00000004030a7824 */ /* 0x140fe200078e0200 */
[----:B------:R-:W-:Y:S01]  /*0b10*/  UMOV UR4, 0x400 ;  /* 0x0000040000047882 */ /* 0x000fe20000000000 */
[C-C-:B------:R-:W-:Y:S01]  /*0b20*/  IMAD R12, R3.reuse, 0x5, R0.reuse ;  /* 0x00000005030c7824 */ /* 0x140fe200078e0200 */
[----:B------:R-:W0:Y:S01]  /*0b30*/  LDCU UR7, c[0x0][0x398] ;  /* 0x00007300ff0777ac */ /* 0x000e220008000800 */
[----:B------:R-:W-:-:S02]  /*0b40*/  IMAD R14, R3, 0x6, R0 ;  /* 0x00000006030e7824 */ /* 0x000fc400078e0200 */
[C---:B------:R-:W-:Y:S01]  /*0b50*/  IMAD R16, R3.reuse, 0x7, R0 ;  /* 0x0000000703107824 */ /* 0x040fe200078e0200 */
[----:B------:R-:W-:Y:S01]  /*0b60*/  UIADD3 UR10, UPT, UPT, -UR14, URZ, URZ ;  /* 0x000000ff0e0a7290 */ /* 0x000fe2000fffe1ff */
[C-C-:B------:R-:W-:Y:S02]  /*0b70*/  IMAD R7, R3.reuse, 0xc, R6.reuse ;  /* 0x0000000c03077824 */ /* 0x140fe400078e0206 */
[C-C-:B------:R-:W-:Y:S02]  /*0b80*/  IMAD R9, R3.reuse, 0x10, R6.reuse ;  /* 0x0000001003097824 */ /* 0x140fe400078e0206 */
[C-C-:B------:R-:W-:Y:S02]  /*0b90*/  IMAD R11, R3.reuse, 0x14, R6.reuse ;  /* 0x00000014030b7824 */ /* 0x140fe400078e0206 */
[C-C-:B------:R-:W-:Y:S02]  /*0ba0*/  IMAD R13, R3.reuse, 0x18, R6.reuse ;  /* 0x00000018030d7824 */ /* 0x140fe400078e0206 */
[----:B------:R-:W-:Y:S01]  /*0bb0*/  IMAD R15, R3, 0x1c, R6 ;  /* 0x0000001c030f7824 */ /* 0x000fe200078e0206 */
[----:B----4-:R-:W-:Y:S01]  /*0bc0*/  ULEA UR4, UR6, UR4, 0x18 ;  /* 0x0000000406047291 */ /* 0x010fe2000f8ec0ff */
[----:B------:R-:W-:-:S11]  /*0bd0*/  IMAD.U32 R5, RZ, RZ, UR14 ;  /* 0x0000000eff057e24 */ /* 0x000fd6000f8e00ff */
.L_x_255:
[C---:B01234-:R-:W-:Y:S01]  /*0be0*/  VIADD R19, R18.reuse, UR13 ;  /* 0x0000000d12137c36 */ /* 0x05ffe20008000000 */
[----:B0-----:R-:W-:Y:S01]  /*0bf0*/  UMOV UR6, UR7 ;  /* 0x0000000700067c82 */ /* 0x001fe20008000000 */
[----:B------:R-:W-:Y:S01]  /*0c00*/  BSSY.RECONVERGENT B0, `(.L_x_239) ;  /* 0x0000015000007945 */ /* 0x000fe20003800200 */
[----:B------:R-:W-:Y:S01]  /*0c10*/  ISETP.GE.AND P6, PT, R18, UR6, PT ;  /* 0x0000000612007c0c */ /* 0x000fe2000bfc6270 */
[C---:B------:R-:W-:Y:S01]  /*0c20*/  VIADD R20, R19.reuse, UR13 ;  /* 0x0000000d13147c36 */ /* 0x040fe20008000000 */
[----:B------:R-:W-:-:S04]  /*0c30*/  ISETP.GE.AND P1, PT, R19, UR6, PT ;  /* 0x0000000613007c0c */ /* 0x000fc8000bf26270 */
[C---:B------:R-:W-:Y:S02]  /*0c40*/  IADD3 R21, PT, PT, R20.reuse, UR13, RZ ;  /* 0x0000000d14157c10 */ /* 0x040fe4000fffe0ff */
[----:B------:R-:W-:Y:S02]  /*0c50*/  ISETP.GE.AND P0, PT, R20, UR6, PT ;  /* 0x0000000614007c0c */ /* 0x000fe4000bf06270 */
[----:B------:R-:W-:Y:S01]  /*0c60*/  P2R R24, PR, RZ, 0x2 ;  /* 0x00000002ff187803 */ /* 0x000fe20000000000 */
[C---:B------:R-:W-:Y:S01]  /*0c70*/  VIADD R22, R21.reuse, UR13 ;  /* 0x0000000d15167c36 */ /* 0x040fe20008000000 */
[----:B------:R-:W-:-:S03]  /*0c80*/  ISETP.GE.AND P1, PT, R21, UR6, PT ;  /* 0x0000000615007c0c */ /* 0x000fc6000bf26270 */
[C---:B------:R-:W-:Y:S01]  /*0c90*/  VIADD R23, R22.reuse, UR13 ;  /* 0x0000000d16177c36 */ /* 0x040fe20008000000 */
[----:B------:R-:W-:-:S04]  /*0ca0*/  ISETP.GE.AND P2, PT, R22, UR6, PT ;  /* 0x0000000616007c0c */ /* 0x000fc8000bf46270 */
[C---:B------:R-:W-:Y:S02]  /*0cb0*/  IADD3 R20, PT, PT, R23.reuse, UR13, RZ ;  /* 0x0000000d17147c10 */ /* 0x040fe4000fffe0ff */
[----:B------:R-:W-:Y:S02]  /*0cc0*/  ISETP.GE.AND P3, PT, R23, UR6, PT ;  /* 0x0000000617007c0c */ /* 0x000fe4000bf66270 */
[C---:B------:R-:W-:Y:S01]  /*0cd0*/  ISETP.GE.AND P4, PT, R20.reuse, UR6, PT ;  /* 0x0000000614007c0c */ /* 0x040fe2000bf86270 */
[----:B------:R-:W-:Y:S02]  /*0ce0*/  VIADD R19, R20, UR13 ;  /* 0x0000000d14137c36 */ /* 0x000fe40008000000 */
[----:B------:R-:W0:Y:S03]  /*0cf0*/  LDC.64 R20, c[0x0][0x390] ;  /* 0x0000e400ff147b82 */ /* 0x000e260000000a00 */
[----:B------:R-:W-:Y:S01]  /*0d00*/  ISETP.GE.AND P5, PT, R19, UR6, PT ;  /* 0x0000000613007c0c */ /* 0x000fe2000bfa6270 */
[----:B------:R-:W-:-:S12]  /*0d10*/  @P6 BRA `(.L_x_240) ;  /* 0x00000000000c6947 */ /* 0x000fd80003800000 */
[----:B------:R-:W1:Y:S01]  /*0d20*/  LDS R19, [R6+UR4] ;  /* 0x0000000406137984 */ /* 0x000e620008000800 */
[----:B0-----:R-:W-:-:S05]  /*0d30*/  IMAD.WIDE R22, R18, 0x4, R20 ;  /* 0x0000000412167825 */ /* 0x001fca00078e0214 */
[----:B-1----:R1:W-:Y:S02]  /*0d40*/  REDG.E.ADD.STRONG.GPU desc[UR8][R22.64], R19 ;  /* 0x000000131600798e */ /* 0x0023e4000c12e108 */
.L_x_240:
[----:B------:R-:W-:Y:S05]  /*0d50*/  BSYNC.RECONVERGENT B0 ;  /* 0x0000000000007941 */ /* 0x000fea0003800200 */
.L_x_239:
[----:B------:R-:W-:Y:S01]  /*0d60*/  ISETP.NE.AND P6, PT, R24, RZ, PT ;  /* 0x000000ff1800720c */ /* 0x000fe20003fc5270 */
[----:B------:R-:W-:-:S12]  /*0d70*/  BSSY.RECONVERGENT B0, `(.L_x_241) ;  /* 0x0000006000007945 */ /* 0x000fd80003800200 */
[----:B------:R-:W-:Y:S05]  /*0d80*/  @P6 BRA `(.L_x_242) ;  /* 0x0000000000106947 */ /* 0x000fea0003800000 */
[----:B-1----:R-:W-:Y:S01]  /*0d90*/  LEA R19, R2, UR4, 0x2 ;  /* 0x0000000402137c11 */ /* 0x002fe2000f8e10ff */
[----:B0-----:R-:W-:-:S05]  /*0da0*/  IMAD.WIDE R20, R17, 0x4, R20 ;  /* 0x0000000411147825 */ /* 0x001fca00078e0214 */
[----:B------:R-:W0:Y:S04]  /*0db0*/  LDS R19, [R19] ;  /* 0x0000000013137984 */ /* 0x000e280000000800 */
[----:B0-----:R2:W-:Y:S02]  /*0dc0*/  REDG.E.ADD.STRONG.GPU desc[UR8][R20.64], R19 ;  /* 0x000000131400798e */ /* 0x0015e4000c12e108 */
.L_x_242:
[----:B------:R-:W-:Y:S05]  /*0dd0*/  BSYNC.RECONVERGENT B0 ;  /* 0x0000000000007941 */ /* 0x000fea0003800200 */
.L_x_241:
[----:B------:R-:W-:Y:S04]  /*0de0*/  BSSY.RECONVERGENT B0, `(.L_x_243) ;  /* 0x0000007000007945 */ /* 0x000fe80003800200 */
[----:B------:R-:W-:Y:S05]  /*0df0*/  @P0 BRA `(.L_x_244) ;  /* 0x0000000000140947 */ /* 0x000fea0003800000 */
[----:B-12---:R-:W-:Y:S01]  /*0e00*/  IMAD R19, R3, 0x8, R6 ;  /* 0x0000000803137824 */ /* 0x006fe200078e0206 */
[----:B0-----:R-:W0:Y:S05]  /*0e10*/  LDC.64 R20, c[0x0][0x390] ;  /* 0x0000e400ff147b82 */ /* 0x001e2a0000000a00 */
[----:B------:R-:W1:Y:S01]  /*0e20*/  LDS R19, [R19+UR4] ;  /* 0x0000000413137984 */ /* 0x000e620008000800 */
[----:B0-----:R-:W-:-:S05]  /*0e30*/  IMAD.WIDE R20, R4, 0x4, R20 ;  /* 0x0000000404147825 */ /* 0x001fca00078e0214 */
[----:B-1----:R3:W-:Y:S02]  /*0e40*/  REDG.E.ADD.STRONG.GPU desc[UR8][R20.64], R19 ;  /* 0x000000131400798e */ /* 0x0027e4000c12e108 */
.L_x_244:
[----:B------:R-:W-:Y:S05]  /*0e50*/  BSYNC.RECONVERGENT B0 ;  /* 0x0000000000007941 */ /* 0x000fea0003800200 */
.L_x_243:
[----:B------:R-:W-:Y:S04]  /*0e60*/  BSSY.RECONVERGENT B0, `(.L_x_245) ;  /* 0x0000006000007945 */ /* 0x000fe80003800200 */
[----:B------:R-:W-:Y:S05]  /*0e70*/  @P1 BRA `(.L_x_246) ;  /* 0x0000000000101947 */ /* 0x000fea0003800000 */
[----:B-123--:R-:W1:Y:S01]  /*0e80*/  LDS R19, [R7+UR4] ;  /* 0x0000000407137984 */ /* 0x00ee620008000800 */
[----:B0-----:R-:W0:Y:S02]  /*0e90*/  LDC.64 R20, c[0x0][0x390] ;  /* 0x0000e400ff147b82 */ /* 0x001e240000000a00 */
[----:B0-----:R-:W-:-:S05]  /*0ea0*/  IMAD.WIDE R20, R8, 0x4, R20 ;  /* 0x0000000408147825 */ /* 0x001fca00078e0214 */
[----:B-1----:R4:W-:Y:S02]  /*0eb0*/  REDG.E.ADD.STRONG.GPU desc[UR8][R20.64], R19 ;  /* 0x000000131400798e */ /* 0x0029e4000c12e108 */
.L_x_246:
[----:B------:R-:W-:Y:S05]  /*0ec0*/  BSYNC.RECONVERGENT B0 ;  /* 0x0000000000007941 */ /* 0x000fea0003800200 */
.L_x_245:
[----:B------:R-:W-:Y:S04]  /*0ed0*/  BSSY.RECONVERGENT B0, `(.L_x_247) ;  /* 0x0000006000007945 */ /* 0x000fe80003800200 */
[----:B------:R-:W-:Y:S05]  /*0ee0*/  @P2 BRA `(.L_x_248) ;  /* 0x0000000000102947 */ /* 0x000fea0003800000 */
[----:B-1234-:R-:W1:Y:S01]  /*0ef0*/  LDS R19, [R9+UR4] ;  /* 0x0000000409137984 */ /* 0x01ee620008000800 */
[----:B0-----:R-:W0:Y:S02]  /*0f00*/  LDC.64 R20, c[0x0][0x390] ;  /* 0x0000e400ff147b82 */ /* 0x001e240000000a00 */
[----:B0-----:R-:W-:-:S05]  /*0f10*/  IMAD.WIDE R20, R10, 0x4, R20 ;  /* 0x000000040a147825 */ /* 0x001fca00078e0214 */
[----:B-1----:R0:W-:Y:S02]  /*0f20*/  REDG.E.ADD.STRONG.GPU desc[UR8][R20.64], R19 ;  /* 0x000000131400798e */ /* 0x0021e4000c12e108 */
.L_x_248:
[----:B------:R-:W-:Y:S05]  /*0f30*/  BSYNC.RECONVERGENT B0 ;  /* 0x0000000000007941 */ /* 0x000fea0003800200 */
.L_x_247:
[----:B------:R-:W-:Y:S04]  /*0f40*/  BSSY.RECONVERGENT B0, `(.L_x_249) ;  /* 0x0000006000007945 */ /* 0x000fe80003800200 */
[----:B------:R-:W-:Y:S05]  /*0f50*/  @P3 BRA `(.L_x_250) ;  /* 0x0000000000103947 */ /* 0x000fea0003800000 */
[----:B01234-:R-:W0:Y:S01]  /*0f60*/  LDS R19, [R11+UR4] ;  /* 0x000000040b137984 */ /* 0x01fe220008000800 */
[----:B------:R-:W1:Y:S02]  /*0f70*/  LDC.64 R20, c[0x0][0x390] ;  /* 0x0000e400ff147b82 */ /* 0x000e640000000a00 */
[----:B-1----:R-:W-:-:S05]  /*0f80*/  IMAD.WIDE R20, R12, 0x4, R20 ;  /* 0x000000040c147825 */ /* 0x002fca00078e0214 */
[----:B0-----:R0:W-:Y:S02]  /*0f90*/  REDG.E.ADD.STRONG.GPU desc[UR8][R20.64], R19 ;  /* 0x000000131400798e */ /* 0x0011e4000c12e108 */
.L_x_250:
[----:B------:R-:W-:Y:S05]  /*0fa0*/  BSYNC.RECONVERGENT B0 ;  /* 0x0000000000007941 */ /* 0x000fea0003800200 */
.L_x_249:
[----:B------:R-:W-:Y:S04]  /*0fb0*/  BSSY.RECONVERGENT B0, `(.L_x_251) ;  /* 0x0000006000007945 */ /* 0x000fe80003800200 */
[----:B------:R-:W-:Y:S05]  /*0fc0*/  @P4 BRA `(.L_x_252) ;  /* 0x0000000000104947 */ /* 0x000fea0003800000 */
[----:B01234-:R-:W0:Y:S01]  /*0fd0*/  LDS R19, [R13+UR4] ;  /* 0x000000040d137984 */ /* 0x01fe220008000800 */
[----:B------:R-:W1:Y:S02]  /*0fe0*/  LDC.64 R20, c[0x0][0x390] ;  /* 0x0000e400ff147b82 */ /* 0x000e640000000a00 */
[----:B-1----:R-:W-:-:S05]  /*0ff0*/  IMAD.WIDE R20, R14, 0x4, R20 ;  /* 0x000000040e147825 */ /* 0x002fca00078e0214 */
[----:B0-----:R0:W-:Y:S02]  /*1000*/  REDG.E.ADD.STRONG.GPU desc[UR8][R20.64], R19 ;  /* 0x000000131400798e */ /* 0x0011e4000c12e108 */
.L_x_252:
[----:B------:R-:W-:Y:S05]  /*1010*/  BSYNC.RECONVERGENT B0 ;  /* 0x0000000000007941 */ /* 0x000fea0003800200 */
.L_x_251:
[----:B------:R-:W-:Y:S04]  /*1020*/  BSSY.RECONVERGENT B0, `(.L_x_253) ;  /* 0x0000006000007945 */ /* 0x000fe80003800200 */
[----:B------:R-:W-:Y:S05]  /*1030*/  @P5 BRA `(.L_x_254) ;  /* 0x0000000000105947 */ /* 0x000fea0003800000 */
[----:B01234-:R-:W0:Y:S01]  /*1040*/  LDS R19, [R15+UR4] ;  /* 0x000000040f137984 */ /* 0x01fe220008000800 */
[----:B------:R-:W1:Y:S02]  /*1050*/  LDC.64 R20, c[0x0][0x390] ;  /* 0x0000e400ff147b82 */ /* 0x000e640000000a00 */
[----:B-1----:R-:W-:-:S05]  /*1060*/  IMAD.WIDE R20, R16, 0x4, R20 ;  /* 0x0000000410147825 */ /* 0x002fca00078e0214 */
[----:B0-----:R0:W-:Y:S02]  /*1070*/  REDG.E.ADD.STRONG.GPU desc[UR8][R20.64], R19 ;  /* 0x000000131400798e */ /* 0x0011e4000c12e108 */
.L_x_254:
[----:B------:R-:W-:Y:S05]  /*1080*/  BSYNC.RECONVERGENT B0 ;  /* 0x0000000000007941 */ /* 0x000fea0003800200 */
.L_x_253:
[----:B------:R-:W-:Y:S01]  /*1090*/  UIADD3 UR10, UPT, UPT, UR10, 0x8, URZ ;  /* 0x000000080a0a7890 */ /* 0x000fe2000fffe0ff */
[C---:B------:R-:W-:Y:S01]  /*10a0*/  LEA R17, R3.reuse, R17, 0x3 ;  /* 0x0000001103117211 */ /* 0x040fe200078e18ff */
[C---:B------:R-:W-:Y:S01]  /*10b0*/  IMAD R4, R3.reuse, 0x8, R4 ;  /* 0x0000000803047824 */ /* 0x040fe200078e0204 */
[C---:B------:R-:W-:Y:S01]  /*10c0*/  LEA R10, R3.reuse, R10, 0x3 ;  /* 0x0000000a030a7211 */ /* 0x040fe200078e18ff */
[----:B------:R-:W-:Y:S01]  /*10d0*/  UISETP.NE.AND UP0, UPT, UR10, URZ, UPT ;  /* 0x000000ff0a00728c */ /* 0x000fe2000bf05270 */
[C---:B------:R-:W-:Y:S01]  /*10e0*/  IMAD R8, R3.reuse, 0x8, R8 ;  /* 0x0000000803087824 */ /* 0x040fe200078e0208 */
[C---:B------:R-:W-:Y:S01]  /*10f0*/  LEA R16, R3.reuse, R16, 0x3 ;  /* 0x0000001003107211 */ /* 0x040fe200078e18ff */
[C---:B------:R-:W-:Y:S01]  /*1100*/  IMAD R12, R3.reuse, 0x8, R12 ;  /* 0x00000008030c7824 */ /* 0x040fe200078e020c */
[----:B------:R-:W-:Y:S01]  /*1110*/  ULEA UR4, UR13, UR4, 0x5 ;  /* 0x000000040d047291 */ /* 0x000fe2000f8e28ff */
[C---:B------:R-:W-:Y:S02]  /*1120*/  IMAD R14, R3.reuse, 0x8, R14 ;  /* 0x00000008030e7824 */ /* 0x040fe400078e020e */
[----:B------:R-:W-:-:S02]  /*1130*/  IMAD R18, R3, 0x8, R18 ;  /* 0x0000000803127824 */ /* 0x000fc400078e0212 */
[----:B------:R-:W-:Y:S07]  /*1140*/  BRA.U UP0, `(.L_x_255) ;  /* 0xfffffff900a47547 */ /* 0x000fee000b83ffff */
.L_x_238:
[----:B------:R-:W-:-:S13]  /*1150*/  ISETP.NE.AND P0, PT, RZ, UR12, PT ;  /* 0x0000000cff007c0c */ /* 0x000fda000bf05270 */
[----:B------:R-:W-:Y:S05]  /*1160*/  @!P0 EXIT ;  /* 0x000000000000894d */ /* 0x000fea0003800000 */
[----:B------:R-:W-:-:S09]  /*1170*/  UISETP.GE.U32.AND UP0, UPT, UR12, 0x4, UPT ;  /* 0x000000040c00788c */ /* 0x000fd2000bf06070 */
[----:B------:R-:W-:Y:S05]  /*1180*/  BRA.U !UP0, `(.L_x_256) ;  /* 0x0000000108d47547 */ /* 0x000fea000b800000 */
[----:B------:R-:W-:Y:S01]  /*1190*/  IMAD R9, R5, UR13, R0 ;  /* 0x0000000d05097c24 */ /* 0x000fe2000f8e0200 */
[----:B------:R-:W-:Y:S03]  /*11a0*/  BSSY.RECONVERGENT B0, `(.L_x_257) ;  /* 0x0000011000007945 */ /* 0x000fe60003800200 */
[C---:B------:R-:W-:Y:S01]  /*11b0*/  VIADD R11, R9.reuse, UR13 ;  /* 0x0000000d090b7c36 */ /* 0x040fe20008000000 */
[----:B------:R-:W-:-:S04]  /*11c0*/  ISETP.GE.AND P0, PT, R9, UR6, PT ;  /* 0x0000000609007c0c */ /* 0x000fc8000bf06270 */
[C---:B------:R-:W-:Y:S02]  /*11d0*/  IADD3 R13, PT, PT, R11.reuse, UR13, RZ ;  /* 0x0000000d0b0d7c10 */ /* 0x040fe4000fffe0ff */
[----:B------:R-:W-:Y:S02]  /*11e0*/  ISETP.GE.AND P1, PT, R11, UR6, PT ;  /* 0x000000060b007c0c */ /* 0x000fe4000bf26270 */
[C---:B------:R-:W-:Y:S01]  /*11f0*/  ISETP.GE.AND P2, PT, R13.reuse, UR6, PT ;  /* 0x000000060d007c0c */ /* 0x040fe2000bf46270 */
[----:B------:R-:W-:-:S05]  /*1200*/  VIADD R15, R13, UR13 ;  /* 0x0000000d0d0f7c36 */ /* 0x000fca0008000000 */
[----:B------:R-:W-:Y:S01]  /*1210*/  ISETP.GE.AND P3, PT, R15, UR6, PT ;  /* 0x000000060f007c0c */ /* 0x000fe2000bf66270 */
[----:B------:R-:W-:-:S12]  /*1220*/  @P0 BRA `(.L_x_258) ;  /* 0x0000000000200947 */ /* 0x000fd80003800000 */
[----:B------:R-:W5:Y:S01]  /*1230*/  S2UR UR7, SR_CgaCtaId ;  /* 0x00000000000779c3 */ /* 0x000f620000008800 */
[----:B------:R-:W-:-:S07]  /*1240*/  UMOV UR4, 0x400 ;  /* 0x0000040000047882 */ /* 0x000fce0000000000 */
[----:B0-----:R-:W0:Y:S01]  /*1250*/  LDC.64 R2, c[0x0][0x390] ;  /* 0x0000e400ff027b82 */ /* 0x001e220000000a00 */
[----:B-----5:R-:W-:-:S06]  /*1260*/  ULEA UR4, UR7, UR4, 0x18 ;  /* 0x0000000407047291 */ /* 0x020fcc000f8ec0ff */
[C---:B-123--:R-:W-:Y:S01]  /*1270*/  LEA R4, R9.reuse, UR4, 0x2 ;  /* 0x0000000409047c11 */ /* 0x04efe2000f8e10ff */
[----:B0-----:R-:W-:-:S04]  /*1280*/  IMAD.WIDE R2, R9, 0x4, R2 ;  /* 0x0000000409027825 */ /* 0x001fc800078e0202 */
[----:B------:R-:W0:Y:S04]  /*1290*/  LDS R7, [R4] ;  /* 0x0000000004077984 */ /* 0x000e280000000800 */
[----:B0-----:R0:W-:Y:S02]  /*12a0*/  REDG.E.ADD.STRONG.GPU desc[UR8][R2.64], R7 ;  /* 0x000000070200798e */ /* 0x0011e4000c12e108 */
.L_x_258:
[----:B------:R-:W-:Y:S05]  /*12b0*/  BSYNC.RECONVERGENT B0 ;  /* 0x0000000000007941 */ /* 0x000fea0003800200 */
.L_x_257:
[----:B------:R-:W-:Y:S04]  /*12c0*/  BSSY.RECONVERGENT B0, `(.L_x_259) ;  /* 0x000000a000007945 */ /* 0x000fe80003800200 */
[----:B------:R-:W-:Y:S05]  /*12d0*/  @P1 BRA `(.L_x_260) ;  /* 0x0000000000201947 */ /* 0x000fea0003800000 */
        /* <DEDUP_REMOVED lines=8> */
.L_x_260:
[----:B------:R-:W-:Y:S05]  /*1360*/  BSYNC.RECONVERGENT B0 ;  /* 0x0000000000007941 */ /* 0x000fea0003800200 */
.L_x_259:
        /* <DEDUP_REMOVED lines=10> */
.L_x_262:
[----:B------:R-:W-:Y:S05]  /*1410*/  BSYNC.RECONVERGENT B0 ;  /* 0x0000000000007941 */ /* 0x000fea0003800200 */
.L_x_261:
        /* <DEDUP_REMOVED lines=10> */
.L_x_264:
[----:B------:R-:W-:Y:S05]  /*14c0*/  BSYNC.RECONVERGENT B0 ;  /* 0x0000000000007941 */ /* 0x000fea0003800200 */
.L_x_263:
[----:B------:R-:W-:-:S07]  /*14d0*/  VIADD R5, R5, 0x4 ;  /* 0x0000000405057836 */ /* 0x000fce0000000000 */
.L_x_256:
[----:B------:R-:W-:-:S06]  /*14e0*/  ULOP3.LUT UP0, UR4, UR11, 0x3, URZ, 0xc0, !UPT ;  /* 0x000000030b047892 */ /* 0x000fcc000f80c0ff */
[----:B------:R-:W-:-:S13]  /*14f0*/  PLOP3.LUT P0, PT, PT, PT, UP0, 0x80, 0x8 ;  /* 0x000000000008781c */ /* 0x000fda0003f0f008 */
[----:B------:R-:W-:Y:S05]  /*1500*/  @!P0 EXIT ;  /* 0x000000000000894d */ /* 0x000fea0003800000 */
[----:B------:R-:W-:-:S09]  /*1510*/  UISETP.NE.AND UP0, UPT, UR4, 0x1, UPT ;  /* 0x000000010400788c */ /* 0x000fd2000bf05270 */
[----:B------:R-:W-:Y:S05]  /*1520*/  BRA.U !UP0, `(.L_x_265) ;  /* 0x00000001086c7547 */ /* 0x000fea000b800000 */
[----:B------:R-:W-:Y:S01]  /*1530*/  IMAD R11, R5, UR13, R0 ;  /* 0x0000000d050b7c24 */ /* 0x000fe2000f8e0200 */
[----:B------:R-:W-:Y:S04]  /*1540*/  BSSY.RECONVERGENT B0, `(.L_x_266) ;  /* 0x000000d000007945 */ /* 0x000fe80003800200 */
[C---:B------:R-:W-:Y:S02]  /*1550*/  ISETP.GE.AND P0, PT, R11.reuse, UR6, PT ;  /* 0x000000060b007c0c */ /* 0x040fe4000bf06270 */
[----:B------:R-:W-:-:S04]  /*1560*/  IADD3 R9, PT, PT, R11, UR13, RZ ;  /* 0x0000000d0b097c10 */ /* 0x000fc8000fffe0ff */
[----:B------:R-:W-:-:S07]  /*1570*/  ISETP.GE.AND P1, PT, R9, UR6, PT ;  /* 0x0000000609007c0c */ /* 0x000fce000bf26270 */
[----:B------:R-:W-:Y:S06]  /*1580*/  @P0 BRA `(.L_x_267) ;  /* 0x0000000000200947 */ /* 0x000fec0003800000 */
        /* <DEDUP_REMOVED lines=8> */
.L_x_267:
[----:B------:R-:W-:Y:S05]  /*1610*/  BSYNC.RECONVERGENT B0 ;  /* 0x0000000000007941 */ /* 0x000fea0003800200 */
.L_x_266:
        /* <DEDUP_REMOVED lines=10> */
.L_x_269:
[----:B------:R-:W-:Y:S05]  /*16c0*/  BSYNC.RECONVERGENT B0 ;  /* 0x0000000000007941 */ /* 0x000fea0003800200 */
.L_x_268:
[----:B------:R-:W-:-:S07]  /*16d0*/  VIADD R5, R5, 0x2 ;  /* 0x0000000205057836 */ /* 0x000fce0000000000 */
.L_x_265:
[----:B------:R-:W-:-:S04]  /*16e0*/  ULOP3.LUT UR4, UR5, 0x1, URZ, 0xc0, !UPT ;  /* 0x0000000105047892 */ /* 0x000fc8000f8ec0ff */
[----:B------:R-:W-:-:S06]  /*16f0*/  UISETP.NE.U32.AND UP0, UPT, UR4, 0x1, UPT ;  /* 0x000000010400788c */ /* 0x000fcc000bf05070 */
[----:B------:R-:W-:-:S13]  /*1700*/  PLOP3.LUT P0, PT, PT, PT, UP0, 0x80, 0x8 ;  /* 0x000000000008781c */ /* 0x000fda0003f0f008 */
[----:B------:R-:W-:Y:S05]  /*1710*/  @!P0 EXIT ;  /* 0x000000000000894d */ /* 0x000fea0003800000 */
[----:B01----:R-:W-:-:S05]  /*1720*/  IMAD R7, R5, UR13, R0 ;  /* 0x0000000d05077c24 */ /* 0x003fca000f8e0200 */
[----:B------:R-:W-:-:S13]  /*1730*/  ISETP.GE.AND P0, PT, R7, UR6, PT ;  /* 0x0000000607007c0c */ /* 0x000fda000bf06270 */
[----:B------:R-:W-:Y:S05]  /*1740*/  @P0 EXIT ;  /* 0x000000000000094d */ /* 0x000fea0003800000 */
[----:B------:R-:W0:Y:S01]  /*1750*/  S2UR UR5, SR_CgaCtaId ;  /* 0x00000000000579c3 */ /* 0x000e220000008800 */
[----:B------:R-:W-:-:S07]  /*1760*/  UMOV UR4, 0x400 ;  /* 0x0000040000047882 */ /* 0x000fce0000000000 */
[----:B------:R-:W1:Y:S01]  /*1770*/  LDC.64 R2, c[0x0][0x390] ;  /* 0x0000e400ff027b82 */ /* 0x000e620000000a00 */
[----:B0-----:R-:W-:-:S06]  /*1780*/  ULEA UR4, UR5, UR4, 0x18 ;  /* 0x0000000405047291 */ /* 0x001fcc000f8ec0ff */
[C---:B------:R-:W-:Y:S01]  /*1790*/  LEA R0, R7.reuse, UR4, 0x2 ;  /* 0x0000000407007c11 */ /* 0x040fe2000f8e10ff */
[----:B-1----:R-:W-:-:S04]  /*17a0*/  IMAD.WIDE R2, R7, 0x4, R2 ;  /* 0x0000000407027825 */ /* 0x002fc800078e0202 */
[----:B------:R-:W0:Y:S04]  /*17b0*/  LDS R5, [R0] ;  /* 0x0000000000057984 */ /* 0x000e280000000800 */
[----:B0-----:R-:W-:Y:S01]  /*17c0*/  REDG.E.ADD.STRONG.GPU desc[UR8][R2.64], R5 ;  /* 0x000000050200798e */ /* 0x001fe2000c12e108 */
[----:B------:R-:W-:Y:S05]  /*17d0*/  EXIT ;  /* 0x000000000000794d */ /* 0x000fea0003800000 */
.L_x_270:
        /* <DEDUP_REMOVED lines=10> */
.L_x_280:


//--------------------- .nv.shared._ZN3cub18CUB_300001_SM_10006detail10radix_sort29DeviceRadixSortOnesweepKernelINS1_5radix10policy_hubIjNS0_8NullTypeEyE10Policy1000ELNS0_9SortOrderE0EjS6_yiiNS1_21identity_decomposer_tEEEvPT5_SC_PT3_PKSD_PT1_PKSH_PT2_PKSL_T4_iiT6_ --------------------------
	.section	.nv.shared._ZN3cub18CUB_300001_SM_10006detail10radix_sort29DeviceRadixSortOnesweepKernelINS1_5radix10policy_hubIjNS0_8NullTypeEyE10Policy1000ELNS0_9SortOrderE0EjS6_yiiNS1_21identity_decomposer_tEEEvPT5_SC_PT3_PKSD_PT1_PKSH_PT2_PKSL_T4_iiT6_,"aw",@nobits
	.sectionflags	@""
	.align	16
.nv.shared._ZN3cub18CUB_300001_SM_10006detail10radix_sort29DeviceRadixSortOnesweepKernelINS1_5radix10policy_hubIjNS0_8NullTypeEyE10Policy1000ELNS0_9SortOrderE0EjS6_yiiNS1_21identity_decomposer_tEEEvPT5_SC_PT3_PKSD_PT1_PKSH_PT2_PKSL_T4_iiT6_:
	.zero		32256


//--------------------- .nv.shared.reserved.0     --------------------------
	.section	.nv.shared.reserved.0,"aw",@nobits
	.weak		__nv_reservedSMEM_offset_0_alias
	.size		__nv_reservedSMEM_offset_0_alias, 0, 64
	.other		__nv_reservedSMEM_offset_0_alias,@"STO_CUDA_RESERVED_SHARED STV_DEFAULT"
__nv_reservedSMEM_offset_0_alias:
	.zero		0
	.zero		64


//--------------------- .nv.global                --------------------------
	.section	.nv.global,"aw",@nobits
.nv.global:
	.type		_ZN34_INTERNAL_868e390a_4_k_cu_a12557466thrust24THRUST_300001_SM_1000_NS12placeholders2_8E,@object
	.size		_ZN34_INTERNAL_868e390a_4_k_cu_a12557466thrust24THRUST_300001_SM_1000_NS12placeholders2_8E,(_ZN34_INTERNAL_868e390a_4_k_cu_a12557464cuda3std3__436_GLOBAL__N__868e390a_4_k_cu_a12557466ignoreE - _ZN34_INTERNAL_868e390a_4_k_cu_a12557466thrust24THRUST_300001_SM_1000_NS12placeholders2_8E)
_ZN34_INTERNAL_868e390a_4_k_cu_a12557466thrust24THRUST_300001_SM_1000_NS12placeholders2_8E:
	.zero		1
	.type		_ZN34_INTERNAL_868e390a_4_k_cu_a12557464cuda3std3__436_GLOBAL__N__868e390a_4_k_cu_a12557466ignoreE,@object
	.size		_ZN34_INTERNAL_868e390a_4_k_cu_a12557464cuda3std3__436_GLOBAL__N__868e390a_4_k_cu_a12557466ignoreE,(_ZN34_INTERNAL_868e390a_4_k_cu_a12557464cuda3std6ranges3__45__cpo4dataE - _ZN34_INTERNAL_868e390a_4_k_cu_a12557464cuda3std3__436_GLOBAL__N__868e390a_4_k_cu_a12557466ignoreE)
_ZN34_INTERNAL_868e390a_4_k_cu_a12557464cuda3std3__436_GLOBAL__N__868e390a_4_k_cu_a12557466ignoreE:
	.zero		1
	.type		_ZN34_INTERNAL_868e390a_4_k_cu_a12557464cuda3std6ranges3__45__cpo4dataE,@object
	.size		_ZN34_INTERNAL_868e390a_4_k_cu_a12557464cuda3std6ranges3__45__cpo4dataE,(_ZN34_INTERNAL_868e390a_4_k_cu_a12557466thrust24THRUST_300001_SM_1000_NS6system3cpp3parE - _ZN34_INTERNAL_868e390a_4_k_cu_a12557464cuda3std6ranges3__45__cpo4dataE)
_ZN34_INTERNAL_868e390a_4_k_cu_a12557464cuda3std6ranges3__45__cpo4dataE:
	.zero		1
	.type		_ZN34_INTERNAL_868e390a_4_k_cu_a12557466thrust24THRUST_300001_SM_1000_NS6system3cpp3parE,@object
	.size		_ZN34_INTERNAL_868e390a_4_k_cu_a12557466thrust24THRUST_300001_SM_1000_NS6system3cpp3parE,(_ZN34_INTERNAL_868e390a_4_k_cu_a12557464cuda3std3__45__cpo5beginE - _ZN34_INTERNAL_868e390a_4_k_cu_a12557466thrust24THRUST_300001_SM_1000_NS6system3cpp3parE)
_ZN34_INTERNAL_868e390a_4_k_cu_a12557466thrust24THRUST_300001_SM_1000_NS6system3cpp3parE:
	.zero		1
	.type		_ZN34_INTERNAL_868e390a_4_k_cu_a12557464cuda3std3__45__cpo5beginE,@object
	.size		_ZN34_INTERNAL_868e390a_4_k_cu_a12557464cuda3std3__45__cpo5beginE,(_ZN34_INTERNAL_868e390a_4_k_cu_a12557464cuda3std6ranges3__45__cpo5beginE - _ZN34_INTERNAL_868e390a_4_k_cu_a12557464cuda3std3__45__cpo5beginE)
_ZN34_INTERNAL_868e390a_4_k_cu_a12557464cuda3std3__45__cpo5beginE:
	.zero		1
	.type		_ZN34_INTERNAL_868e390a_4_k_cu_a12557464cuda3std6ranges3__45__cpo5beginE,@object
	.size		_ZN34_INTERNAL_868e390a_4_k_cu_a12557464cuda3std6ranges3__45__cpo5beginE,(_ZN34_INTERNAL_868e390a_4_k_cu_a12557466thrust24THRUST_300001_SM_1000_NS6deviceE - _ZN34_INTERNAL_868e390a_4_k_cu_a12557464cuda3std6ranges3__45__cpo5beginE)
_ZN34_INTERNAL_868e390a_4_k_cu_a12557464cuda3std6ranges3__45__cpo5beginE:
	.zero		1
	.type		_ZN34_INTERNAL_868e390a_4_k_cu_a12557466thrust24THRUST_300001_SM_1000_NS6deviceE,@object
	.size		_ZN34_INTERNAL_868e390a_4_k_cu_a12557466thrust24THRUST_300001_SM_1000_NS6deviceE,(_ZN34_INTERNAL_868e390a_4_k_cu_a12557464cuda3std3__47nulloptE - _ZN34_INTERNAL_868e390a_4_k_cu_a12557466thrust24THRUST_300001_SM_1000_NS6deviceE)
_ZN34_INTERNAL_868e390a_4_k_cu_a12557466thrust24THRUST_300001_SM_1000_NS6deviceE:
	.zero		1
	.type		_ZN34_INTERNAL_868e390a_4_k_cu_a12557464cuda3std3__47nulloptE,@object
	.size		_ZN34_INTERNAL_868e390a_4_k_cu_a12557464cuda3std3__47nulloptE,(_ZN34_INTERNAL_868e390a_4_k_cu_a12557464cuda3std6ranges3__45__cpo8distanceE - _ZN34_INTERNAL_868e390a_4_k_cu_a12557464cuda3std3__47nulloptE)
_ZN34_INTERNAL_868e390a_4_k_cu_a12557464cuda3std3__47nulloptE:
	.zero		1
	.type		_ZN34_INTERNAL_868e390a_4_k_cu_a12557464cuda3std6ranges3__45__cpo8distanceE,@object
	.size		_ZN34_INTERNAL_868e390a_4_k_cu_a12557464cuda3std6ranges3__45__cpo8distanceE,(_ZN34_INTERNAL_868e390a_4_k_cu_a12557466thrust24THRUST_300001_SM_1000_NS12placeholders2_4E - _ZN34_INTERNAL_868e390a_4_k_cu_a12557464cuda3std6ranges3__45__cpo8distanceE)
_ZN34_INTERNAL_868e390a_4_k_cu_a12557464cuda3std6ranges3__45__cpo8distanceE:
	.zero		1
	.type		_ZN34_INTERNAL_868e390a_4_k_cu_a12557466thrust24THRUST_300001_SM_1000_NS12placeholders2_4E,@object
	.size		_ZN34_INTERNAL_868e390a_4_k_cu_a12557466thrust24THRUST_300001_SM_1000_NS12placeholders2_4E,(_ZN34_INTERNAL_868e390a_4_k_cu_a12557464cuda3std3__45__cpo6rbeginE - _ZN34_INTERNAL_868e390a_4_k_cu_a12557466thrust24THRUST_300001_SM_1000_NS12placeholders2_4E)
_ZN34_INTERNAL_868e390a_4_k_cu_a12557466thrust24THRUST_300001_SM_1000_NS12placeholders2_4E:
	.zero		1
	.type		_ZN34_INTERNAL_868e390a_4_k_cu_a12557464cuda3std3__45__cpo6rbeginE,@object
	.size		_ZN34_INTERNAL_868e390a_4_k_cu_a12557464cuda3std3__45__cpo6rbeginE,(_ZN34_INTERNAL_868e390a_4_k_cu_a12557464cuda3std6ranges3__45__cpo7advanceE - _ZN34_INTERNAL_868e390a_4_k_cu_a12557464cuda3std3__45__cpo6rbeginE)
_ZN34_INTERNAL_868e390a_4_k_cu_a12557464cuda3std3__45__cpo6rbeginE:
	.zero		1
	.type		_ZN34_INTERNAL_868e390a_4_k_cu_a12557464cuda3std6ranges3__45__cpo7advanceE,@object
	.size		_ZN34_INTERNAL_868e390a_4_k_cu_a12557464cuda3std6ranges3__45__cpo7advanceE,(_ZN34_INTERNAL_868e390a_4_k_cu_a12557466thrust24THRUST_300001_SM_1000_NS12placeholders3_10E - _ZN34_INTERNAL_868e390a_4_k_cu_a12557464cuda3std6ranges3__45__cpo7advanceE)
_ZN34_INTERNAL_868e390a_4_k_cu_a12557464cuda3std6ranges3__45__cpo7advanceE:
	.zero		1
	.type		_ZN34_INTERNAL_868e390a_4_k_cu_a12557466thrust24THRUST_300001_SM_1000_NS12placeholders3_10E,@object
	.size		_ZN34_INTERNAL_868e390a_4_k_cu_a12557466thrust24THRUST_300001_SM_1000_NS12placeholders3_10E,(_ZN34_INTERNAL_868e390a_4_k_cu_a12557464cuda3std3__48in_placeE - _ZN34_INTERNAL_868e390a_4_k_cu_a12557466thrust24THRUST_300001_SM_1000_NS12placeholders3_10E)
_ZN34_INTERNAL_868e390a_4_k_cu_a12557466thrust24THRUST_300001_SM_1000_NS12placeholders3_10E:
	.zero		1
	.type		_ZN34_INTERNAL_868e390a_4_k_cu_a12557464cuda3std3__48in_placeE,@object
	.size		_ZN34_INTERNAL_868e390a_4_k_cu_a12557464cuda3std3__48in_placeE,(_ZN34_INTERNAL_868e390a_4_k_cu_a12557464cuda3std6ranges3__45__cpo4sizeE - _ZN34_INTERNAL_868e390a_4_k_cu_a12557464cuda3std3__48in_placeE)
_ZN34_INTERNAL_868e390a_4_k_cu_a12557464cuda3std3__48in_placeE:
	.zero		1
	.type		_ZN34_INTERNAL_868e390a_4_k_cu_a12557464cuda3std6ranges3__45__cpo4sizeE,@object
	.size		_ZN34_INTERNAL_868e390a_4_k_cu_a12557464cuda3std6ranges3__45__cpo4sizeE,(_ZN34_INTERNAL_868e390a_4_k_cu_a12557466thrust24THRUST_300001_SM_1000_NS12placeholders2_2E - _ZN34_INTERNAL_868e390a_4_k_cu_a12557464cuda3std6ranges3__45__cpo4sizeE)
_ZN34_INTERNAL_868e390a_4_k_cu_a12557464cuda3std6ranges3__45__cpo4sizeE:
	.zero		1
	.type		_ZN34_INTERNAL_868e390a_4_k_cu_a12557466thrust24THRUST_300001_SM_1000_NS12placeholders2_2E,@object
	.size		_ZN34_INTERNAL_868e390a_4_k_cu_a12557466thrust24THRUST_300001_SM_1000_NS12placeholders2_2E,(_ZN34_INTERNAL_868e390a_4_k_cu_a12557464cuda3std3__45__cpo6cbeginE - _ZN34_INTERNAL_868e390a_4_k_cu_a12557466thrust24THRUST_300001_SM_1000_NS12placeholders2_2E)
_ZN34_INTERNAL_868e390a_4_k_cu_a12557466thrust24THRUST_300001_SM_1000_NS12placeholders2_2E:
	.zero		1
	.type		_ZN34_INTERNAL_868e390a_4_k_cu_a12557464cuda3std3__45__cpo6cbeginE,@object
	.size		_ZN34_INTERNAL_868e390a_4_k_cu_a12557464cuda3std3__45__cpo6cbeginE,(_ZN34_INTERNAL_868e390a_4_k_cu_a12557464cuda3std6ranges3__45__cpo6cbeginE - _ZN34_INTERNAL_868e390a_4_k_cu_a12557464cuda3std3__45__cpo6cbeginE)
_ZN34_INTERNAL_868e390a_4_k_cu_a12557464cuda3std3__45__cpo6cbeginE:
	.zero		1
	.type		_ZN34_INTERNAL_868e390a_4_k_cu_a12557464cuda3std6ranges3__45__cpo6cbeginE,@object
	.size		_ZN34_INTERNAL_868e390a_4_k_cu_a12557464cuda3std6ranges3__45__cpo6cbeginE,(_ZN34_INTERNAL_868e390a_4_k_cu_a12557466thrust24THRUST_300001_SM_1000_NS12placeholders2_6E - _ZN34_INTERNAL_868e390a_4_k_cu_a12557464cuda3std6ranges3__45__cpo6cbeginE)
_ZN34_INTERNAL_868e390a_4_k_cu_a12557464cuda3std6ranges3__45__cpo6cbeginE:
	.zero		1
	.type		_ZN34_INTERNAL_868e390a_4_k_cu_a12557466thrust24THRUST_300001_SM_1000_NS12placeholders2_6E,@object
	.size		_ZN34_INTERNAL_868e390a_4_k_cu_a12557466thrust24THRUST_300001_SM_1000_NS12placeholders2_6E,(_ZN34_INTERNAL_868e390a_4_k_cu_a12557464cuda3std3__45__cpo7crbeginE - _ZN34_INTERNAL_868e390a_4_k_cu_a12557466thrust24THRUST_300001_SM_1000_NS12placeholders2_6E)
_ZN34_INTERNAL_868e390a_4_k_cu_a12557466thrust24THRUST_300001_SM_1000_NS12placeholders2_6E:
	.zero		1
	.type		_ZN34_INTERNAL_868e390a_4_k_cu_a12557464cuda3std3__45__cpo7crbeginE,@object
	.size		_ZN34_INTERNAL_868e390a_4_k_cu_a12557464cuda3std3__45__cpo7crbeginE,(_ZN34_INTERNAL_868e390a_4_k_cu_a12557464cuda3std6ranges3__45__cpo4nextE - _ZN34_INTERNAL_868e390a_4_k_cu_a12557464cuda3std3__45__cpo7crbeginE)
_ZN34_INTERNAL_868e390a_4_k_cu_a12557464cuda3std3__45__cpo7crbeginE:
	.zero		1
	.type		_ZN34_INTERNAL_868e390a_4_k_cu_a12557464cuda3std6ranges3__45__cpo4nextE,@object
	.size		_ZN34_INTERNAL_868e390a_4_k_cu_a12557464cuda3std6ranges3__45__cpo4nextE,(_ZN34_INTERNAL_868e390a_4_k_cu_a12557464cuda3std6ranges3__45__cpo4swapE - _ZN34_INTERNAL_868e390a_4_k_cu_a12557464cuda3std6ranges3__45__cpo4nextE)
_ZN34_INTERNAL_868e390a_4_k_cu_a12557464cuda3std6ranges3__45__cpo4nextE:
	.zero		1
	.type		_ZN34_INTERNAL_868e390a_4_k_cu_a12557464cuda3std6ranges3__45__cpo4swapE,@object
	.size		_ZN34_INTERNAL_868e390a_4_k_cu_a12557464cuda3std6ranges3__45__cpo4swapE,(_ZN34_INTERNAL_868e390a_4_k_cu_a12557466thrust24THRUST_300001_SM_1000_NS8cuda_cub10par_nosyncE - _ZN34_INTERNAL_868e390a_4_k_cu_a12557464cuda3std6ranges3__45__cpo4swapE)
_ZN34_INTERNAL_868e390a_4_k_cu_a12557464cuda3std6ranges3__45__cpo4swapE:
	.zero		1
	.type		_ZN34_INTERNAL_868e390a_4_k_cu_a12557466thrust24THRUST_300001_SM_1000_NS8cuda_cub10par_nosyncE,@object
	.size		_ZN34_INTERNAL_868e390a_4_k_cu_a12557466thrust24THRUST_300001_SM_1000_NS8cuda_cub10par_nosyncE,(_ZN34_INTERNAL_868e390a_4_k_cu_a12557466thrust24THRUST_300001_SM_1000_NS3seqE - _ZN34_INTERNAL_868e390a_4_k_cu_a12557466thrust24THRUST_300001_SM_1000_NS8cuda_cub10par_nosyncE)
_ZN34_INTERNAL_868e390a_4_k_cu_a12557466thrust24THRUST_300001_SM_1000_NS8cuda_cub10par_nosyncE:
	.zero		1
	.type		_ZN34_INTERNAL_868e390a_4_k_cu_a12557466thrust24THRUST_300001_SM_1000_NS3seqE,@object
	.size		_ZN34_INTERNAL_868e390a_4_k_cu_a12557466thrust24THRUST_300001_SM_1000_NS3seqE,(_ZN34_INTERNAL_868e390a_4_k_cu_a12557464cuda3std3__420unreachable_sentinelE - _ZN34_INTERNAL_868e390a_4_k_cu_a12557466thrust24THRUST_300001_SM_1000_NS3seqE)
_ZN34_INTERNAL_868e390a_4_k_cu_a12557466thrust24THRUST_300001_SM_1000_NS3seqE:
	.zero		1
	.type		_ZN34_INTERNAL_868e390a_4_k_cu_a12557464cuda3std3__420unreachable_sentinelE,@object
	.size		_ZN34_INTERNAL_868e390a_4_k_cu_a12557464cuda3std3__420unreachable_sentinelE,(_ZN34_INTERNAL_868e390a_4_k_cu_a12557464cuda3std6ranges3__45__cpo5ssizeE - _ZN34_INTERNAL_868e390a_4_k_cu_a12557464cuda3std3__420unreachable_sentinelE)
_ZN34_INTERNAL_868e390a_4_k_cu_a12557464cuda3std3__420unreachable_sentinelE:
	.zero		1
	.type		_ZN34_INTERNAL_868e390a_4_k_cu_a12557464cuda3std6ranges3__45__cpo5ssizeE,@object
	.size		_ZN34_INTERNAL_868e390a_4_k_cu_a12557464cuda3std6ranges3__45__cpo5ssizeE,(_ZN34_INTERNAL_868e390a_4_k_cu_a12557466thrust24THRUST_300001_SM_1000_NS12placeholders2_3E - _ZN34_INTERNAL_868e390a_4_k_cu_a12557464cuda3std6ranges3__45__cpo5ssizeE)
_ZN34_INTERNAL_868e390a_4_k_cu_a12557464cuda3std6ranges3__45__cpo5ssizeE:
	.zero		1
	.type		_ZN34_INTERNAL_868e390a_4_k_cu_a12557466thrust24THRUST_300001_SM_1000_NS12placeholders2_3E,@object
	.size		_ZN34_INTERNAL_868e390a_4_k_cu_a12557466thrust24THRUST_300001_SM_1000_NS12placeholders2_3E,(_ZN34_INTERNAL_868e390a_4_k_cu_a12557464cuda3std3__45__cpo4cendE - _ZN34_INTERNAL_868e390a_4_k_cu_a12557466thrust24THRUST_300001_SM_1000_NS12placeholders2_3E)
_ZN34_INTERNAL_868e390a_4_k_cu_a12557466thrust24THRUST_300001_SM_1000_NS12placeholders2_3E:
	.zero		1
	.type		_ZN34_INTERNAL_868e390a_4_k_cu_a12557464cuda3std3__45__cpo4cendE,@object
	.size		_ZN34_INTERNAL_868e390a_4_k_cu_a12557464cuda3std3__45__cpo4cendE,(_ZN34_INTERNAL_868e390a_4_k_cu_a12557464cuda3std6ranges3__45__cpo4cendE - _ZN34_INTERNAL_868e390a_4_k_cu_a12557464cuda3std3__45__cpo4cendE)
_ZN34_INTERNAL_868e390a_4_k_cu_a12557464cuda3std3__45__cpo4cendE:
	.zero		1
	.type		_ZN34_INTERNAL_868e390a_4_k_cu_a12557464cuda3std6ranges3__45__cpo4cendE,@object
	.size		_ZN34_INTERNAL_868e390a_4_k_cu_a12557464cuda3std6ranges3__45__cpo4cendE,(_ZN34_INTERNAL_868e390a_4_k_cu_a12557466thrust24THRUST_300001_SM_1000_NS12placeholders2_7E - _ZN34_INTERNAL_868e390a_4_k_cu_a12557464cuda3std6ranges3__45__cpo4cendE)
_ZN34_INTERNAL_868e390a_4_k_cu_a12557464cuda3std6ranges3__45__cpo4cendE:
	.zero		1
	.type		_ZN34_INTERNAL_868e390a_4_k_cu_a12557466thrust24THRUST_300001_SM_1000_NS12placeholders2_7E,@object
	.size		_ZN34_INTERNAL_868e390a_4_k_cu_a12557466thrust24THRUST_300001_SM_1000_NS12placeholders2_7E,(_ZN34_INTERNAL_868e390a_4_k_cu_a12557464cuda3std3__45__cpo5crendE - _ZN34_INTERNAL_868e390a_4_k_cu_a12557466thrust24THRUST_300001_SM_1000_NS12placeholders2_7E)
_ZN34_INTERNAL_868e390a_4_k_cu_a12557466thrust24THRUST_300001_SM_1000_NS12placeholders2_7E:
	.zero		1
	.type		_ZN34_INTERNAL_868e390a_4_k_cu_a12557464cuda3std3__45__cpo5crendE,@object
	.size		_ZN34_INTERNAL_868e390a_4_k_cu_a12557464cuda3std3__45__cpo5crendE,(_ZN34_INTERNAL_868e390a_4_k_cu_a12557464cuda3std6ranges3__45__cpo4prevE - _ZN34_INTERNAL_868e390a_4_k_cu_a12557464cuda3std3__45__cpo5crendE)
_ZN34_INTERNAL_868e390a_4_k_cu_a12557464cuda3std3__45__cpo5crendE:
	.zero		1
	.type		_ZN34_INTERNAL_868e390a_4_k_cu_a12557464cuda3std6ranges3__45__cpo4prevE,@object
	.size		_ZN34_INTERNAL_868e390a_4_k_cu_a12557464cuda3std6ranges3__45__cpo4prevE,(_ZN34_INTERNAL_868e390a_4_k_cu_a12557464cuda3std6ranges3__45__cpo9iter_moveE - _ZN34_INTERNAL_868e390a_4_k_cu_a12557464cuda3std6ranges3__45__cpo4prevE)
_ZN34_INTERNAL_868e390a_4_k_cu_a12557464cuda3std6ranges3__45__cpo4prevE:
	.zero		1
	.type		_ZN34_INTERNAL_868e390a_4_k_cu_a12557464cuda3std6ranges3__45__cpo9iter_moveE,@object
	.size		_ZN34_INTERNAL_868e390a_4_k_cu_a12557464cuda3std6ranges3__45__cpo9iter_moveE,(_ZN34_INTERNAL_868e390a_4_k_cu_a12557466thrust24THRUST_300001_SM_1000_NS6system6detail10sequential3seqE - _ZN34_INTERNAL_868e390a_4_k_cu_a12557464cuda3std6ranges3__45__cpo9iter_moveE)
_ZN34_INTERNAL_868e390a_4_k_cu_a12557464cuda3std6ranges3__45__cpo9iter_moveE:
	.zero		1
	.type		_ZN34_INTERNAL_868e390a_4_k_cu_a12557466thrust24THRUST_300001_SM_1000_NS6system6detail10sequential3seqE,@object
	.size		_ZN34_INTERNAL_868e390a_4_k_cu_a12557466thrust24THRUST_300001_SM_1000_NS6system6detail10sequential3seqE,(_ZN34_INTERNAL_868e390a_4_k_cu_a12557466thrust24THRUST_300001_SM_1000_NS12placeholders2_9E - _ZN34_INTERNAL_868e390a_4_k_cu_a12557466thrust24THRUST_300001_SM_1000_NS6system6detail10sequential3seqE)
_ZN34_INTERNAL_868e390a_4_k_cu_a12557466thrust24THRUST_300001_SM_1000_NS6system6detail10sequential3seqE:
	.zero		1
	.type		_ZN34_INTERNAL_868e390a_4_k_cu_a12557466thrust24THRUST_300001_SM_1000_NS12placeholders2_9E,@object
	.size		_ZN34_INTERNAL_868e390a_4_k_cu_a12557466thrust24THRUST_300001_SM_1000_NS12placeholders2_9E,(_ZN34_INTERNAL_868e390a_4_k_cu_a12557464cuda3std3__419piecewise_constructE - _ZN34_INTERNAL_868e390a_4_k_cu_a12557466thrust24THRUST_300001_SM_1000_NS12placeholders2_9E)
_ZN34_INTERNAL_868e390a_4_k_cu_a12557466thrust24THRUST_300001_SM_1000_NS12placeholders2_9E:
	.zero		1
	.type		_ZN34_INTERNAL_868e390a_4_k_cu_a12557464cuda3std3__419piecewise_constructE,@object
	.size		_ZN34_INTERNAL_868e390a_4_k_cu_a12557464cuda3std3__419piecewise_constructE,(_ZN34_INTERNAL_868e390a_4_k_cu_a12557464cuda3std6ranges3__45__cpo5cdataE - _ZN34_INTERNAL_868e390a_4_k_cu_a12557464cuda3std3__419piecewise_constructE)
_ZN34_INTERNAL_868e390a_4_k_cu_a12557464cuda3std3__419piecewise_constructE:
	.zero		1
	.type		_ZN34_INTERNAL_868e390a_4_k_cu_a12557464cuda3std6ranges3__45__cpo5cdataE,@object
	.size		_ZN34_INTERNAL_868e390a_4_k_cu_a12557464cuda3std6ranges3__45__cpo5cdataE,(_ZN34_INTERNAL_868e390a_4_k_cu_a12557466thrust24THRUST_300001_SM_1000_NS12placeholders2_1E - _ZN34_INTERNAL_868e390a_4_k_cu_a12557464cuda3std6ranges3__45__cpo5cdataE)
_ZN34_INTERNAL_868e390a_4_k_cu_a12557464cuda3std6ranges3__45__cpo5cdataE:
	.zero		1
	.type		_ZN34_INTERNAL_868e390a_4_k_cu_a12557466thrust24THRUST_300001_SM_1000_NS12placeholders2_1E,@object
	.size		_ZN34_INTERNAL_868e390a_4_k_cu_a12557466thrust24THRUST_300001_SM_1000_NS12placeholders2_1E,(_ZN34_INTERNAL_868e390a_4_k_cu_a12557464cuda3std3__45__cpo3endE - _ZN34_INTERNAL_868e390a_4_k_cu_a12557466thrust24THRUST_300001_SM_1000_NS12placeholders2_1E)
_ZN34_INTERNAL_868e390a_4_k_cu_a12557466thrust24THRUST_300001_SM_1000_NS12placeholders2_1E:
	.zero		1
	.type		_ZN34_INTERNAL_868e390a_4_k_cu_a12557464cuda3std3__45__cpo3endE,@object
	.size		_ZN34_INTERNAL_868e390a_4_k_cu_a12557464cuda3std3__45__cpo3endE,(_ZN34_INTERNAL_868e390a_4_k_cu_a12557464cuda3std6ranges3__45__cpo3endE - _ZN34_INTERNAL_868e390a_4_k_cu_a12557464cuda3std3__45__cpo3endE)
_ZN34_INTERNAL_868e390a_4_k_cu_a12557464cuda3std3__45__cpo3endE:
	.zero		1
	.type		_ZN34_INTERNAL_868e390a_4_k_cu_a12557464cuda3std6ranges3__45__cpo3endE,@object
	.size		_ZN34_INTERNAL_868e390a_4_k_cu_a12557464cuda3std6ranges3__45__cpo3endE,(_ZN34_INTERNAL_868e390a_4_k_cu_a12557466thrust24THRUST_300001_SM_1000_NS12placeholders2_5E - _ZN34_INTERNAL_868e390a_4_k_cu_a12557464cuda3std6ranges3__45__cpo3endE)
_ZN34_INTERNAL_868e390a_4_k_cu_a12557464cuda3std6ranges3__45__cpo3endE:
	.zero		1
	.type		_ZN34_INTERNAL_868e390a_4_k_cu_a12557466thrust24THRUST_300001_SM_1000_NS12placeholders2_5E,@object
	.size		_ZN34_INTERNAL_868e390a_4_k_cu_a12557466thrust24THRUST_300001_SM_1000_NS12placeholders2_5E,(_ZN34_INTERNAL_868e390a_4_k_cu_a12557464cuda3std3__45__cpo4rendE - _ZN34_INTERNAL_868e390a_4_k_cu_a12557466thrust24THRUST_300001_SM_1000_NS12placeholders2_5E)
_ZN34_INTERNAL_868e390a_4_k_cu_a12557466thrust24THRUST_300001_SM_1000_NS12placeholders2_5E:
	.zero		1
	.type		_ZN34_INTERNAL_868e390a_4_k_cu_a12557464cuda3std3__45__cpo4rendE,@object
	.size		_ZN34_INTERNAL_868e390a_4_k_cu_a12557464cuda3std3__45__cpo4rendE,(_ZN34_INTERNAL_868e390a_4_k_cu_a12557464cuda3std6ranges3__45__cpo9iter_swapE - _ZN34_INTERNAL_868e390a_4_k_cu_a12557464cuda3std3__45__cpo4rendE)
_ZN34_INTERNAL_868e390a_4_k_cu_a12557464cuda3std3__45__cpo4rendE:
	.zero		1
	.type		_ZN34_INTERNAL_868e390a_4_k_cu_a12557464cuda3std6ranges3__45__cpo9iter_swapE,@object
	.size		_ZN34_INTERNAL_868e390a_4_k_cu_a12557464cuda3std6ranges3__45__cpo9iter_swapE,(_ZN34_INTERNAL_868e390a_4_k_cu_a12557464cuda3std3__48unexpectE - _ZN34_INTERNAL_868e390a_4_k_cu_a12557464cuda3std6ranges3__45__cpo9iter_swapE)
_ZN34_INTERNAL_868e390a_4_k_cu_a12557464cuda3std6ranges3__45__cpo9iter_swapE:
	.zero		1
	.type		_ZN34_INTERNAL_868e390a_4_k_cu_a12557464cuda3std3__48unexpectE,@object
	.size		_ZN34_INTERNAL_868e390a_4_k_cu_a12557464cuda3std3__48unexpectE,(_ZN34_INTERNAL_868e390a_4_k_cu_a12557466thrust24THRUST_300001_SM_1000_NS8cuda_cub3parE - _ZN34_INTERNAL_868e390a_4_k_cu_a12557464cuda3std3__48unexpectE)
_ZN34_INTERNAL_868e390a_4_k_cu_a12557464cuda3std3__48unexpectE:
	.zero		1
	.type		_ZN34_INTERNAL_868e390a_4_k_cu_a12557466thrust24THRUST_300001_SM_1000_NS8cuda_cub3parE,@object
	.size		_ZN34_INTERNAL_868e390a_4_k_cu_a12557466thrust24THRUST_300001_SM_1000_NS8cuda_cub3parE,(.L_29 - _ZN34_INTERNAL_868e390a_4_k_cu_a12557466thrust24THRUST_300001_SM_1000_NS8cuda_cub3parE)
_ZN34_INTERNAL_868e390a_4_k_cu_a12557466thrust24THRUST_300001_SM_1000_NS8cuda_cub3parE:
	.zero		1
.L_29:


//--------------------- .nv.shared._ZN3cub18CUB_300001_SM_10006detail10radix_sort33DeviceRadixSortExclusiveSumKernelINS1_5radix10policy_hubIjNS0_8NullTypeEyE10Policy1000EyEEvPT0_ --------------------------
	.section	.nv.shared._ZN3cub18CUB_300001_SM_10006detail10radix_sort33DeviceRadixSortExclusiveSumKernelINS1_5radix10policy_hubIjNS0_8NullTypeEyE10Policy1000EyEEvPT0_,"aw",@nobits
	.sectionflags	@""
	.align	16
.nv.shared._ZN3cub18CUB_300001_SM_10006detail10radix_sort33DeviceRadixSortExclusiveSumKernelINS1_5radix10policy_hubIjNS0_8NullTypeEyE10Policy1000EyEEvPT0_:
	.zero		3360


//--------------------- .nv.shared._ZN3cub18CUB_300001_SM_10006detail10radix_sort30DeviceRadixSortHistogramKernelINS1_5radix10policy_hubIjNS0_8NullTypeEyE10Policy1000ELNS0_9SortOrderE0EjyNS1_21identity_decomposer_tEEEvPT2_PKT1_SB_iiT3_ --------------------------
	.section	.nv.shared._ZN3cub18CUB_300001_SM_10006detail10radix_sort30DeviceRadixSortHistogramKernelINS1_5radix10policy_hubIjNS0_8NullTypeEyE10Policy1000ELNS0_9SortOrderE0EjyNS1_21identity_decomposer_tEEEvPT2_PKT1_SB_iiT3_,"aw",@nobits
	.sectionflags	@""
	.align	16
.nv.shared._ZN3cub18CUB_300001_SM_10006detail10radix_sort30DeviceRadixSortHistogramKernelINS1_5radix10policy_hubIjNS0_8NullTypeEyE10Policy1000ELNS0_9SortOrderE0EjyNS1_21identity_decomposer_tEEEvPT2_PKT1_SB_iiT3_:
	.zero		5120


//--------------------- .nv.shared._ZN3cub18CUB_300001_SM_10006detail10radix_sort31DeviceRadixSortSingleTileKernelINS1_5radix10policy_hubIjNS0_8NullTypeEyE10Policy1000ELNS0_9SortOrderE0EjS6_yNS1_21identity_decomposer_tEEEvPKT1_PSB_PKT2_PSF_T3_iiT4_ --------------------------
	.section	.nv.shared._ZN3cub18CUB_300001_SM_10006detail10radix_sort31DeviceRadixSortSingleTileKernelINS1_5radix10policy_hubIjNS0_8NullTypeEyE10Policy1000ELNS0_9SortOrderE0EjS6_yNS1_21identity_decomposer_tEEEvPKT1_PSB_PKT2_PSF_T3_iiT4_,"aw",@nobits
	.sectionflags	@""
	.align	16
.nv.shared._ZN3cub18CUB_300001_SM_10006detail10radix_sort31DeviceRadixSortSingleTileKernelINS1_5radix10policy_hubIjNS0_8NullTypeEyE10Policy1000ELNS0_9SortOrderE0EjS6_yNS1_21identity_decomposer_tEEEvPKT1_PSB_PKT2_PSF_T3_iiT4_:
	.zero		34880


//--------------------- .nv.shared._ZN3cub18CUB_300001_SM_10006detail11EmptyKernelIvEEvv --------------------------
	.section	.nv.shared._ZN3cub18CUB_300001_SM_10006detail11EmptyKernelIvEEvv,"aw",@nobits
	.sectionflags	@""
	.align	16
	.zero		1024


//--------------------- .nv.shared._Z7scatterPjiPiiS_ --------------------------
	.section	.nv.shared._Z7scatterPjiPiiS_,"aw",@nobits
	.sectionflags	@""
	.align	16
	.zero		1024


//--------------------- .nv.shared._Z15scanBlkKernel_1PjiiPiS0_ --------------------------
	.section	.nv.shared._Z15scanBlkKernel_1PjiiPiS0_,"aw",@nobits
	.sectionflags	@""
	.align	16
	.zero		1024


//--------------------- .nv.shared._Z10addBlkSumsPiiS_ --------------------------
	.section	.nv.shared._Z10addBlkSumsPiiS_,"aw",@nobits
	.sectionflags	@""
	.align	16
	.zero		1024


//--------------------- .nv.shared._Z13scanBlkKernelPiiS_S_ --------------------------
	.section	.nv.shared._Z13scanBlkKernelPiiS_S_,"aw",@nobits
	.sectionflags	@""
	.align	16
	.zero		1024


//--------------------- .nv.shared._Z17computeHistKernelPjiPiii --------------------------
	.section	.nv.shared._Z17computeHistKernelPjiPiii,"aw",@nobits
	.sectionflags	@""
	.align	16
	.zero		1024


//--------------------- .nv.constant0._ZN3cub18CUB_300001_SM_10006detail10radix_sort29DeviceRadixSortOnesweepKernelINS1_5radix10policy_hubIjNS0_8NullTypeEyE10Policy1000ELNS0_9SortOrderE0EjS6_yiiNS1_21identity_decomposer_tEEEvPT5_SC_PT3_PKSD_PT1_PKSH_PT2_PKSL_T4_iiT6_ --------------------------
	.section	.nv.constant0._ZN3cub18CUB_300001_SM_10006detail10radix_sort29DeviceRadixSortOnesweepKernelINS1_5radix10policy_hubIjNS0_8NullTypeEyE10Policy1000ELNS0_9SortOrderE0EjS6_yiiNS1_21identity_decomposer_tEEEvPT5_SC_PT3_PKSD_PT1_PKSH_PT2_PKSL_T4_iiT6_,"a",@progbits
	.sectionflags	@""
	.align	4
.nv.constant0._ZN3cub18CUB_300001_SM_10006detail10radix_sort29DeviceRadixSortOnesweepKernelINS1_5radix10policy_hubIjNS0_8NullTypeEyE10Policy1000ELNS0_9SortOrderE0EjS6_yiiNS1_21identity_decomposer_tEEEvPT5_SC_PT3_PKSD_PT1_PKSH_PT2_PKSL_T4_iiT6_:
	.zero		973


//--------------------- .nv.constant0._ZN3cub18CUB_300001_SM_10006detail10radix_sort33DeviceRadixSortExclusiveSumKernelINS1_5radix10policy_hubIjNS0_8NullTypeEyE10Policy1000EyEEvPT0_ --------------------------
	.section	.nv.constant0._ZN3cub18CUB_300001_SM_10006detail10radix_sort33DeviceRadixSortExclusiveSumKernelINS1_5radix10policy_hubIjNS0_8NullTypeEyE10Policy1000EyEEvPT0_,"a",@progbits
	.sectionflags	@""
	.align	4
.nv.constant0._ZN3cub18CUB_300001_SM_10006detail10radix_sort33DeviceRadixSortExclusiveSumKernelINS1_5radix10policy_hubIjNS0_8NullTypeEyE10Policy1000EyEEvPT0_:
	.zero		904


//--------------------- .nv.constant0._ZN3cub18CUB_300001_SM_10006detail10radix_sort30DeviceRadixSortHistogramKernelINS1_5radix10policy_hubIjNS0_8NullTypeEyE10Policy1000ELNS0_9SortOrderE0EjyNS1_21identity_decomposer_tEEEvPT2_PKT1_SB_iiT3_ --------------------------
	.section	.nv.constant0._ZN3cub18CUB_300001_SM_10006detail10radix_sort30DeviceRadixSortHistogramKernelINS1_5radix10policy_hubIjNS0_8NullTypeEyE10Policy1000ELNS0_9SortOrderE0EjyNS1_21identity_decomposer_tEEEvPT2_PKT1_SB_iiT3_,"a",@progbits
	.sectionflags	@""
	.align	4
.nv.constant0._ZN3cub18CUB_300001_SM_10006detail10radix_sort30DeviceRadixSortHistogramKernelINS1_5radix10policy_hubIjNS0_8NullTypeEyE10Policy1000ELNS0_9SortOrderE0EjyNS1_21identity_decomposer_tEEEvPT2_PKT1_SB_iiT3_:
	.zero		929


//--------------------- .nv.constant0._ZN3cub18CUB_300001_SM_10006detail10radix_sort31DeviceRadixSortSingleTileKernelINS1_5radix10policy_hubIjNS0_8NullTypeEyE10Policy1000ELNS0_9SortOrderE0EjS6_yNS1_21identity_decomposer_tEEEvPKT1_PSB_PKT2_PSF_T3_iiT4_ --------------------------
	.section	.nv.constant0._ZN3cub18CUB_300001_SM_10006detail10radix_sort31DeviceRadixSortSingleTileKernelINS1_5radix10policy_hubIjNS0_8NullTypeEyE10Policy1000ELNS0_9SortOrderE0EjS6_yNS1_21identity_decomposer_tEEEvPKT1_PSB_PKT2_PSF_T3_iiT4_,"a",@progbits
	.sectionflags	@""
	.align	4
.nv.constant0._ZN3cub18CUB_300001_SM_10006detail10radix_sort31DeviceRadixSortSingleTileKernelINS1_5radix10policy_hubIjNS0_8NullTypeEyE10Policy1000ELNS0_9SortOrderE0EjS6_yNS1_21identity_decomposer_tEEEvPKT1_PSB_PKT2_PSF_T3_iiT4_:
	.zero		945


//--------------------- .nv.constant0._ZN3cub18CUB_300001_SM_10006detail11EmptyKernelIvEEvv --------------------------
	.section	.nv.constant0._ZN3cub18CUB_300001_SM_10006detail11EmptyKernelIvEEvv,"a",@progbits
	.sectionflags	@""
	.align	4
.nv.constant0._ZN3cub18CUB_300001_SM_10006detail11EmptyKernelIvEEvv:
	.zero		896


//--------------------- .nv.constant0._Z7scatterPjiPiiS_ --------------------------
	.section	.nv.constant0._Z7scatterPjiPiiS_,"a",@progbits
	.sectionflags	@""
	.align	4
.nv.constant0._Z7scatterPjiPiiS_:
	.zero		936


//--------------------- .nv.constant0._Z15scanBlkKernel_1PjiiPiS0_ --------------------------
	.section	.nv.constant0._Z15scanBlkKernel_1PjiiPiS0_,"a",@progbits
	.sectionflags	@""
	.align	4
.nv.constant0._Z15scanBlkKernel_1PjiiPiS0_:
	.zero		928


//--------------------- .nv.constant0._Z10addBlkSumsPiiS_ --------------------------
	.section	.nv.constant0._Z10addBlkSumsPiiS_,"a",@progbits
	.sectionflags	@""
	.align	4
.nv.constant0._Z10addBlkSumsPiiS_:
	.zero		920


//--------------------- .nv.constant0._Z13scanBlkKernelPiiS_S_ --------------------------
	.section	.nv.constant0._Z13scanBlkKernelPiiS_S_,"a",@progbits
	.sectionflags	@""
	.align	4
.nv.constant0._Z13scanBlkKernelPiiS_S_:
	.zero		928


//--------------------- .nv.constant0._Z17computeHistKernelPjiPiii --------------------------
	.section	.nv.constant0._Z17computeHistKernelPjiPiii,"a",@progbits
	.sectionflags	@""
	.align	4
.nv.constant0._Z17computeHistKernelPjiPiii:
	.zero		928


//--------------------- SYMBOLS --------------------------

	.type		.nv.reservedSmem.offset0,@object
	.size		.nv.reservedSmem.offset0,0x4
	.type		.nv.reservedSmem.cap,@object
	.size		.nv.reservedSmem.cap,0x4
